	.target	sm_80

	.elftype	@"ET_EXEC"


//--------------------- .note.nv.tkinfo           --------------------------
	.section	.note.nv.tkinfo,"",@"SHT_NOTE"
	.sectionflags	@"SHF_NOTE_NV_TKINFO"
	.tkinfo
        /*0018*/ 	.word	0x00000002
        /*0030*/ 	.string	""
        /*0030*/ 	.string	"ptxas"
        /*0030*/ 	.string	"Cuda compilation tools, release 13.0, V13.0.88"
        /*0030*/ 	.string	"Build cuda_13.0.r13.0/compiler.36424714_0"
        /*0030*/ 	.string	"-arch sm_80 -m 64 "



//--------------------- .note.nv.cuinfo           --------------------------
	.section	.note.nv.cuinfo,"",@"SHT_NOTE"
	.sectionflags	@"SHF_NOTE_NV_CUINFO"
        /*0018*/ 	.short	0x0002
        /*001a*/ 	.short	0x0050
        /*001c*/ 	.short	0x0082
	.zero		2


//--------------------- .nv.info                  --------------------------
	.section	.nv.info,"",@"SHT_CUDA_INFO"
	.align	4


	//----- nvinfo : EIATTR_REGCOUNT
	.align		4
        /*0000*/ 	.byte	0x04, 0x2f
        /*0002*/ 	.short	(.L_12 - .L_11)
	.align		4
.L_11:
        /*0004*/ 	.word	index@(_ZN7cutlass13device_kernelIN5flash19enable_sm80_to_sm89INS1_16FlashAttnFwdSm80INS1_25CollectiveMainloopFwdSm80ILi4ELi1ELb0EN4cute5tupleIJNS5_1CILi128EEENS7_ILi64EEENS7_ILi96EEEEEELi96ENS_6half_tEfNS_4arch4Sm80ELb1ELb0ELb0ELb1ELb0ELb1ELb1ELb0EEENS1_21CollectiveEpilogueFwdINS6_IJS8_SA_S9_EEENS6_IJNS7_ILi1EEESI_SI_EEESC_SE_Li128ELb1ELb1ELb0ELb0EEENS1_19SingleTileSchedulerILb1ELb0ELb1ELi128EEEEEEEEEvNT_6ParamsE)
        /*0008*/ 	.word	0x000000ff


	//----- nvinfo : EIATTR_FRAME_SIZE
	.align		4
.L_12:
        /*000c*/ 	.byte	0x04, 0x11
        /*000e*/ 	.short	(.L_14 - .L_13)
	.align		4
.L_13:
        /*0010*/ 	.word	index@(_ZN7cutlass13device_kernelIN5flash19enable_sm80_to_sm89INS1_16FlashAttnFwdSm80INS1_25CollectiveMainloopFwdSm80ILi4ELi1ELb0EN4cute5tupleIJNS5_1CILi128EEENS7_ILi64EEENS7_ILi96EEEEEELi96ENS_6half_tEfNS_4arch4Sm80ELb1ELb0ELb0ELb1ELb0ELb1ELb1ELb0EEENS1_21CollectiveEpilogueFwdINS6_IJS8_SA_S9_EEENS6_IJNS7_ILi1EEESI_SI_EEESC_SE_Li128ELb1ELb1ELb0ELb0EEENS1_19SingleTileSchedulerILb1ELb0ELb1ELi128EEEEEEEEEvNT_6ParamsE)
        /*0014*/ 	.word	0x00000080


	//----- nvinfo : EIATTR_REGCOUNT
	.align		4
.L_14:
        /*0018*/ 	.byte	0x04, 0x2f
        /*001a*/ 	.short	(.L_16 - .L_15)
	.align		4
.L_15:
        /*001c*/ 	.word	index@(_ZN7cutlass13device_kernelIN5flash19enable_sm80_to_sm89INS1_16FlashAttnFwdSm80INS1_25CollectiveMainloopFwdSm80ILi4ELi1ELb0EN4cute5tupleIJNS5_1CILi128EEENS7_ILi64EEENS7_ILi96EEEEEELi96ENS_6half_tEfNS_4arch4Sm80ELb1ELb0ELb0ELb1ELb0ELb0ELb1ELb0EEENS1_21CollectiveEpilogueFwdINS6_IJS8_SA_S9_EEENS6_IJNS7_ILi1EEESI_SI_EEESC_SE_Li128ELb1ELb1ELb0ELb0EEENS1_19SingleTileSchedulerILb1ELb0ELb1ELi128EEEEEEEEEvNT_6ParamsE)
        /*0020*/ 	.word	0x000000ff


	//----- nvinfo : EIATTR_FRAME_SIZE
	.align		4
.L_16:
        /*0024*/ 	.byte	0x04, 0x11
        /*0026*/ 	.short	(.L_18 - .L_17)
	.align		4
.L_17:
        /*0028*/ 	.word	index@(_ZN7cutlass13device_kernelIN5flash19enable_sm80_to_sm89INS1_16FlashAttnFwdSm80INS1_25CollectiveMainloopFwdSm80ILi4ELi1ELb0EN4cute5tupleIJNS5_1CILi128EEENS7_ILi64EEENS7_ILi96EEEEEELi96ENS_6half_tEfNS_4arch4Sm80ELb1ELb0ELb0ELb1ELb0ELb0ELb1ELb0EEENS1_21CollectiveEpilogueFwdINS6_IJS8_SA_S9_EEENS6_IJNS7_ILi1EEESI_SI_EEESC_SE_Li128ELb1ELb1ELb0ELb0EEENS1_19SingleTileSchedulerILb1ELb0ELb1ELi128EEEEEEEEEvNT_6ParamsE)
        /*002c*/ 	.word	0x00000070


	//----- nvinfo : EIATTR_REGCOUNT
	.align		4
.L_18:
        /*0030*/ 	.byte	0x04, 0x2f
        /*0032*/ 	.short	(.L_20 - .L_19)
	.align		4
.L_19:
        /*0034*/ 	.word	index@(_ZN7cutlass13device_kernelIN5flash19enable_sm80_to_sm89INS1_16FlashAttnFwdSm80INS1_25CollectiveMainloopFwdSm80ILi4ELi1ELb0EN4cute5tupleIJNS5_1CILi128EEENS7_ILi64EEENS7_ILi96EEEEEELi96ENS_6half_tEfNS_4arch4Sm80ELb1ELb0ELb0ELb0ELb0ELb0ELb1ELb0EEENS1_21CollectiveEpilogueFwdINS6_IJS8_SA_S9_EEENS6_IJNS7_ILi1EEESI_SI_EEESC_SE_Li128ELb0ELb1ELb0ELb0EEENS1_30DynamicPersistentTileSchedulerILi128ELi128ELb0ELb1ELb0EEEEEEEEEvNT_6ParamsE)
        /*0038*/ 	.word	0x000000ff


	//----- nvinfo : EIATTR_FRAME_SIZE
	.align		4
.L_20:
        /*003c*/ 	.byte	0x04, 0x11
        /*003e*/ 	.short	(.L_22 - .L_21)
	.align		4
.L_21:
        /*0040*/ 	.word	index@($__internal_1_$__cuda_sm70_shflsync_idx_p)
        /*0044*/ 	.word	0x00000000


	//----- nvinfo : EIATTR_FRAME_SIZE
	.align		4
.L_22:
        /*0048*/ 	.byte	0x04, 0x11
        /*004a*/ 	.short	(.L_24 - .L_23)
	.align		4
.L_23:
        /*004c*/ 	.word	index@($__internal_0_$__cuda_sm70_shflsync_bfly_p)
        /*0050*/ 	.word	0x00000000


	//----- nvinfo : EIATTR_FRAME_SIZE
	.align		4
.L_24:
        /*0054*/ 	.byte	0x04, 0x11
        /*0056*/ 	.short	(.L_26 - .L_25)
	.align		4
.L_25:
        /*0058*/ 	.word	index@(_ZN7cutlass13device_kernelIN5flash19enable_sm80_to_sm89INS1_16FlashAttnFwdSm80INS1_25CollectiveMainloopFwdSm80ILi4ELi1ELb0EN4cute5tupleIJNS5_1CILi128EEENS7_ILi64EEENS7_ILi96EEEEEELi96ENS_6half_tEfNS_4arch4Sm80ELb1ELb0ELb0ELb0ELb0ELb0ELb1ELb0EEENS1_21CollectiveEpilogueFwdINS6_IJS8_SA_S9_EEENS6_IJNS7_ILi1EEESI_SI_EEESC_SE_Li128ELb0ELb1ELb0ELb0EEENS1_30DynamicPersistentTileSchedulerILi128ELi128ELb0ELb1ELb0EEEEEEEEEvNT_6ParamsE)
        /*005c*/ 	.word	0x00000080


	//----- nvinfo : EIATTR_REGCOUNT
	.align		4
.L_26:
        /*0060*/ 	.byte	0x04, 0x2f
        /*0062*/ 	.short	(.L_28 - .L_27)
	.align		4
.L_27:
        /*0064*/ 	.word	index@(_ZN7cutlass13device_kernelIN5flash19enable_sm80_to_sm89INS1_16FlashAttnFwdSm80INS1_25CollectiveMainloopFwdSm80ILi4ELi1ELb0EN4cute5tupleIJNS5_1CILi128EEENS7_ILi48EEENS7_ILi96EEEEEELi96ENS_6half_tEfNS_4arch4Sm80ELb0ELb1ELb0ELb1ELb0ELb1ELb1ELb0EEENS1_21CollectiveEpilogueFwdINS6_IJS8_SA_S9_EEENS6_IJNS7_ILi1EEESI_SI_EEESC_SE_Li128ELb1ELb1ELb0ELb0EEENS1_19SingleTileSchedulerILb1ELb0ELb1ELi128EEEEEEEEEvNT_6ParamsE)
        /*0068*/ 	.word	0x000000ff


	//----- nvinfo : EIATTR_FRAME_SIZE
	.align		4
.L_28:
        /*006c*/ 	.byte	0x04, 0x11
        /*006e*/ 	.short	(.L_30 - .L_29)
	.align		4
.L_29:
        /*0070*/ 	.word	index@(_ZN7cutlass13device_kernelIN5flash19enable_sm80_to_sm89INS1_16FlashAttnFwdSm80INS1_25CollectiveMainloopFwdSm80ILi4ELi1ELb0EN4cute5tupleIJNS5_1CILi128EEENS7_ILi48EEENS7_ILi96EEEEEELi96ENS_6half_tEfNS_4arch4Sm80ELb0ELb1ELb0ELb1ELb0ELb1ELb1ELb0EEENS1_21CollectiveEpilogueFwdINS6_IJS8_SA_S9_EEENS6_IJNS7_ILi1EEESI_SI_EEESC_SE_Li128ELb1ELb1ELb0ELb0EEENS1_19SingleTileSchedulerILb1ELb0ELb1ELi128EEEEEEEEEvNT_6ParamsE)
        /*0074*/ 	.word	0x00000000


	//----- nvinfo : EIATTR_REGCOUNT
	.align		4
.L_30:
        /*0078*/ 	.byte	0x04, 0x2f
        /*007a*/ 	.short	(.L_32 - .L_31)
	.align		4
.L_31:
        /*007c*/ 	.word	index@(_ZN7cutlass13device_kernelIN5flash19enable_sm80_to_sm89INS1_16FlashAttnFwdSm80INS1_25CollectiveMainloopFwdSm80ILi4ELi1ELb0EN4cute5tupleIJNS5_1CILi128EEENS7_ILi48EEENS7_ILi96EEEEEELi96ENS_6half_tEfNS_4arch4Sm80ELb0ELb1ELb0ELb1ELb0ELb0ELb1ELb0EEENS1_21CollectiveEpilogueFwdINS6_IJS8_SA_S9_EEENS6_IJNS7_ILi1EEESI_SI_EEESC_SE_Li128ELb1ELb1ELb0ELb0EEENS1_19SingleTileSchedulerILb1ELb0ELb1ELi128EEEEEEEEEvNT_6ParamsE)
        /*0080*/ 	.word	0x000000ff


	//----- nvinfo : EIATTR_FRAME_SIZE
	.align		4
.L_32:
        /*0084*/ 	.byte	0x04, 0x11
        /*0086*/ 	.short	(.L_34 - .L_33)
	.align		4
.L_33:
        /*0088*/ 	.word	index@(_ZN7cutlass13device_kernelIN5flash19enable_sm80_to_sm89INS1_16FlashAttnFwdSm80INS1_25CollectiveMainloopFwdSm80ILi4ELi1ELb0EN4cute5tupleIJNS5_1CILi128EEENS7_ILi48EEENS7_ILi96EEEEEELi96ENS_6half_tEfNS_4arch4Sm80ELb0ELb1ELb0ELb1ELb0ELb0ELb1ELb0EEENS1_21CollectiveEpilogueFwdINS6_IJS8_SA_S9_EEENS6_IJNS7_ILi1EEESI_SI_EEESC_SE_Li128ELb1ELb1ELb0ELb0EEENS1_19SingleTileSchedulerILb1ELb0ELb1ELi128EEEEEEEEEvNT_6ParamsE)
        /*008c*/ 	.word	0x00000000


	//----- nvinfo : EIATTR_REGCOUNT
	.align		4
.L_34:
        /*0090*/ 	.byte	0x04, 0x2f
        /*0092*/ 	.short	(.L_36 - .L_35)
	.align		4
.L_35:
        /*0094*/ 	.word	index@(_ZN7cutlass13device_kernelIN5flash19enable_sm80_to_sm89INS1_16FlashAttnFwdSm80INS1_25CollectiveMainloopFwdSm80ILi4ELi1ELb0EN4cute5tupleIJNS5_1CILi128EEENS7_ILi48EEENS7_ILi96EEEEEELi96ENS_6half_tEfNS_4arch4Sm80ELb0ELb1ELb0ELb0ELb0ELb0ELb1ELb0EEENS1_21CollectiveEpilogueFwdINS6_IJS8_SA_S9_EEENS6_IJNS7_ILi1EEESI_SI_EEESC_SE_Li128ELb0ELb1ELb0ELb0EEENS1_19SingleTileSchedulerILb0ELb0ELb1ELi128EEEEEEEEEvNT_6ParamsE)
        /*0098*/ 	.word	0x000000ff


	//----- nvinfo : EIATTR_FRAME_SIZE
	.align		4
.L_36:
        /*009c*/ 	.byte	0x04, 0x11
        /*009e*/ 	.short	(.L_38 - .L_37)
	.align		4
.L_37:
        /*00a0*/ 	.word	index@(_ZN7cutlass13device_kernelIN5flash19enable_sm80_to_sm89INS1_16FlashAttnFwdSm80INS1_25CollectiveMainloopFwdSm80ILi4ELi1ELb0EN4cute5tupleIJNS5_1CILi128EEENS7_ILi48EEENS7_ILi96EEEEEELi96ENS_6half_tEfNS_4arch4Sm80ELb0ELb1ELb0ELb0ELb0ELb0ELb1ELb0EEENS1_21CollectiveEpilogueFwdINS6_IJS8_SA_S9_EEENS6_IJNS7_ILi1EEESI_SI_EEESC_SE_Li128ELb0ELb1ELb0ELb0EEENS1_19SingleTileSchedulerILb0ELb0ELb1ELi128EEEEEEEEEvNT_6ParamsE)
        /*00a4*/ 	.word	0x00000000


	//----- nvinfo : EIATTR_REGCOUNT
	.align		4
.L_38:
        /*00a8*/ 	.byte	0x04, 0x2f
        /*00aa*/ 	.short	(.L_40 - .L_39)
	.align		4
.L_39:
        /*00ac*/ 	.word	index@(_ZN7cutlass13device_kernelIN5flash19enable_sm80_to_sm89INS1_16FlashAttnFwdSm80INS1_25CollectiveMainloopFwdSm80ILi4ELi1ELb0EN4cute5tupleIJNS5_1CILi128EEENS7_ILi64EEENS7_ILi96EEEEEELi96ENS_6half_tEfNS_4arch4Sm80ELb0ELb0ELb0ELb1ELb0ELb1ELb1ELb0EEENS1_21CollectiveEpilogueFwdINS6_IJS8_SA_S9_EEENS6_IJNS7_ILi1EEESI_SI_EEESC_SE_Li128ELb1ELb1ELb0ELb0EEENS1_19SingleTileSchedulerILb1ELb0ELb1ELi128EEEEEEEEEvNT_6ParamsE)
        /*00b0*/ 	.word	0x000000ff


	//----- nvinfo : EIATTR_FRAME_SIZE
	.align		4
.L_40:
        /*00b4*/ 	.byte	0x04, 0x11
        /*00b6*/ 	.short	(.L_42 - .L_41)
	.align		4
.L_41:
        /*00b8*/ 	.word	index@(_ZN7cutlass13device_kernelIN5flash19enable_sm80_to_sm89INS1_16FlashAttnFwdSm80INS1_25CollectiveMainloopFwdSm80ILi4ELi1ELb0EN4cute5tupleIJNS5_1CILi128EEENS7_ILi64EEENS7_ILi96EEEEEELi96ENS_6half_tEfNS_4arch4Sm80ELb0ELb0ELb0ELb1ELb0ELb1ELb1ELb0EEENS1_21CollectiveEpilogueFwdINS6_IJS8_SA_S9_EEENS6_IJNS7_ILi1EEESI_SI_EEESC_SE_Li128ELb1ELb1ELb0ELb0EEENS1_19SingleTileSchedulerILb1ELb0ELb1ELi128EEEEEEEEEvNT_6ParamsE)
        /*00bc*/ 	.word	0x00000040


	//----- nvinfo : EIATTR_REGCOUNT
	.align		4
.L_42:
        /*00c0*/ 	.byte	0x04, 0x2f
        /*00c2*/ 	.short	(.L_44 - .L_43)
	.align		4
.L_43:
        /*00c4*/ 	.word	index@(_ZN7cutlass13device_kernelIN5flash19enable_sm80_to_sm89INS1_16FlashAttnFwdSm80INS1_25CollectiveMainloopFwdSm80ILi4ELi1ELb0EN4cute5tupleIJNS5_1CILi128EEENS7_ILi64EEENS7_ILi96EEEEEELi96ENS_6half_tEfNS_4arch4Sm80ELb0ELb0ELb0ELb1ELb0ELb0ELb1ELb0EEENS1_21CollectiveEpilogueFwdINS6_IJS8_SA_S9_EEENS6_IJNS7_ILi1EEESI_SI_EEESC_SE_Li128ELb1ELb1ELb0ELb0EEENS1_19SingleTileSchedulerILb1ELb0ELb1ELi128EEEEEEEEEvNT_6ParamsE)
        /*00c8*/ 	.word	0x000000ff


	//----- nvinfo : EIATTR_FRAME_SIZE
	.align		4
.L_44:
        /*00cc*/ 	.byte	0x04, 0x11
        /*00ce*/ 	.short	(.L_46 - .L_45)
	.align		4
.L_45:
        /*00d0*/ 	.word	index@(_ZN7cutlass13device_kernelIN5flash19enable_sm80_to_sm89INS1_16FlashAttnFwdSm80INS1_25CollectiveMainloopFwdSm80ILi4ELi1ELb0EN4cute5tupleIJNS5_1CILi128EEENS7_ILi64EEENS7_ILi96EEEEEELi96ENS_6half_tEfNS_4arch4Sm80ELb0ELb0ELb0ELb1ELb0ELb0ELb1ELb0EEENS1_21CollectiveEpilogueFwdINS6_IJS8_SA_S9_EEENS6_IJNS7_ILi1EEESI_SI_EEESC_SE_Li128ELb1ELb1ELb0ELb0EEENS1_19SingleTileSchedulerILb1ELb0ELb1ELi128EEEEEEEEEvNT_6ParamsE)
        /*00d4*/ 	.word	0x00000040


	//----- nvinfo : EIATTR_REGCOUNT
	.align		4
.L_46:
        /*00d8*/ 	.byte	0x04, 0x2f
        /*00da*/ 	.short	(.L_48 - .L_47)
	.align		4
.L_47:
        /*00dc*/ 	.word	index@(_ZN7cutlass13device_kernelIN5flash19enable_sm80_to_sm89INS1_16FlashAttnFwdSm80INS1_25CollectiveMainloopFwdSm80ILi4ELi1ELb0EN4cute5tupleIJNS5_1CILi128EEENS7_ILi64EEENS7_ILi96EEEEEELi96ENS_6half_tEfNS_4arch4Sm80ELb0ELb0ELb0ELb0ELb0ELb0ELb1ELb0EEENS1_21CollectiveEpilogueFwdINS6_IJS8_SA_S9_EEENS6_IJNS7_ILi1EEESI_SI_EEESC_SE_Li128ELb0ELb1ELb0ELb0EEENS1_19SingleTileSchedulerILb0ELb0ELb1ELi128EEEEEEEEEvNT_6ParamsE)
        /*00e0*/ 	.word	0x000000ff


	//----- nvinfo : EIATTR_FRAME_SIZE
	.align		4
.L_48:
        /*00e4*/ 	.byte	0x04, 0x11
        /*00e6*/ 	.short	(.L_50 - .L_49)
	.align		4
.L_49:
        /*00e8*/ 	.word	index@(_ZN7cutlass13device_kernelIN5flash19enable_sm80_to_sm89INS1_16FlashAttnFwdSm80INS1_25CollectiveMainloopFwdSm80ILi4ELi1ELb0EN4cute5tupleIJNS5_1CILi128EEENS7_ILi64EEENS7_ILi96EEEEEELi96ENS_6half_tEfNS_4arch4Sm80ELb0ELb0ELb0ELb0ELb0ELb0ELb1ELb0EEENS1_21CollectiveEpilogueFwdINS6_IJS8_SA_S9_EEENS6_IJNS7_ILi1EEESI_SI_EEESC_SE_Li128ELb0ELb1ELb0ELb0EEENS1_19SingleTileSchedulerILb0ELb0ELb1ELi128EEEEEEEEEvNT_6ParamsE)
        /*00ec*/ 	.word	0x00000030


	//----- nvinfo : EIATTR_MIN_STACK_SIZE
	.align		4
.L_50:
        /*00f0*/ 	.byte	0x04, 0x12
        /*00f2*/ 	.short	(.L_52 - .L_51)
	.align		4
.L_51:
        /*00f4*/ 	.word	index@(_ZN7cutlass13device_kernelIN5flash19enable_sm80_to_sm89INS1_16FlashAttnFwdSm80INS1_25CollectiveMainloopFwdSm80ILi4ELi1ELb0EN4cute5tupleIJNS5_1CILi128EEENS7_ILi64EEENS7_ILi96EEEEEELi96ENS_6half_tEfNS_4arch4Sm80ELb0ELb0ELb0ELb0ELb0ELb0ELb1ELb0EEENS1_21CollectiveEpilogueFwdINS6_IJS8_SA_S9_EEENS6_IJNS7_ILi1EEESI_SI_EEESC_SE_Li128ELb0ELb1ELb0ELb0EEENS1_19SingleTileSchedulerILb0ELb0ELb1ELi128EEEEEEEEEvNT_6ParamsE)
        /*00f8*/ 	.word	0x00000030


	//----- nvinfo : EIATTR_MIN_STACK_SIZE
	.align		4
.L_52:
        /*00fc*/ 	.byte	0x04, 0x12
        /*00fe*/ 	.short	(.L_54 - .L_53)
	.align		4
.L_53:
        /*0100*/ 	.word	index@(_ZN7cutlass13device_kernelIN5flash19enable_sm80_to_sm89INS1_16FlashAttnFwdSm80INS1_25CollectiveMainloopFwdSm80ILi4ELi1ELb0EN4cute5tupleIJNS5_1CILi128EEENS7_ILi64EEENS7_ILi96EEEEEELi96ENS_6half_tEfNS_4arch4Sm80ELb0ELb0ELb0ELb1ELb0ELb0ELb1ELb0EEENS1_21CollectiveEpilogueFwdINS6_IJS8_SA_S9_EEENS6_IJNS7_ILi1EEESI_SI_EEESC_SE_Li128ELb1ELb1ELb0ELb0EEENS1_19SingleTileSchedulerILb1ELb0ELb1ELi128EEEEEEEEEvNT_6ParamsE)
        /*0104*/ 	.word	0x00000040


	//----- nvinfo : EIATTR_MIN_STACK_SIZE
	.align		4
.L_54:
        /*0108*/ 	.byte	0x04, 0x12
        /*010a*/ 	.short	(.L_56 - .L_55)
	.align		4
.L_55:
        /*010c*/ 	.word	index@(_ZN7cutlass13device_kernelIN5flash19enable_sm80_to_sm89INS1_16FlashAttnFwdSm80INS1_25CollectiveMainloopFwdSm80ILi4ELi1ELb0EN4cute5tupleIJNS5_1CILi128EEENS7_ILi64EEENS7_ILi96EEEEEELi96ENS_6half_tEfNS_4arch4Sm80ELb0ELb0ELb0ELb1ELb0ELb1ELb1ELb0EEENS1_21CollectiveEpilogueFwdINS6_IJS8_SA_S9_EEENS6_IJNS7_ILi1EEESI_SI_EEESC_SE_Li128ELb1ELb1ELb0ELb0EEENS1_19SingleTileSchedulerILb1ELb0ELb1ELi128EEEEEEEEEvNT_6ParamsE)
        /*0110*/ 	.word	0x00000040


	//----- nvinfo : EIATTR_MIN_STACK_SIZE
	.align		4
.L_56:
        /*0114*/ 	.byte	0x04, 0x12
        /*0116*/ 	.short	(.L_58 - .L_57)
	.align		4
.L_57:
        /*0118*/ 	.word	index@(_ZN7cutlass13device_kernelIN5flash19enable_sm80_to_sm89INS1_16FlashAttnFwdSm80INS1_25CollectiveMainloopFwdSm80ILi4ELi1ELb0EN4cute5tupleIJNS5_1CILi128EEENS7_ILi48EEENS7_ILi96EEEEEELi96ENS_6half_tEfNS_4arch4Sm80ELb0ELb1ELb0ELb0ELb0ELb0ELb1ELb0EEENS1_21CollectiveEpilogueFwdINS6_IJS8_SA_S9_EEENS6_IJNS7_ILi1EEESI_SI_EEESC_SE_Li128ELb0ELb1ELb0ELb0EEENS1_19SingleTileSchedulerILb0ELb0ELb1ELi128EEEEEEEEEvNT_6ParamsE)
        /*011c*/ 	.word	0x00000000


	//----- nvinfo : EIATTR_MIN_STACK_SIZE
	.align		4
.L_58:
        /*0120*/ 	.byte	0x04, 0x12
        /*0122*/ 	.short	(.L_60 - .L_59)
	.align		4
.L_59:
        /*0124*/ 	.word	index@(_ZN7cutlass13device_kernelIN5flash19enable_sm80_to_sm89INS1_16FlashAttnFwdSm80INS1_25CollectiveMainloopFwdSm80ILi4ELi1ELb0EN4cute5tupleIJNS5_1CILi128EEENS7_ILi48EEENS7_ILi96EEEEEELi96ENS_6half_tEfNS_4arch4Sm80ELb0ELb1ELb0ELb1ELb0ELb0ELb1ELb0EEENS1_21CollectiveEpilogueFwdINS6_IJS8_SA_S9_EEENS6_IJNS7_ILi1EEESI_SI_EEESC_SE_Li128ELb1ELb1ELb0ELb0EEENS1_19SingleTileSchedulerILb1ELb0ELb1ELi128EEEEEEEEEvNT_6ParamsE)
        /*0128*/ 	.word	0x00000000


	//----- nvinfo : EIATTR_MIN_STACK_SIZE
	.align		4
.L_60:
        /*012c*/ 	.byte	0x04, 0x12
        /*012e*/ 	.short	(.L_62 - .L_61)
	.align		4
.L_61:
        /*0130*/ 	.word	index@(_ZN7cutlass13device_kernelIN5flash19enable_sm80_to_sm89INS1_16FlashAttnFwdSm80INS1_25CollectiveMainloopFwdSm80ILi4ELi1ELb0EN4cute5tupleIJNS5_1CILi128EEENS7_ILi48EEENS7_ILi96EEEEEELi96ENS_6half_tEfNS_4arch4Sm80ELb0ELb1ELb0ELb1ELb0ELb1ELb1ELb0EEENS1_21CollectiveEpilogueFwdINS6_IJS8_SA_S9_EEENS6_IJNS7_ILi1EEESI_SI_EEESC_SE_Li128ELb1ELb1ELb0ELb0EEENS1_19SingleTileSchedulerILb1ELb0ELb1ELi128EEEEEEEEEvNT_6ParamsE)
        /*0134*/ 	.word	0x00000000


	//----- nvinfo : EIATTR_MIN_STACK_SIZE
	.align		4
.L_62:
        /*0138*/ 	.byte	0x04, 0x12
        /*013a*/ 	.short	(.L_64 - .L_63)
	.align		4
.L_63:
        /*013c*/ 	.word	index@(_ZN7cutlass13device_kernelIN5flash19enable_sm80_to_sm89INS1_16FlashAttnFwdSm80INS1_25CollectiveMainloopFwdSm80ILi4ELi1ELb0EN4cute5tupleIJNS5_1CILi128EEENS7_ILi64EEENS7_ILi96EEEEEELi96ENS_6half_tEfNS_4arch4Sm80ELb1ELb0ELb0ELb0ELb0ELb0ELb1ELb0EEENS1_21CollectiveEpilogueFwdINS6_IJS8_SA_S9_EEENS6_IJNS7_ILi1EEESI_SI_EEESC_SE_Li128ELb0ELb1ELb0ELb0EEENS1_30DynamicPersistentTileSchedulerILi128ELi128ELb0ELb1ELb0EEEEEEEEEvNT_6ParamsE)
        /*0140*/ 	.word	0x00000080


	//----- nvinfo : EIATTR_MIN_STACK_SIZE
	.align		4
.L_64:
        /*0144*/ 	.byte	0x04, 0x12
        /*0146*/ 	.short	(.L_66 - .L_65)
	.align		4
.L_65:
        /*0148*/ 	.word	index@(_ZN7cutlass13device_kernelIN5flash19enable_sm80_to_sm89INS1_16FlashAttnFwdSm80INS1_25CollectiveMainloopFwdSm80ILi4ELi1ELb0EN4cute5tupleIJNS5_1CILi128EEENS7_ILi64EEENS7_ILi96EEEEEELi96ENS_6half_tEfNS_4arch4Sm80ELb1ELb0ELb0ELb1ELb0ELb0ELb1ELb0EEENS1_21CollectiveEpilogueFwdINS6_IJS8_SA_S9_EEENS6_IJNS7_ILi1EEESI_SI_EEESC_SE_Li128ELb1ELb1ELb0ELb0EEENS1_19SingleTileSchedulerILb1ELb0ELb1ELi128EEEEEEEEEvNT_6ParamsE)
        /*014c*/ 	.word	0x00000070


	//----- nvinfo : EIATTR_MIN_STACK_SIZE
	.align		4
.L_66:
        /*0150*/ 	.byte	0x04, 0x12
        /*0152*/ 	.short	(.L_68 - .L_67)
	.align		4
.L_67:
        /*0154*/ 	.word	index@(_ZN7cutlass13device_kernelIN5flash19enable_sm80_to_sm89INS1_16FlashAttnFwdSm80INS1_25CollectiveMainloopFwdSm80ILi4ELi1ELb0EN4cute5tupleIJNS5_1CILi128EEENS7_ILi64EEENS7_ILi96EEEEEELi96ENS_6half_tEfNS_4arch4Sm80ELb1ELb0ELb0ELb1ELb0ELb1ELb1ELb0EEENS1_21CollectiveEpilogueFwdINS6_IJS8_SA_S9_EEENS6_IJNS7_ILi1EEESI_SI_EEESC_SE_Li128ELb1ELb1ELb0ELb0EEENS1_19SingleTileSchedulerILb1ELb0ELb1ELi128EEEEEEEEEvNT_6ParamsE)
        /*0158*/ 	.word	0x00000080
.L_68:


//--------------------- .nv.info._ZN7cutlass13device_kernelIN5flash19enable_sm80_to_sm89INS1_16FlashAttnFwdSm80INS1_25CollectiveMainloopFwdSm80ILi4ELi1ELb0EN4cute5tupleIJNS5_1CILi128EEENS7_ILi64EEENS7_ILi96EEEEEELi96ENS_6half_tEfNS_4arch4Sm80ELb0ELb0ELb0ELb0ELb0ELb0ELb1ELb0EEENS1_21CollectiveEpilogueFwdINS6_IJS8_SA_S9_EEENS6_IJNS7_ILi1EEESI_SI_EEESC_SE_Li128ELb0ELb1ELb0ELb0EEENS1_19SingleTileSchedulerILb0ELb0ELb1ELi128EEEEEEEEEvNT_6ParamsE --------------------------
	.section	.nv.info._ZN7cutlass13device_kernelIN5flash19enable_sm80_to_sm89INS1_16FlashAttnFwdSm80INS1_25CollectiveMainloopFwdSm80ILi4ELi1ELb0EN4cute5tupleIJNS5_1CILi128EEENS7_ILi64EEENS7_ILi96EEEEEELi96ENS_6half_tEfNS_4arch4Sm80ELb0ELb0ELb0ELb0ELb0ELb0ELb1ELb0EEENS1_21CollectiveEpilogueFwdINS6_IJS8_SA_S9_EEENS6_IJNS7_ILi1EEESI_SI_EEESC_SE_Li128ELb0ELb1ELb0ELb0EEENS1_19SingleTileSchedulerILb0ELb0ELb1ELi128EEEEEEEEEvNT_6ParamsE,"",@"SHT_CUDA_INFO"
	.sectionflags	@""
	.align	4


	//----- nvinfo : EIATTR_CUDA_API_VERSION
	.align		4
        /*0000*/ 	.byte	0x04, 0x37
        /*0002*/ 	.short	(.L_70 - .L_69)
.L_69:
        /*0004*/ 	.word	0x00000082


	//----- nvinfo : EIATTR_SW2861232_WAR
	.align		4
.L_70:
        /*0008*/ 	.byte	0x01, 0x35
	.zero		2


	//----- nvinfo : EIATTR_PARAM_CBANK
	.align		4
        /*000c*/ 	.byte	0x04, 0x0a
        /*000e*/ 	.short	(.L_72 - .L_71)
	.align		4
.L_71:
        /*0010*/ 	.word	index@(.nv.constant0._ZN7cutlass13device_kernelIN5flash19enable_sm80_to_sm89INS1_16FlashAttnFwdSm80INS1_25CollectiveMainloopFwdSm80ILi4ELi1ELb0EN4cute5tupleIJNS5_1CILi128EEENS7_ILi64EEENS7_ILi96EEEEEELi96ENS_6half_tEfNS_4arch4Sm80ELb0ELb0ELb0ELb0ELb0ELb0ELb1ELb0EEENS1_21CollectiveEpilogueFwdINS6_IJS8_SA_S9_EEENS6_IJNS7_ILi1EEESI_SI_EEESC_SE_Li128ELb0ELb1ELb0ELb0EEENS1_19SingleTileSchedulerILb0ELb0ELb1ELi128EEEEEEEEEvNT_6ParamsE)
        /*0014*/ 	.short	0x0160
        /*0016*/ 	.short	0x0418


	//----- nvinfo : EIATTR_CBANK_PARAM_SIZE
	.align		4
.L_72:
        /*0018*/ 	.byte	0x03, 0x19
        /*001a*/ 	.short	0x0418


	//----- nvinfo : EIATTR_KPARAM_INFO
	.align		4
        /*001c*/ 	.byte	0x04, 0x17
        /*001e*/ 	.short	(.L_74 - .L_73)
.L_73:
        /*0020*/ 	.word	0x00000000
        /*0024*/ 	.short	0x0000
        /*0026*/ 	.short	0x0000
        /*0028*/ 	.byte	0x00, 0xf0, 0x61, 0x10


	//----- nvinfo : EIATTR_MAXREG_COUNT
	.align		4
.L_74:
        /*002c*/ 	.byte	0x03, 0x1b
        /*002e*/ 	.short	0x00ff


	//----- nvinfo : EIATTR_NUM_BARRIERS
	.align		4
        /*0030*/ 	.byte	0x02, 0x4c
        /*0032*/ 	.byte	0x02
	.zero		1


	//----- nvinfo : EIATTR_ANNOTATIONS
	.align		4
        /*0034*/ 	.byte	0x04, 0x55
        /*0036*/ 	.short	(.L_76 - .L_75)


	//   ....[0]....
.L_75:
        /*0038*/ 	.word	0x00000001
        /*003c*/ 	.byte	0x00, 0x03, 0x00, 0x00, 0x01, 0x00, 0x00, 0x00, 0x90, 0x05, 0x00, 0x00, 0x01, 0x00, 0x00, 0x00
        /* <DEDUP_REMOVED lines=9> */
        /*00dc*/ 	.byte	0x50, 0x7e, 0x00, 0x00


	//----- nvinfo : EIATTR_MERCURY_ISA_VERSION
	.align		4
.L_76:
        /*00e0*/ 	.byte	0x03, 0x5f
        /*00e2*/ 	.short	0x0000


	//----- nvinfo : EIATTR_COOP_GROUP_MASK_REGIDS
	.align		4
        /*00e4*/ 	.byte	0x04, 0x29
        /*00e6*/ 	.short	(.L_78 - .L_77)


	//   ....[0]....
.L_77:
        /*00e8*/ 	.word	0xffffffff


	//   ....[1]....
        /*00ec*/ 	.word	0xffffffff


	//   ....[2]....
        /*00f0*/ 	.word	0xffffffff


	//   ....[3]....
        /*00f4*/ 	.word	0xffffffff


	//   ....[4]....
        /*00f8*/ 	.word	0xffffffff


	//   ....[5]....
        /*00fc*/ 	.word	0xffffffff


	//   ....[6]....
        /*0100*/ 	.word	0xffffffff


	//   ....[7]....
        /*0104*/ 	.word	0xffffffff


	//   ....[8]....
        /*0108*/ 	.word	0xffffffff


	//   ....[9]....
        /*010c*/ 	.word	0xffffffff


	//   ....[10]....
        /*0110*/ 	.word	0xffffffff


	//   ....[11]....
        /*0114*/ 	.word	0xffffffff


	//   ....[12]....
        /*0118*/ 	.word	0xffffffff


	//   ....[13]....
        /*011c*/ 	.word	0xffffffff


	//   ....[14]....
        /*0120*/ 	.word	0xffffffff


	//   ....[15]....
        /*0124*/ 	.word	0xffffffff


	//   ....[16]....
        /*0128*/ 	.word	0xffffffff


	//   ....[17]....
        /*012c*/ 	.word	0xffffffff


	//   ....[18]....
        /*0130*/ 	.word	0xffffffff


	//   ....[19]....
        /*0134*/ 	.word	0xffffffff


	//   ....[20]....
        /*0138*/ 	.word	0xffffffff


	//   ....[21]....
        /*013c*/ 	.word	0xffffffff


	//   ....[22]....
        /*0140*/ 	.word	0xffffffff


	//   ....[23]....
        /*0144*/ 	.word	0xffffffff


	//   ....[24]....
        /*0148*/ 	.word	0xffffffff


	//   ....[25]....
        /*014c*/ 	.word	0xffffffff


	//   ....[26]....
        /*0150*/ 	.word	0xffffffff


	//   ....[27]....
        /*0154*/ 	.word	0xffffffff


	//   ....[28]....
        /*0158*/ 	.word	0xffffffff


	//   ....[29]....
        /*015c*/ 	.word	0xffffffff


	//   ....[30]....
        /*0160*/ 	.word	0xffffffff


	//   ....[31]....
        /*0164*/ 	.word	0xffffffff


	//   ....[32]....
        /*0168*/ 	.word	0xffffffff


	//   ....[33]....
        /*016c*/ 	.word	0xffffffff


	//   ....[34]....
        /*0170*/ 	.word	0xffffffff


	//   ....[35]....
        /*0174*/ 	.word	0xffffffff


	//   ....[36]....
        /*0178*/ 	.word	0xffffffff


	//   ....[37]....
        /*017c*/ 	.word	0xffffffff


	//   ....[38]....
        /*0180*/ 	.word	0xffffffff


	//   ....[39]....
        /*0184*/ 	.word	0xffffffff


	//   ....[40]....
        /*0188*/ 	.word	0xffffffff


	//   ....[41]....
        /*018c*/ 	.word	0xffffffff


	//   ....[42]....
        /*0190*/ 	.word	0xffffffff


	//   ....[43]....
        /*0194*/ 	.word	0xffffffff


	//   ....[44]....
        /*0198*/ 	.word	0xffffffff


	//   ....[45]....
        /*019c*/ 	.word	0xffffffff


	//   ....[46]....
        /*01a0*/ 	.word	0xffffffff


	//   ....[47]....
        /*01a4*/ 	.word	0xffffffff


	//----- nvinfo : EIATTR_COOP_GROUP_INSTR_OFFSETS
	.align		4
.L_78:
        /*01a8*/ 	.byte	0x04, 0x28
        /*01aa*/ 	.short	(.L_80 - .L_79)


	//   ....[0]....
.L_79:
        /*01ac*/ 	.word	0x00000630


	//   ....[1]....
        /*01b0*/ 	.word	0x00000660


	//   ....[2]....
        /*01b4*/ 	.word	0x000006c0


	//   ....[3]....
        /*01b8*/ 	.word	0x00000710


	//   ....[4]....
        /*01bc*/ 	.word	0x00000900


	//   ....[5]....
        /*01c0*/ 	.word	0x00000920


	//   ....[6]....
        /*01c4*/ 	.word	0x000009c0


	//   ....[7]....
        /*01c8*/ 	.word	0x00000b10


	//   ....[8]....
        /*01cc*/ 	.word	0x000025e0


	//   ....[9]....
        /*01d0*/ 	.word	0x00002730


	//   ....[10]....
        /*01d4*/ 	.word	0x00002760


	//   ....[11]....
        /*01d8*/ 	.word	0x00002810


	//   ....[12]....
        /*01dc*/ 	.word	0x00002890


	//   ....[13]....
        /*01e0*/ 	.word	0x00002980


	//   ....[14]....
        /*01e4*/ 	.word	0x000029d0


	//   ....[15]....
        /*01e8*/ 	.word	0x00002ac0


	//   ....[16]....
        /*01ec*/ 	.word	0x00005280


	//   ....[17]....
        /*01f0*/ 	.word	0x000052d0


	//   ....[18]....
        /*01f4*/ 	.word	0x00005390


	//   ....[19]....
        /*01f8*/ 	.word	0x000053e0


	//   ....[20]....
        /*01fc*/ 	.word	0x00005420


	//   ....[21]....
        /*0200*/ 	.word	0x00005510


	//   ....[22]....
        /*0204*/ 	.word	0x00005670


	//   ....[23]....
        /*0208*/ 	.word	0x00005bc0


	//   ....[24]....
        /*020c*/ 	.word	0x00007400


	//   ....[25]....
        /*0210*/ 	.word	0x00007410


	//   ....[26]....
        /*0214*/ 	.word	0x00007420


	//   ....[27]....
        /*0218*/ 	.word	0x00007470


	//   ....[28]....
        /*021c*/ 	.word	0x00007490


	//   ....[29]....
        /*0220*/ 	.word	0x000077b0


	//   ....[30]....
        /*0224*/ 	.word	0x00007820


	//   ....[31]....
        /*0228*/ 	.word	0x00007830


	//   ....[32]....
        /*022c*/ 	.word	0x00008a70


	//   ....[33]....
        /*0230*/ 	.word	0x00008a80


	//   ....[34]....
        /*0234*/ 	.word	0x00008aa0


	//   ....[35]....
        /*0238*/ 	.word	0x00008ab0


	//   ....[36]....
        /*023c*/ 	.word	0x00008ac0


	//   ....[37]....
        /*0240*/ 	.word	0x00008ad0


	//   ....[38]....
        /*0244*/ 	.word	0x00008ae0


	//   ....[39]....
        /*0248*/ 	.word	0x00008af0


	//   ....[40]....
        /*024c*/ 	.word	0x00008c20


	//   ....[41]....
        /*0250*/ 	.word	0x00008c40


	//   ....[42]....
        /*0254*/ 	.word	0x00008dc0


	//   ....[43]....
        /*0258*/ 	.word	0x00008df0


	//   ....[44]....
        /*025c*/ 	.word	0x00008f20


	//   ....[45]....
        /*0260*/ 	.word	0x00008f50


	//   ....[46]....
        /*0264*/ 	.word	0x00009080


	//   ....[47]....
        /*0268*/ 	.word	0x000090a0


	//----- nvinfo : EIATTR_EXIT_INSTR_OFFSETS
	.align		4
.L_80:
        /*026c*/ 	.byte	0x04, 0x1c
        /*026e*/ 	.short	(.L_82 - .L_81)


	//   ....[0]....
.L_81:
        /*0270*/ 	.word	0x00000040


	//   ....[1]....
        /*0274*/ 	.word	0x000090b0


	//   ....[2]....
        /*0278*/ 	.word	0x00009160


	//   ....[3]....
        /*027c*/ 	.word	0x000091c0


	//----- nvinfo : EIATTR_CTAIDZ_USED
	.align		4
.L_82:
        /*0280*/ 	.byte	0x01, 0x04
	.zero		2


	//----- nvinfo : EIATTR_MAX_THREADS
	.align		4
        /*0284*/ 	.byte	0x04, 0x05
        /*0286*/ 	.short	(.L_84 - .L_83)
.L_83:
        /*0288*/ 	.word	0x00000080
        /*028c*/ 	.word	0x00000001
        /*0290*/ 	.word	0x00000001


	//----- nvinfo : EIATTR_CRS_STACK_SIZE
	.align		4
.L_84:
        /*0294*/ 	.byte	0x04, 0x1e
        /*0296*/ 	.short	(.L_86 - .L_85)
.L_85:
        /*0298*/ 	.word	0x00000000
.L_86:


//--------------------- .nv.info._ZN7cutlass13device_kernelIN5flash19enable_sm80_to_sm89INS1_16FlashAttnFwdSm80INS1_25CollectiveMainloopFwdSm80ILi4ELi1ELb0EN4cute5tupleIJNS5_1CILi128EEENS7_ILi64EEENS7_ILi96EEEEEELi96ENS_6half_tEfNS_4arch4Sm80ELb0ELb0ELb0ELb1ELb0ELb0ELb1ELb0EEENS1_21CollectiveEpilogueFwdINS6_IJS8_SA_S9_EEENS6_IJNS7_ILi1EEESI_SI_EEESC_SE_Li128ELb1ELb1ELb0ELb0EEENS1_19SingleTileSchedulerILb1ELb0ELb1ELi128EEEEEEEEEvNT_6ParamsE --------------------------
	.section	.nv.info._ZN7cutlass13device_kernelIN5flash19enable_sm80_to_sm89INS1_16FlashAttnFwdSm80INS1_25CollectiveMainloopFwdSm80ILi4ELi1ELb0EN4cute5tupleIJNS5_1CILi128EEENS7_ILi64EEENS7_ILi96EEEEEELi96ENS_6half_tEfNS_4arch4Sm80ELb0ELb0ELb0ELb1ELb0ELb0ELb1ELb0EEENS1_21CollectiveEpilogueFwdINS6_IJS8_SA_S9_EEENS6_IJNS7_ILi1EEESI_SI_EEESC_SE_Li128ELb1ELb1ELb0ELb0EEENS1_19SingleTileSchedulerILb1ELb0ELb1ELi128EEEEEEEEEvNT_6ParamsE,"",@"SHT_CUDA_INFO"
	.sectionflags	@""
	.align	4


	//----- nvinfo : EIATTR_CUDA_API_VERSION
	.align		4
        /*0000*/ 	.byte	0x04, 0x37
        /*0002*/ 	.short	(.L_88 - .L_87)
.L_87:
        /*0004*/ 	.word	0x00000082


	//----- nvinfo : EIATTR_SW2861232_WAR
	.align		4
.L_88:
        /*0008*/ 	.byte	0x01, 0x35
	.zero		2


	//----- nvinfo : EIATTR_PARAM_CBANK
	.align		4
        /*000c*/ 	.byte	0x04, 0x0a
        /*000e*/ 	.short	(.L_90 - .L_89)
	.align		4
.L_89:
        /*0010*/ 	.word	index@(.nv.constant0._ZN7cutlass13device_kernelIN5flash19enable_sm80_to_sm89INS1_16FlashAttnFwdSm80INS1_25CollectiveMainloopFwdSm80ILi4ELi1ELb0EN4cute5tupleIJNS5_1CILi128EEENS7_ILi64EEENS7_ILi96EEEEEELi96ENS_6half_tEfNS_4arch4Sm80ELb0ELb0ELb0ELb1ELb0ELb0ELb1ELb0EEENS1_21CollectiveEpilogueFwdINS6_IJS8_SA_S9_EEENS6_IJNS7_ILi1EEESI_SI_EEESC_SE_Li128ELb1ELb1ELb0ELb0EEENS1_19SingleTileSchedulerILb1ELb0ELb1ELi128EEEEEEEEEvNT_6ParamsE)
        /*0014*/ 	.short	0x0160
        /*0016*/ 	.short	0x0418


	//----- nvinfo : EIATTR_CBANK_PARAM_SIZE
	.align		4
.L_90:
        /*0018*/ 	.byte	0x03, 0x19
        /*001a*/ 	.short	0x0418


	//----- nvinfo : EIATTR_KPARAM_INFO
	.align		4
        /*001c*/ 	.byte	0x04, 0x17
        /*001e*/ 	.short	(.L_92 - .L_91)
.L_91:
        /*0020*/ 	.word	0x00000000
        /*0024*/ 	.short	0x0000
        /*0026*/ 	.short	0x0000
        /*0028*/ 	.byte	0x00, 0xf0, 0x61, 0x10


	//----- nvinfo : EIATTR_MAXREG_COUNT
	.align		4
.L_92:
        /*002c*/ 	.byte	0x03, 0x1b
        /*002e*/ 	.short	0x00ff


	//----- nvinfo : EIATTR_NUM_BARRIERS
	.align		4
        /*0030*/ 	.byte	0x02, 0x4c
        /*0032*/ 	.byte	0x02
	.zero		1


	//----- nvinfo : EIATTR_ANNOTATIONS
	.align		4
        /*0034*/ 	.byte	0x04, 0x55
        /*0036*/ 	.short	(.L_94 - .L_93)


	//   ....[0]....
.L_93:
        /* <DEDUP_REMOVED lines=17> */


	//----- nvinfo : EIATTR_MERCURY_ISA_VERSION
	.align		4
.L_94:
        /*0130*/ 	.byte	0x03, 0x5f
        /*0132*/ 	.short	0x0000


	//----- nvinfo : EIATTR_COOP_GROUP_MASK_REGIDS
	.align		4
        /*0134*/ 	.byte	0x04, 0x29
        /*0136*/ 	.short	(.L_96 - .L_95)


	//   ....[0]....
.L_95:
        /*0138*/ 	.word	0xffffffff


	//   ....[1]....
        /*013c*/ 	.word	0xffffffff


	//   ....[2]....
        /*0140*/ 	.word	0xffffffff


	//   ....[3]....
        /*0144*/ 	.word	0xffffffff


	//   ....[4]....
        /*0148*/ 	.word	0xffffffff


	//   ....[5]....
        /*014c*/ 	.word	0xffffffff


	//   ....[6]....
        /*0150*/ 	.word	0xffffffff


	//   ....[7]....
        /*0154*/ 	.word	0xffffffff


	//   ....[8]....
        /*0158*/ 	.word	0xffffffff


	//   ....[9]....
        /*015c*/ 	.word	0xffffffff


	//   ....[10]....
        /*0160*/ 	.word	0xffffffff


	//   ....[11]....
        /*0164*/ 	.word	0xffffffff


	//   ....[12]....
        /*0168*/ 	.word	0xffffffff


	//   ....[13]....
        /*016c*/ 	.word	0xffffffff


	//   ....[14]....
        /*0170*/ 	.word	0xffffffff


	//   ....[15]....
        /*0174*/ 	.word	0xffffffff


	//   ....[16]....
        /*0178*/ 	.word	0xffffffff


	//   ....[17]....
        /*017c*/ 	.word	0xffffffff


	//   ....[18]....
        /*0180*/ 	.word	0xffffffff


	//   ....[19]....
        /*0184*/ 	.word	0xffffffff


	//   ....[20]....
        /*0188*/ 	.word	0xffffffff


	//   ....[21]....
        /*018c*/ 	.word	0xffffffff


	//   ....[22]....
        /*0190*/ 	.word	0xffffffff


	//   ....[23]....
        /*0194*/ 	.word	0xffffffff


	//   ....[24]....
        /*0198*/ 	.word	0xffffffff


	//   ....[25]....
        /*019c*/ 	.word	0xffffffff


	//   ....[26]....
        /*01a0*/ 	.word	0xffffffff


	//   ....[27]....
        /*01a4*/ 	.word	0xffffffff


	//   ....[28]....
        /*01a8*/ 	.word	0xffffffff


	//   ....[29]....
        /*01ac*/ 	.word	0xffffffff


	//   ....[30]....
        /*01b0*/ 	.word	0xffffffff


	//   ....[31]....
        /*01b4*/ 	.word	0xffffffff


	//   ....[32]....
        /*01b8*/ 	.word	0xffffffff


	//   ....[33]....
        /*01bc*/ 	.word	0xffffffff


	//   ....[34]....
        /*01c0*/ 	.word	0xffffffff


	//   ....[35]....
        /*01c4*/ 	.word	0xffffffff


	//   ....[36]....
        /*01c8*/ 	.word	0xffffffff


	//   ....[37]....
        /*01cc*/ 	.word	0xffffffff


	//   ....[38]....
        /*01d0*/ 	.word	0xffffffff


	//   ....[39]....
        /*01d4*/ 	.word	0xffffffff


	//   ....[40]....
        /*01d8*/ 	.word	0xffffffff


	//   ....[41]....
        /*01dc*/ 	.word	0xffffffff


	//   ....[42]....
        /*01e0*/ 	.word	0xffffffff


	//   ....[43]....
        /*01e4*/ 	.word	0xffffffff


	//   ....[44]....
        /*01e8*/ 	.word	0xffffffff


	//   ....[45]....
        /*01ec*/ 	.word	0xffffffff


	//   ....[46]....
        /*01f0*/ 	.word	0xffffffff


	//   ....[47]....
        /*01f4*/ 	.word	0xffffffff


	//   ....[48]....
        /*01f8*/ 	.word	0xffffffff


	//   ....[49]....
        /*01fc*/ 	.word	0xffffffff


	//   ....[50]....
        /*0200*/ 	.word	0xffffffff


	//   ....[51]....
        /*0204*/ 	.word	0xffffffff


	//   ....[52]....
        /*0208*/ 	.word	0xffffffff


	//   ....[53]....
        /*020c*/ 	.word	0xffffffff


	//   ....[54]....
        /*0210*/ 	.word	0xffffffff


	//   ....[55]....
        /*0214*/ 	.word	0xffffffff


	//   ....[56]....
        /*0218*/ 	.word	0xffffffff


	//----- nvinfo : EIATTR_COOP_GROUP_INSTR_OFFSETS
	.align		4
.L_96:
        /*021c*/ 	.byte	0x04, 0x28
        /*021e*/ 	.short	(.L_98 - .L_97)


	//   ....[0]....
.L_97:
        /*0220*/ 	.word	0x00000090


	//   ....[1]....
        /*0224*/ 	.word	0x00001460


	//   ....[2]....
        /*0228*/ 	.word	0x00001490


	//   ....[3]....
        /*022c*/ 	.word	0x00001660


	//   ....[4]....
        /*0230*/ 	.word	0x00001690


	//   ....[5]....
        /*0234*/ 	.word	0x000017d0


	//   ....[6]....
        /*0238*/ 	.word	0x00001800


	//   ....[7]....
        /*023c*/ 	.word	0x00001930


	//   ....[8]....
        /*0240*/ 	.word	0x00001970


	//   ....[9]....
        /*0244*/ 	.word	0x00002ea0


	//   ....[10]....
        /*0248*/ 	.word	0x00003000


	//   ....[11]....
        /*024c*/ 	.word	0x00003030


	//   ....[12]....
        /*0250*/ 	.word	0x00003160


	//   ....[13]....
        /*0254*/ 	.word	0x000031f0


	//   ....[14]....
        /*0258*/ 	.word	0x000032e0


	//   ....[15]....
        /*025c*/ 	.word	0x00003390


	//   ....[16]....
        /*0260*/ 	.word	0x00003540


	//   ....[17]....
        /*0264*/ 	.word	0x00005b50


	//   ....[18]....
        /*0268*/ 	.word	0x00005ba0


	//   ....[19]....
        /*026c*/ 	.word	0x00005c60


	//   ....[20]....
        /*0270*/ 	.word	0x00005cb0


	//   ....[21]....
        /*0274*/ 	.word	0x00005cf0


	//   ....[22]....
        /*0278*/ 	.word	0x00005e00


	//   ....[23]....
        /*027c*/ 	.word	0x00006060


	//   ....[24]....
        /*0280*/ 	.word	0x00006260


	//   ....[25]....
        /*0284*/ 	.word	0x00007d60


	//   ....[26]....
        /*0288*/ 	.word	0x00007d90


	//   ....[27]....
        /*028c*/ 	.word	0x00007dc0


	//   ....[28]....
        /*0290*/ 	.word	0x00007de0


	//   ....[29]....
        /*0294*/ 	.word	0x00007e10


	//   ....[30]....
        /*0298*/ 	.word	0x00007e30


	//   ....[31]....
        /*029c*/ 	.word	0x00007e50


	//   ....[32]....
        /*02a0*/ 	.word	0x00007e60


	//   ....[33]....
        /*02a4*/ 	.word	0x00009560


	//   ....[34]....
        /*02a8*/ 	.word	0x00009590


	//   ....[35]....
        /*02ac*/ 	.word	0x000095b0


	//   ....[36]....
        /*02b0*/ 	.word	0x000095d0


	//   ....[37]....
        /*02b4*/ 	.word	0x000095e0


	//   ....[38]....
        /*02b8*/ 	.word	0x000095f0


	//   ....[39]....
        /*02bc*/ 	.word	0x00009600


	//   ....[40]....
        /*02c0*/ 	.word	0x00009610


	//   ....[41]....
        /*02c4*/ 	.word	0x00009830


	//   ....[42]....
        /*02c8*/ 	.word	0x00009840


	//   ....[43]....
        /*02cc*/ 	.word	0x000099c0


	//   ....[44]....
        /*02d0*/ 	.word	0x000099f0


	//   ....[45]....
        /*02d4*/ 	.word	0x00009b40


	//   ....[46]....
        /*02d8*/ 	.word	0x00009b70


	//   ....[47]....
        /*02dc*/ 	.word	0x00009cc0


	//   ....[48]....
        /*02e0*/ 	.word	0x00009ce0


	//   ....[49]....
        /*02e4*/ 	.word	0x0000a4e0


	//   ....[50]....
        /*02e8*/ 	.word	0x0000a500


	//   ....[51]....
        /*02ec*/ 	.word	0x0000a650


	//   ....[52]....
        /*02f0*/ 	.word	0x0000a680


	//   ....[53]....
        /*02f4*/ 	.word	0x0000a7b0


	//   ....[54]....
        /*02f8*/ 	.word	0x0000a7e0


	//   ....[55]....
        /*02fc*/ 	.word	0x0000a910


	//   ....[56]....
        /*0300*/ 	.word	0x0000a930


	//----- nvinfo : EIATTR_EXIT_INSTR_OFFSETS
	.align		4
.L_98:
        /*0304*/ 	.byte	0x04, 0x1c
        /*0306*/ 	.short	(.L_100 - .L_99)


	//   ....[0]....
.L_99:
        /*0308*/ 	.word	0x00000350


	//   ....[1]....
        /*030c*/ 	.word	0x00009cf0


	//   ....[2]....
        /*0310*/ 	.word	0x00009dc0


	//   ....[3]....
        /*0314*/ 	.word	0x00009e20


	//   ....[4]....
        /*0318*/ 	.word	0x0000a940


	//   ....[5]....
        /*031c*/ 	.word	0x0000a9f0


	//   ....[6]....
        /*0320*/ 	.word	0x0000aa50


	//----- nvinfo : EIATTR_CTAIDZ_USED
	.align		4
.L_100:
        /*0324*/ 	.byte	0x01, 0x04
	.zero		2


	//----- nvinfo : EIATTR_MAX_THREADS
	.align		4
        /*0328*/ 	.byte	0x04, 0x05
        /*032a*/ 	.short	(.L_102 - .L_101)
.L_101:
        /*032c*/ 	.word	0x00000080
        /*0330*/ 	.word	0x00000001
        /*0334*/ 	.word	0x00000001


	//----- nvinfo : EIATTR_CRS_STACK_SIZE
	.align		4
.L_102:
        /*0338*/ 	.byte	0x04, 0x1e
        /*033a*/ 	.short	(.L_104 - .L_103)
.L_103:
        /*033c*/ 	.word	0x00000000
.L_104:


//--------------------- .nv.info._ZN7cutlass13device_kernelIN5flash19enable_sm80_to_sm89INS1_16FlashAttnFwdSm80INS1_25CollectiveMainloopFwdSm80ILi4ELi1ELb0EN4cute5tupleIJNS5_1CILi128EEENS7_ILi64EEENS7_ILi96EEEEEELi96ENS_6half_tEfNS_4arch4Sm80ELb0ELb0ELb0ELb1ELb0ELb1ELb1ELb0EEENS1_21CollectiveEpilogueFwdINS6_IJS8_SA_S9_EEENS6_IJNS7_ILi1EEESI_SI_EEESC_SE_Li128ELb1ELb1ELb0ELb0EEENS1_19SingleTileSchedulerILb1ELb0ELb1ELi128EEEEEEEEEvNT_6ParamsE --------------------------
	.section	.nv.info._ZN7cutlass13device_kernelIN5flash19enable_sm80_to_sm89INS1_16FlashAttnFwdSm80INS1_25CollectiveMainloopFwdSm80ILi4ELi1ELb0EN4cute5tupleIJNS5_1CILi128EEENS7_ILi64EEENS7_ILi96EEEEEELi96ENS_6half_tEfNS_4arch4Sm80ELb0ELb0ELb0ELb1ELb0ELb1ELb1ELb0EEENS1_21CollectiveEpilogueFwdINS6_IJS8_SA_S9_EEENS6_IJNS7_ILi1EEESI_SI_EEESC_SE_Li128ELb1ELb1ELb0ELb0EEENS1_19SingleTileSchedulerILb1ELb0ELb1ELi128EEEEEEEEEvNT_6ParamsE,"",@"SHT_CUDA_INFO"
	.sectionflags	@""
	.align	4


	//----- nvinfo : EIATTR_CUDA_API_VERSION
	.align		4
        /*0000*/ 	.byte	0x04, 0x37
        /*0002*/ 	.short	(.L_106 - .L_105)
.L_105:
        /*0004*/ 	.word	0x00000082


	//----- nvinfo : EIATTR_SW2861232_WAR
	.align		4
.L_106:
        /*0008*/ 	.byte	0x01, 0x35
	.zero		2


	//----- nvinfo : EIATTR_PARAM_CBANK
	.align		4
        /*000c*/ 	.byte	0x04, 0x0a
        /*000e*/ 	.short	(.L_108 - .L_107)
	.align		4
.L_107:
        /*0010*/ 	.word	index@(.nv.constant0._ZN7cutlass13device_kernelIN5flash19enable_sm80_to_sm89INS1_16FlashAttnFwdSm80INS1_25CollectiveMainloopFwdSm80ILi4ELi1ELb0EN4cute5tupleIJNS5_1CILi128EEENS7_ILi64EEENS7_ILi96EEEEEELi96ENS_6half_tEfNS_4arch4Sm80ELb0ELb0ELb0ELb1ELb0ELb1ELb1ELb0EEENS1_21CollectiveEpilogueFwdINS6_IJS8_SA_S9_EEENS6_IJNS7_ILi1EEESI_SI_EEESC_SE_Li128ELb1ELb1ELb0ELb0EEENS1_19SingleTileSchedulerILb1ELb0ELb1ELi128EEEEEEEEEvNT_6ParamsE)
        /*0014*/ 	.short	0x0160
        /*0016*/ 	.short	0x0418


	//----- nvinfo : EIATTR_CBANK_PARAM_SIZE
	.align		4
.L_108:
        /*0018*/ 	.byte	0x03, 0x19
        /*001a*/ 	.short	0x0418


	//----- nvinfo : EIATTR_KPARAM_INFO
	.align		4
        /*001c*/ 	.byte	0x04, 0x17
        /*001e*/ 	.short	(.L_110 - .L_109)
.L_109:
        /*0020*/ 	.word	0x00000000
        /*0024*/ 	.short	0x0000
        /*0026*/ 	.short	0x0000
        /*0028*/ 	.byte	0x00, 0xf0, 0x61, 0x10


	//----- nvinfo : EIATTR_MAXREG_COUNT
	.align		4
.L_110:
        /*002c*/ 	.byte	0x03, 0x1b
        /*002e*/ 	.short	0x00ff


	//----- nvinfo : EIATTR_NUM_BARRIERS
	.align		4
        /*0030*/ 	.byte	0x02, 0x4c
        /*0032*/ 	.byte	0x02
	.zero		1


	//----- nvinfo : EIATTR_ANNOTATIONS
	.align		4
        /*0034*/ 	.byte	0x04, 0x55
        /*0036*/ 	.short	(.L_112 - .L_111)


	//   ....[0]....
.L_111:
        /* <DEDUP_REMOVED lines=18> */


	//----- nvinfo : EIATTR_MERCURY_ISA_VERSION
	.align		4
.L_112:
        /*0140*/ 	.byte	0x03, 0x5f
        /*0142*/ 	.short	0x0000


	//----- nvinfo : EIATTR_COOP_GROUP_MASK_REGIDS
	.align		4
        /*0144*/ 	.byte	0x04, 0x29
        /*0146*/ 	.short	(.L_114 - .L_113)


	//   ....[0]....
.L_113:
        /*0148*/ 	.word	0xffffffff


	//   ....[1]....
        /*014c*/ 	.word	0xffffffff


	//   ....[2]....
        /*0150*/ 	.word	0xffffffff


	//   ....[3]....
        /*0154*/ 	.word	0xffffffff


	//   ....[4]....
        /*0158*/ 	.word	0xffffffff


	//   ....[5]....
        /*015c*/ 	.word	0xffffffff


	//   ....[6]....
        /*0160*/ 	.word	0xffffffff


	//   ....[7]....
        /*0164*/ 	.word	0xffffffff


	//   ....[8]....
        /*0168*/ 	.word	0xffffffff


	//   ....[9]....
        /*016c*/ 	.word	0xffffffff


	//   ....[10]....
        /*0170*/ 	.word	0xffffffff


	//   ....[11]....
        /*0174*/ 	.word	0xffffffff


	//   ....[12]....
        /*0178*/ 	.word	0xffffffff


	//   ....[13]....
        /*017c*/ 	.word	0xffffffff


	//   ....[14]....
        /*0180*/ 	.word	0xffffffff


	//   ....[15]....
        /*0184*/ 	.word	0xffffffff


	//   ....[16]....
        /*0188*/ 	.word	0xffffffff


	//   ....[17]....
        /*018c*/ 	.word	0xffffffff


	//   ....[18]....
        /*0190*/ 	.word	0xffffffff


	//   ....[19]....
        /*0194*/ 	.word	0xffffffff


	//   ....[20]....
        /*0198*/ 	.word	0xffffffff


	//   ....[21]....
        /*019c*/ 	.word	0xffffffff


	//   ....[22]....
        /*01a0*/ 	.word	0xffffffff


	//   ....[23]....
        /*01a4*/ 	.word	0xffffffff


	//   ....[24]....
        /*01a8*/ 	.word	0xffffffff


	//   ....[25]....
        /*01ac*/ 	.word	0xffffffff


	//   ....[26]....
        /*01b0*/ 	.word	0xffffffff


	//   ....[27]....
        /*01b4*/ 	.word	0xffffffff


	//   ....[28]....
        /*01b8*/ 	.word	0xffffffff


	//   ....[29]....
        /*01bc*/ 	.word	0xffffffff


	//   ....[30]....
        /*01c0*/ 	.word	0xffffffff


	//   ....[31]....
        /*01c4*/ 	.word	0xffffffff


	//   ....[32]....
        /*01c8*/ 	.word	0xffffffff


	//   ....[33]....
        /*01cc*/ 	.word	0xffffffff


	//   ....[34]....
        /*01d0*/ 	.word	0xffffffff


	//   ....[35]....
        /*01d4*/ 	.word	0xffffffff


	//   ....[36]....
        /*01d8*/ 	.word	0xffffffff


	//   ....[37]....
        /*01dc*/ 	.word	0xffffffff


	//   ....[38]....
        /*01e0*/ 	.word	0xffffffff


	//   ....[39]....
        /*01e4*/ 	.word	0xffffffff


	//   ....[40]....
        /*01e8*/ 	.word	0xffffffff


	//   ....[41]....
        /*01ec*/ 	.word	0xffffffff


	//   ....[42]....
        /*01f0*/ 	.word	0xffffffff


	//   ....[43]....
        /*01f4*/ 	.word	0xffffffff


	//   ....[44]....
        /*01f8*/ 	.word	0xffffffff


	//   ....[45]....
        /*01fc*/ 	.word	0xffffffff


	//   ....[46]....
        /*0200*/ 	.word	0xffffffff


	//   ....[47]....
        /*0204*/ 	.word	0xffffffff


	//   ....[48]....
        /*0208*/ 	.word	0xffffffff


	//   ....[49]....
        /*020c*/ 	.word	0xffffffff


	//   ....[50]....
        /*0210*/ 	.word	0xffffffff


	//   ....[51]....
        /*0214*/ 	.word	0xffffffff


	//   ....[52]....
        /*0218*/ 	.word	0xffffffff


	//   ....[53]....
        /*021c*/ 	.word	0xffffffff


	//   ....[54]....
        /*0220*/ 	.word	0xffffffff


	//   ....[55]....
        /*0224*/ 	.word	0xffffffff


	//   ....[56]....
        /*0228*/ 	.word	0xffffffff


	//----- nvinfo : EIATTR_COOP_GROUP_INSTR_OFFSETS
	.align		4
.L_114:
        /*022c*/ 	.byte	0x04, 0x28
        /*022e*/ 	.short	(.L_116 - .L_115)


	//   ....[0]....
.L_115:
        /*0230*/ 	.word	0x00000090


	//   ....[1]....
        /*0234*/ 	.word	0x00006830


	//   ....[2]....
        /*0238*/ 	.word	0x00006860


	//   ....[3]....
        /*023c*/ 	.word	0x00006b10


	//   ....[4]....
        /*0240*/ 	.word	0x00006b40


	//   ....[5]....
        /*0244*/ 	.word	0x00006c80


	//   ....[6]....
        /*0248*/ 	.word	0x00006cb0


	//   ....[7]....
        /*024c*/ 	.word	0x00006e10


	//   ....[8]....
        /*0250*/ 	.word	0x00006e40


	//   ....[9]....
        /*0254*/ 	.word	0x0000e120


	//   ....[10]....
        /*0258*/ 	.word	0x0000e280


	//   ....[11]....
        /*025c*/ 	.word	0x0000e2b0


	//   ....[12]....
        /*0260*/ 	.word	0x0000e3e0


	//   ....[13]....
        /*0264*/ 	.word	0x0000e470


	//   ....[14]....
        /*0268*/ 	.word	0x0000e560


	//   ....[15]....
        /*026c*/ 	.word	0x0000e610


	//   ....[16]....
        /*0270*/ 	.word	0x0000e7c0


	//   ....[17]....
        /*0274*/ 	.word	0x00010d90


	//   ....[18]....
        /*0278*/ 	.word	0x00010de0


	//   ....[19]....
        /*027c*/ 	.word	0x00010ea0


	//   ....[20]....
        /*0280*/ 	.word	0x00010ef0


	//   ....[21]....
        /*0284*/ 	.word	0x00010f30


	//   ....[22]....
        /*0288*/ 	.word	0x00011030


	//   ....[23]....
        /*028c*/ 	.word	0x000112a0


	//   ....[24]....
        /*0290*/ 	.word	0x00011400


	//   ....[25]....
        /*0294*/ 	.word	0x00012fb0


	//   ....[26]....
        /*0298*/ 	.word	0x00012fe0


	//   ....[27]....
        /*029c*/ 	.word	0x00013010


	//   ....[28]....
        /*02a0*/ 	.word	0x00013030


	//   ....[29]....
        /*02a4*/ 	.word	0x00013060


	//   ....[30]....
        /*02a8*/ 	.word	0x00013080


	//   ....[31]....
        /*02ac*/ 	.word	0x000130a0


	//   ....[32]....
        /*02b0*/ 	.word	0x000130b0


	//   ....[33]....
        /*02b4*/ 	.word	0x00014780


	//   ....[34]....
        /*02b8*/ 	.word	0x000147b0


	//   ....[35]....
        /*02bc*/ 	.word	0x000147e0


	//   ....[36]....
        /*02c0*/ 	.word	0x00014800


	//   ....[37]....
        /*02c4*/ 	.word	0x00014810


	//   ....[38]....
        /*02c8*/ 	.word	0x00014820


	//   ....[39]....
        /*02cc*/ 	.word	0x00014830


	//   ....[40]....
        /*02d0*/ 	.word	0x00014840


	//   ....[41]....
        /*02d4*/ 	.word	0x00014a60


	//   ....[42]....
        /*02d8*/ 	.word	0x00014a70


	//   ....[43]....
        /*02dc*/ 	.word	0x00014bf0


	//   ....[44]....
        /*02e0*/ 	.word	0x00014c20


	//   ....[45]....
        /*02e4*/ 	.word	0x00014d70


	//   ....[46]....
        /*02e8*/ 	.word	0x00014da0


	//   ....[47]....
        /*02ec*/ 	.word	0x00014ef0


	//   ....[48]....
        /*02f0*/ 	.word	0x00014f10


	//   ....[49]....
        /*02f4*/ 	.word	0x000156d0


	//   ....[50]....
        /*02f8*/ 	.word	0x000156f0


	//   ....[51]....
        /*02fc*/ 	.word	0x00015840


	//   ....[52]....
        /*0300*/ 	.word	0x00015870


	//   ....[53]....
        /*0304*/ 	.word	0x000159a0


	//   ....[54]....
        /*0308*/ 	.word	0x000159d0


	//   ....[55]....
        /*030c*/ 	.word	0x00015b00


	//   ....[56]....
        /*0310*/ 	.word	0x00015b20


	//----- nvinfo : EIATTR_EXIT_INSTR_OFFSETS
	.align		4
.L_116:
        /*0314*/ 	.byte	0x04, 0x1c
        /*0316*/ 	.short	(.L_118 - .L_117)


	//   ....[0]....
.L_117:
        /*0318*/ 	.word	0x00000350


	//   ....[1]....
        /*031c*/ 	.word	0x00014f20


	//   ....[2]....
        /*0320*/ 	.word	0x00014ff0


	//   ....[3]....
        /*0324*/ 	.word	0x00015050


	//   ....[4]....
        /*0328*/ 	.word	0x00015b30


	//   ....[5]....
        /*032c*/ 	.word	0x00015be0


	//   ....[6]....
        /*0330*/ 	.word	0x00015c40


	//----- nvinfo : EIATTR_CTAIDZ_USED
	.align		4
.L_118:
        /*0334*/ 	.byte	0x01, 0x04
	.zero		2


	//----- nvinfo : EIATTR_MAX_THREADS
	.align		4
        /*0338*/ 	.byte	0x04, 0x05
        /*033a*/ 	.short	(.L_120 - .L_119)
.L_119:
        /*033c*/ 	.word	0x00000080
        /*0340*/ 	.word	0x00000001
        /*0344*/ 	.word	0x00000001


	//----- nvinfo : EIATTR_CRS_STACK_SIZE
	.align		4
.L_120:
        /*0348*/ 	.byte	0x04, 0x1e
        /*034a*/ 	.short	(.L_122 - .L_121)
.L_121:
        /*034c*/ 	.word	0x00000000
.L_122:


//--------------------- .nv.info._ZN7cutlass13device_kernelIN5flash19enable_sm80_to_sm89INS1_16FlashAttnFwdSm80INS1_25CollectiveMainloopFwdSm80ILi4ELi1ELb0EN4cute5tupleIJNS5_1CILi128EEENS7_ILi48EEENS7_ILi96EEEEEELi96ENS_6half_tEfNS_4arch4Sm80ELb0ELb1ELb0ELb0ELb0ELb0ELb1ELb0EEENS1_21CollectiveEpilogueFwdINS6_IJS8_SA_S9_EEENS6_IJNS7_ILi1EEESI_SI_EEESC_SE_Li128ELb0ELb1ELb0ELb0EEENS1_19SingleTileSchedulerILb0ELb0ELb1ELi128EEEEEEEEEvNT_6ParamsE --------------------------
	.section	.nv.info._ZN7cutlass13device_kernelIN5flash19enable_sm80_to_sm89INS1_16FlashAttnFwdSm80INS1_25CollectiveMainloopFwdSm80ILi4ELi1ELb0EN4cute5tupleIJNS5_1CILi128EEENS7_ILi48EEENS7_ILi96EEEEEELi96ENS_6half_tEfNS_4arch4Sm80ELb0ELb1ELb0ELb0ELb0ELb0ELb1ELb0EEENS1_21CollectiveEpilogueFwdINS6_IJS8_SA_S9_EEENS6_IJNS7_ILi1EEESI_SI_EEESC_SE_Li128ELb0ELb1ELb0ELb0EEENS1_19SingleTileSchedulerILb0ELb0ELb1ELi128EEEEEEEEEvNT_6ParamsE,"",@"SHT_CUDA_INFO"
	.sectionflags	@""
	.align	4


	//----- nvinfo : EIATTR_CUDA_API_VERSION
	.align		4
        /*0000*/ 	.byte	0x04, 0x37
        /*0002*/ 	.short	(.L_124 - .L_123)
.L_123:
        /*0004*/ 	.word	0x00000082


	//----- nvinfo : EIATTR_SW2861232_WAR
	.align		4
.L_124:
        /*0008*/ 	.byte	0x01, 0x35
	.zero		2


	//----- nvinfo : EIATTR_PARAM_CBANK
	.align		4
        /*000c*/ 	.byte	0x04, 0x0a
        /*000e*/ 	.short	(.L_126 - .L_125)
	.align		4
.L_125:
        /*0010*/ 	.word	index@(.nv.constant0._ZN7cutlass13device_kernelIN5flash19enable_sm80_to_sm89INS1_16FlashAttnFwdSm80INS1_25CollectiveMainloopFwdSm80ILi4ELi1ELb0EN4cute5tupleIJNS5_1CILi128EEENS7_ILi48EEENS7_ILi96EEEEEELi96ENS_6half_tEfNS_4arch4Sm80ELb0ELb1ELb0ELb0ELb0ELb0ELb1ELb0EEENS1_21CollectiveEpilogueFwdINS6_IJS8_SA_S9_EEENS6_IJNS7_ILi1EEESI_SI_EEESC_SE_Li128ELb0ELb1ELb0ELb0EEENS1_19SingleTileSchedulerILb0ELb0ELb1ELi128EEEEEEEEEvNT_6ParamsE)
        /*0014*/ 	.short	0x0160
        /*0016*/ 	.short	0x0418


	//----- nvinfo : EIATTR_CBANK_PARAM_SIZE
	.align		4
.L_126:
        /*0018*/ 	.byte	0x03, 0x19
        /*001a*/ 	.short	0x0418


	//----- nvinfo : EIATTR_KPARAM_INFO
	.align		4
        /*001c*/ 	.byte	0x04, 0x17
        /*001e*/ 	.short	(.L_128 - .L_127)
.L_127:
        /*0020*/ 	.word	0x00000000
        /*0024*/ 	.short	0x0000
        /*0026*/ 	.short	0x0000
        /*0028*/ 	.byte	0x00, 0xf0, 0x61, 0x10


	//----- nvinfo : EIATTR_MAXREG_COUNT
	.align		4
.L_128:
        /*002c*/ 	.byte	0x03, 0x1b
        /*002e*/ 	.short	0x00ff


	//----- nvinfo : EIATTR_NUM_BARRIERS
	.align		4
        /*0030*/ 	.byte	0x02, 0x4c
        /*0032*/ 	.byte	0x02
	.zero		1


	//----- nvinfo : EIATTR_MERCURY_ISA_VERSION
	.align		4
        /*0034*/ 	.byte	0x03, 0x5f
        /*0036*/ 	.short	0x0000


	//----- nvinfo : EIATTR_COOP_GROUP_MASK_REGIDS
	.align		4
        /*0038*/ 	.byte	0x04, 0x29
        /*003a*/ 	.short	(.L_130 - .L_129)


	//   ....[0]....
.L_129:
        /*003c*/ 	.word	0xffffffff


	//   ....[1]....
        /*0040*/ 	.word	0xffffffff


	//   ....[2]....
        /*0044*/ 	.word	0xffffffff


	//   ....[3]....
        /*0048*/ 	.word	0xffffffff


	//   ....[4]....
        /*004c*/ 	.word	0xffffffff


	//   ....[5]....
        /*0050*/ 	.word	0xffffffff


	//   ....[6]....
        /*0054*/ 	.word	0xffffffff


	//   ....[7]....
        /*0058*/ 	.word	0xffffffff


	//   ....[8]....
        /*005c*/ 	.word	0xffffffff


	//   ....[9]....
        /*0060*/ 	.word	0xffffffff


	//   ....[10]....
        /*0064*/ 	.word	0xffffffff


	//   ....[11]....
        /*0068*/ 	.word	0xffffffff


	//   ....[12]....
        /*006c*/ 	.word	0xffffffff


	//   ....[13]....
        /*0070*/ 	.word	0xffffffff


	//   ....[14]....
        /*0074*/ 	.word	0xffffffff


	//   ....[15]....
        /*0078*/ 	.word	0xffffffff


	//   ....[16]....
        /*007c*/ 	.word	0xffffffff


	//   ....[17]....
        /*0080*/ 	.word	0xffffffff


	//   ....[18]....
        /*0084*/ 	.word	0xffffffff


	//   ....[19]....
        /*0088*/ 	.word	0xffffffff


	//   ....[20]....
        /*008c*/ 	.word	0xffffffff


	//   ....[21]....
        /*0090*/ 	.word	0xffffffff


	//   ....[22]....
        /*0094*/ 	.word	0xffffffff


	//   ....[23]....
        /*0098*/ 	.word	0xffffffff


	//   ....[24]....
        /*009c*/ 	.word	0xffffffff


	//   ....[25]....
        /*00a0*/ 	.word	0xffffffff


	//   ....[26]....
        /*00a4*/ 	.word	0xffffffff


	//   ....[27]....
        /*00a8*/ 	.word	0xffffffff


	//   ....[28]....
        /*00ac*/ 	.word	0xffffffff


	//   ....[29]....
        /*00b0*/ 	.word	0xffffffff


	//   ....[30]....
        /*00b4*/ 	.word	0xffffffff


	//   ....[31]....
        /*00b8*/ 	.word	0xffffffff


	//   ....[32]....
        /*00bc*/ 	.word	0xffffffff


	//   ....[33]....
        /*00c0*/ 	.word	0xffffffff


	//   ....[34]....
        /*00c4*/ 	.word	0xffffffff


	//   ....[35]....
        /*00c8*/ 	.word	0xffffffff


	//   ....[36]....
        /*00cc*/ 	.word	0xffffffff


	//   ....[37]....
        /*00d0*/ 	.word	0xffffffff


	//   ....[38]....
        /*00d4*/ 	.word	0xffffffff


	//   ....[39]....
        /*00d8*/ 	.word	0xffffffff


	//   ....[40]....
        /*00dc*/ 	.word	0xffffffff


	//   ....[41]....
        /*00e0*/ 	.word	0xffffffff


	//   ....[42]....
        /*00e4*/ 	.word	0xffffffff


	//   ....[43]....
        /*00e8*/ 	.word	0xffffffff


	//   ....[44]....
        /*00ec*/ 	.word	0xffffffff


	//   ....[45]....
        /*00f0*/ 	.word	0xffffffff


	//   ....[46]....
        /*00f4*/ 	.word	0xffffffff


	//   ....[47]....
        /*00f8*/ 	.word	0xffffffff


	//   ....[48]....
        /*00fc*/ 	.word	0xffffffff


	//   ....[49]....
        /*0100*/ 	.word	0xffffffff


	//   ....[50]....
        /*0104*/ 	.word	0xffffffff


	//   ....[51]....
        /*0108*/ 	.word	0xffffffff


	//   ....[52]....
        /*010c*/ 	.word	0xffffffff


	//   ....[53]....
        /*0110*/ 	.word	0xffffffff


	//   ....[54]....
        /*0114*/ 	.word	0xffffffff


	//   ....[55]....
        /*0118*/ 	.word	0xffffffff


	//   ....[56]....
        /*011c*/ 	.word	0xffffffff


	//   ....[57]....
        /*0120*/ 	.word	0xffffffff


	//   ....[58]....
        /*0124*/ 	.word	0xffffffff


	//   ....[59]....
        /*0128*/ 	.word	0xffffffff


	//   ....[60]....
        /*012c*/ 	.word	0xffffffff


	//   ....[61]....
        /*0130*/ 	.word	0xffffffff


	//   ....[62]....
        /*0134*/ 	.word	0xffffffff


	//   ....[63]....
        /*0138*/ 	.word	0xffffffff


	//   ....[64]....
        /*013c*/ 	.word	0xffffffff


	//   ....[65]....
        /*0140*/ 	.word	0xffffffff


	//   ....[66]....
        /*0144*/ 	.word	0xffffffff


	//   ....[67]....
        /*0148*/ 	.word	0xffffffff


	//   ....[68]....
        /*014c*/ 	.word	0xffffffff


	//   ....[69]....
        /*0150*/ 	.word	0xffffffff


	//   ....[70]....
        /*0154*/ 	.word	0xffffffff


	//   ....[71]....
        /*0158*/ 	.word	0xffffffff


	//   ....[72]....
        /*015c*/ 	.word	0xffffffff


	//   ....[73]....
        /*0160*/ 	.word	0xffffffff


	//   ....[74]....
        /*0164*/ 	.word	0xffffffff


	//   ....[75]....
        /*0168*/ 	.word	0xffffffff


	//   ....[76]....
        /*016c*/ 	.word	0xffffffff


	//   ....[77]....
        /*0170*/ 	.word	0xffffffff


	//   ....[78]....
        /*0174*/ 	.word	0xffffffff


	//   ....[79]....
        /*0178*/ 	.word	0xffffffff


	//   ....[80]....
        /*017c*/ 	.word	0xffffffff


	//   ....[81]....
        /*0180*/ 	.word	0xffffffff


	//   ....[82]....
        /*0184*/ 	.word	0xffffffff


	//   ....[83]....
        /*0188*/ 	.word	0xffffffff


	//----- nvinfo : EIATTR_COOP_GROUP_INSTR_OFFSETS
	.align		4
.L_130:
        /*018c*/ 	.byte	0x04, 0x28
        /*018e*/ 	.short	(.L_132 - .L_131)


	//   ....[0]....
.L_131:
        /*0190*/ 	.word	0x00000d70


	//   ....[1]....
        /*0194*/ 	.word	0x00000db0


	//   ....[2]....
        /*0198*/ 	.word	0x00000de0


	//   ....[3]....
        /*019c*/ 	.word	0x00000e00


	//   ....[4]....
        /*01a0*/ 	.word	0x00000f30


	//   ....[5]....
        /*01a4*/ 	.word	0x00000fc0


	//   ....[6]....
        /*01a8*/ 	.word	0x00001100


	//   ....[7]....
        /*01ac*/ 	.word	0x00001120


	//   ....[8]....
        /*01b0*/ 	.word	0x000026c0


	//   ....[9]....
        /*01b4*/ 	.word	0x000028e0


	//   ....[10]....
        /*01b8*/ 	.word	0x00002e10


	//   ....[11]....
        /*01bc*/ 	.word	0x000035c0


	//   ....[12]....
        /*01c0*/ 	.word	0x00003c30


	//   ....[13]....
        /*01c4*/ 	.word	0x00003d00


	//   ....[14]....
        /*01c8*/ 	.word	0x00003d40


	//   ....[15]....
        /*01cc*/ 	.word	0x00003e30


	//   ....[16]....
        /*01d0*/ 	.word	0x00004160


	//   ....[17]....
        /*01d4*/ 	.word	0x00004330


	//   ....[18]....
        /*01d8*/ 	.word	0x00004350


	//   ....[19]....
        /*01dc*/ 	.word	0x00004420


	//   ....[20]....
        /*01e0*/ 	.word	0x00005f70


	//   ....[21]....
        /*01e4*/ 	.word	0x00006170


	//   ....[22]....
        /*01e8*/ 	.word	0x00006350


	//   ....[23]....
        /*01ec*/ 	.word	0x00006ba0


	//   ....[24]....
        /*01f0*/ 	.word	0x000071d0


	//   ....[25]....
        /*01f4*/ 	.word	0x000072f0


	//   ....[26]....
        /*01f8*/ 	.word	0x000073f0


	//   ....[27]....
        /*01fc*/ 	.word	0x000074d0


	//   ....[28]....
        /*0200*/ 	.word	0x00007530


	//   ....[29]....
        /*0204*/ 	.word	0x00007630


	//   ....[30]....
        /*0208*/ 	.word	0x000077c0


	//   ....[31]....
        /*020c*/ 	.word	0x00007920


	//   ....[32]....
        /*0210*/ 	.word	0x0000a210


	//   ....[33]....
        /*0214*/ 	.word	0x0000a280


	//   ....[34]....
        /*0218*/ 	.word	0x0000a2c0


	//   ....[35]....
        /*021c*/ 	.word	0x0000a310


	//   ....[36]....
        /*0220*/ 	.word	0x0000a340


	//   ....[37]....
        /*0224*/ 	.word	0x0000a370


	//   ....[38]....
        /*0228*/ 	.word	0x0000a520


	//   ....[39]....
        /*022c*/ 	.word	0x0000a650


	//   ....[40]....
        /*0230*/ 	.word	0x0000c9d0


	//   ....[41]....
        /*0234*/ 	.word	0x0000cbc0


	//   ....[42]....
        /*0238*/ 	.word	0x0000cf00


	//   ....[43]....
        /*023c*/ 	.word	0x0000d6c0


	//   ....[44]....
        /*0240*/ 	.word	0x0000def0


	//   ....[45]....
        /*0244*/ 	.word	0x0000df80


	//   ....[46]....
        /*0248*/ 	.word	0x0000e020


	//   ....[47]....
        /*024c*/ 	.word	0x0000e050


	//   ....[48]....
        /*0250*/ 	.word	0x0000e0b0


	//   ....[49]....
        /*0254*/ 	.word	0x0000e290


	//   ....[50]....
        /*0258*/ 	.word	0x0000e3c0


	//   ....[51]....
        /*025c*/ 	.word	0x0000e4e0


	//   ....[52]....
        /*0260*/ 	.word	0x0000fa30


	//   ....[53]....
        /*0264*/ 	.word	0x0000fa60


	//   ....[54]....
        /*0268*/ 	.word	0x0000fa80


	//   ....[55]....
        /*026c*/ 	.word	0x0000fa90


	//   ....[56]....
        /*0270*/ 	.word	0x0000fac0


	//   ....[57]....
        /*0274*/ 	.word	0x0000fae0


	//   ....[58]....
        /*0278*/ 	.word	0x0000fb00


	//   ....[59]....
        /*027c*/ 	.word	0x0000fb10


	//   ....[60]....
        /*0280*/ 	.word	0x000111c0


	//   ....[61]....
        /*0284*/ 	.word	0x000111d0


	//   ....[62]....
        /*0288*/ 	.word	0x00011200


	//   ....[63]....
        /*028c*/ 	.word	0x00011210


	//   ....[64]....
        /*0290*/ 	.word	0x00011230


	//   ....[65]....
        /*0294*/ 	.word	0x00011240


	//   ....[66]....
        /*0298*/ 	.word	0x00011250


	//   ....[67]....
        /*029c*/ 	.word	0x00011260


	//   ....[68]....
        /*02a0*/ 	.word	0x00011290


	//   ....[69]....
        /*02a4*/ 	.word	0x000112b0


	//   ....[70]....
        /*02a8*/ 	.word	0x000114d0


	//   ....[71]....
        /*02ac*/ 	.word	0x00011500


	//   ....[72]....
        /*02b0*/ 	.word	0x00011650


	//   ....[73]....
        /*02b4*/ 	.word	0x00011680


	//   ....[74]....
        /*02b8*/ 	.word	0x000117d0


	//   ....[75]....
        /*02bc*/ 	.word	0x000117f0


	//   ....[76]....
        /*02c0*/ 	.word	0x00011e80


	//   ....[77]....
        /*02c4*/ 	.word	0x00011ea0


	//   ....[78]....
        /*02c8*/ 	.word	0x00011fd0


	//   ....[79]....
        /*02cc*/ 	.word	0x00012000


	//   ....[80]....
        /*02d0*/ 	.word	0x00012130


	//   ....[81]....
        /*02d4*/ 	.word	0x00012160


	//   ....[82]....
        /*02d8*/ 	.word	0x00012290


	//   ....[83]....
        /*02dc*/ 	.word	0x000122b0


	//----- nvinfo : EIATTR_EXIT_INSTR_OFFSETS
	.align		4
.L_132:
        /*02e0*/ 	.byte	0x04, 0x1c
        /*02e2*/ 	.short	(.L_134 - .L_133)


	//   ....[0]....
.L_133:
        /*02e4*/ 	.word	0x00000030


	//   ....[1]....
        /*02e8*/ 	.word	0x00011800


	//   ....[2]....
        /*02ec*/ 	.word	0x000118d0


	//   ....[3]....
        /*02f0*/ 	.word	0x00011930


	//   ....[4]....
        /*02f4*/ 	.word	0x000122c0


	//   ....[5]....
        /*02f8*/ 	.word	0x00012370


	//   ....[6]....
        /*02fc*/ 	.word	0x000123d0


	//----- nvinfo : EIATTR_CTAIDZ_USED
	.align		4
.L_134:
        /*0300*/ 	.byte	0x01, 0x04
	.zero		2


	//----- nvinfo : EIATTR_MAX_THREADS
	.align		4
        /*0304*/ 	.byte	0x04, 0x05
        /*0306*/ 	.short	(.L_136 - .L_135)
.L_135:
        /*0308*/ 	.word	0x00000080
        /*030c*/ 	.word	0x00000001
        /*0310*/ 	.word	0x00000001


	//----- nvinfo : EIATTR_CRS_STACK_SIZE
	.align		4
.L_136:
        /*0314*/ 	.byte	0x04, 0x1e
        /*0316*/ 	.short	(.L_138 - .L_137)
.L_137:
        /*0318*/ 	.word	0x00000000
.L_138:


//--------------------- .nv.info._ZN7cutlass13device_kernelIN5flash19enable_sm80_to_sm89INS1_16FlashAttnFwdSm80INS1_25CollectiveMainloopFwdSm80ILi4ELi1ELb0EN4cute5tupleIJNS5_1CILi128EEENS7_ILi48EEENS7_ILi96EEEEEELi96ENS_6half_tEfNS_4arch4Sm80ELb0ELb1ELb0ELb1ELb0ELb0ELb1ELb0EEENS1_21CollectiveEpilogueFwdINS6_IJS8_SA_S9_EEENS6_IJNS7_ILi1EEESI_SI_EEESC_SE_Li128ELb1ELb1ELb0ELb0EEENS1_19SingleTileSchedulerILb1ELb0ELb1ELi128EEEEEEEEEvNT_6ParamsE --------------------------
	.section	.nv.info._ZN7cutlass13device_kernelIN5flash19enable_sm80_to_sm89INS1_16FlashAttnFwdSm80INS1_25CollectiveMainloopFwdSm80ILi4ELi1ELb0EN4cute5tupleIJNS5_1CILi128EEENS7_ILi48EEENS7_ILi96EEEEEELi96ENS_6half_tEfNS_4arch4Sm80ELb0ELb1ELb0ELb1ELb0ELb0ELb1ELb0EEENS1_21CollectiveEpilogueFwdINS6_IJS8_SA_S9_EEENS6_IJNS7_ILi1EEESI_SI_EEESC_SE_Li128ELb1ELb1ELb0ELb0EEENS1_19SingleTileSchedulerILb1ELb0ELb1ELi128EEEEEEEEEvNT_6ParamsE,"",@"SHT_CUDA_INFO"
	.sectionflags	@""
	.align	4


	//----- nvinfo : EIATTR_CUDA_API_VERSION
	.align		4
        /*0000*/ 	.byte	0x04, 0x37
        /*0002*/ 	.short	(.L_140 - .L_139)
.L_139:
        /*0004*/ 	.word	0x00000082


	//----- nvinfo : EIATTR_SW2861232_WAR
	.align		4
.L_140:
        /*0008*/ 	.byte	0x01, 0x35
	.zero		2


	//----- nvinfo : EIATTR_PARAM_CBANK
	.align		4
        /*000c*/ 	.byte	0x04, 0x0a
        /*000e*/ 	.short	(.L_142 - .L_141)
	.align		4
.L_141:
        /*0010*/ 	.word	index@(.nv.constant0._ZN7cutlass13device_kernelIN5flash19enable_sm80_to_sm89INS1_16FlashAttnFwdSm80INS1_25CollectiveMainloopFwdSm80ILi4ELi1ELb0EN4cute5tupleIJNS5_1CILi128EEENS7_ILi48EEENS7_ILi96EEEEEELi96ENS_6half_tEfNS_4arch4Sm80ELb0ELb1ELb0ELb1ELb0ELb0ELb1ELb0EEENS1_21CollectiveEpilogueFwdINS6_IJS8_SA_S9_EEENS6_IJNS7_ILi1EEESI_SI_EEESC_SE_Li128ELb1ELb1ELb0ELb0EEENS1_19SingleTileSchedulerILb1ELb0ELb1ELi128EEEEEEEEEvNT_6ParamsE)
        /*0014*/ 	.short	0x0160
        /*0016*/ 	.short	0x0418


	//----- nvinfo : EIATTR_CBANK_PARAM_SIZE
	.align		4
.L_142:
        /*0018*/ 	.byte	0x03, 0x19
        /*001a*/ 	.short	0x0418


	//----- nvinfo : EIATTR_KPARAM_INFO
	.align		4
        /*001c*/ 	.byte	0x04, 0x17
        /*001e*/ 	.short	(.L_144 - .L_143)
.L_143:
        /*0020*/ 	.word	0x00000000
        /*0024*/ 	.short	0x0000
        /*0026*/ 	.short	0x0000
        /*0028*/ 	.byte	0x00, 0xf0, 0x61, 0x10


	//----- nvinfo : EIATTR_MAXREG_COUNT
	.align		4
.L_144:
        /*002c*/ 	.byte	0x03, 0x1b
        /*002e*/ 	.short	0x00ff


	//----- nvinfo : EIATTR_NUM_BARRIERS
	.align		4
        /*0030*/ 	.byte	0x02, 0x4c
        /*0032*/ 	.byte	0x02
	.zero		1


	//----- nvinfo : EIATTR_MERCURY_ISA_VERSION
	.align		4
        /*0034*/ 	.byte	0x03, 0x5f
        /*0036*/ 	.short	0x0000


	//----- nvinfo : EIATTR_COOP_GROUP_MASK_REGIDS
	.align		4
        /*0038*/ 	.byte	0x04, 0x29
        /*003a*/ 	.short	(.L_146 - .L_145)


	//   ....[0]....
.L_145:
        /*003c*/ 	.word	0xffffffff


	//   ....[1]....
        /*0040*/ 	.word	0xffffffff


	//   ....[2]....
        /*0044*/ 	.word	0xffffffff


	//   ....[3]....
        /*0048*/ 	.word	0xffffffff


	//   ....[4]....
        /*004c*/ 	.word	0xffffffff


	//   ....[5]....
        /*0050*/ 	.word	0xffffffff


	//   ....[6]....
        /*0054*/ 	.word	0xffffffff


	//   ....[7]....
        /*0058*/ 	.word	0xffffffff


	//   ....[8]....
        /*005c*/ 	.word	0xffffffff


	//   ....[9]....
        /*0060*/ 	.word	0xffffffff


	//   ....[10]....
        /*0064*/ 	.word	0xffffffff


	//   ....[11]....
        /*0068*/ 	.word	0xffffffff


	//   ....[12]....
        /*006c*/ 	.word	0xffffffff


	//   ....[13]....
        /*0070*/ 	.word	0xffffffff


	//   ....[14]....
        /*0074*/ 	.word	0xffffffff


	//   ....[15]....
        /*0078*/ 	.word	0xffffffff


	//   ....[16]....
        /*007c*/ 	.word	0xffffffff


	//   ....[17]....
        /*0080*/ 	.word	0xffffffff


	//   ....[18]....
        /*0084*/ 	.word	0xffffffff


	//   ....[19]....
        /*0088*/ 	.word	0xffffffff


	//   ....[20]....
        /*008c*/ 	.word	0xffffffff


	//   ....[21]....
        /*0090*/ 	.word	0xffffffff


	//   ....[22]....
        /*0094*/ 	.word	0xffffffff


	//   ....[23]....
        /*0098*/ 	.word	0xffffffff


	//   ....[24]....
        /*009c*/ 	.word	0xffffffff


	//   ....[25]....
        /*00a0*/ 	.word	0xffffffff


	//   ....[26]....
        /*00a4*/ 	.word	0xffffffff


	//   ....[27]....
        /*00a8*/ 	.word	0xffffffff


	//   ....[28]....
        /*00ac*/ 	.word	0xffffffff


	//   ....[29]....
        /*00b0*/ 	.word	0xffffffff


	//   ....[30]....
        /*00b4*/ 	.word	0xffffffff


	//   ....[31]....
        /*00b8*/ 	.word	0xffffffff


	//   ....[32]....
        /*00bc*/ 	.word	0xffffffff


	//   ....[33]....
        /*00c0*/ 	.word	0xffffffff


	//   ....[34]....
        /*00c4*/ 	.word	0xffffffff


	//   ....[35]....
        /*00c8*/ 	.word	0xffffffff


	//   ....[36]....
        /*00cc*/ 	.word	0xffffffff


	//   ....[37]....
        /*00d0*/ 	.word	0xffffffff


	//   ....[38]....
        /*00d4*/ 	.word	0xffffffff


	//   ....[39]....
        /*00d8*/ 	.word	0xffffffff


	//   ....[40]....
        /*00dc*/ 	.word	0xffffffff


	//   ....[41]....
        /*00e0*/ 	.word	0xffffffff


	//   ....[42]....
        /*00e4*/ 	.word	0xffffffff


	//   ....[43]....
        /*00e8*/ 	.word	0xffffffff


	//   ....[44]....
        /*00ec*/ 	.word	0xffffffff


	//   ....[45]....
        /*00f0*/ 	.word	0xffffffff


	//   ....[46]....
        /*00f4*/ 	.word	0xffffffff


	//   ....[47]....
        /*00f8*/ 	.word	0xffffffff


	//   ....[48]....
        /*00fc*/ 	.word	0xffffffff


	//   ....[49]....
        /*0100*/ 	.word	0xffffffff


	//   ....[50]....
        /*0104*/ 	.word	0xffffffff


	//   ....[51]....
        /*0108*/ 	.word	0xffffffff


	//   ....[52]....
        /*010c*/ 	.word	0xffffffff


	//   ....[53]....
        /*0110*/ 	.word	0xffffffff


	//   ....[54]....
        /*0114*/ 	.word	0xffffffff


	//   ....[55]....
        /*0118*/ 	.word	0xffffffff


	//   ....[56]....
        /*011c*/ 	.word	0xffffffff


	//   ....[57]....
        /*0120*/ 	.word	0xffffffff


	//   ....[58]....
        /*0124*/ 	.word	0xffffffff


	//   ....[59]....
        /*0128*/ 	.word	0xffffffff


	//   ....[60]....
        /*012c*/ 	.word	0xffffffff


	//   ....[61]....
        /*0130*/ 	.word	0xffffffff


	//   ....[62]....
        /*0134*/ 	.word	0xffffffff


	//   ....[63]....
        /*0138*/ 	.word	0xffffffff


	//   ....[64]....
        /*013c*/ 	.word	0xffffffff


	//   ....[65]....
        /*0140*/ 	.word	0xffffffff


	//   ....[66]....
        /*0144*/ 	.word	0xffffffff


	//   ....[67]....
        /*0148*/ 	.word	0xffffffff


	//   ....[68]....
        /*014c*/ 	.word	0xffffffff


	//   ....[69]....
        /*0150*/ 	.word	0xffffffff


	//   ....[70]....
        /*0154*/ 	.word	0xffffffff


	//   ....[71]....
        /*0158*/ 	.word	0xffffffff


	//   ....[72]....
        /*015c*/ 	.word	0xffffffff


	//   ....[73]....
        /*0160*/ 	.word	0xffffffff


	//   ....[74]....
        /*0164*/ 	.word	0xffffffff


	//   ....[75]....
        /*0168*/ 	.word	0xffffffff


	//   ....[76]....
        /*016c*/ 	.word	0xffffffff


	//   ....[77]....
        /*0170*/ 	.word	0xffffffff


	//   ....[78]....
        /*0174*/ 	.word	0xffffffff


	//   ....[79]....
        /*0178*/ 	.word	0xffffffff


	//   ....[80]....
        /*017c*/ 	.word	0xffffffff


	//   ....[81]....
        /*0180*/ 	.word	0xffffffff


	//   ....[82]....
        /*0184*/ 	.word	0xffffffff


	//   ....[83]....
        /*0188*/ 	.word	0xffffffff


	//   ....[84]....
        /*018c*/ 	.word	0xffffffff


	//----- nvinfo : EIATTR_COOP_GROUP_INSTR_OFFSETS
	.align		4
.L_146:
        /*0190*/ 	.byte	0x04, 0x28
        /*0192*/ 	.short	(.L_148 - .L_147)


	//   ....[0]....
.L_147:
        /*0194*/ 	.word	0x00000080


	//   ....[1]....
        /*0198*/ 	.word	0x000014c0


	//   ....[2]....
        /*019c*/ 	.word	0x000014e0


	//   ....[3]....
        /*01a0*/ 	.word	0x00001630


	//   ....[4]....
        /*01a4*/ 	.word	0x00001660


	//   ....[5]....
        /*01a8*/ 	.word	0x000017a0


	//   ....[6]....
        /*01ac*/ 	.word	0x000017d0


	//   ....[7]....
        /*01b0*/ 	.word	0x00001910


	//   ....[8]....
        /*01b4*/ 	.word	0x00001950


	//   ....[9]....
        /*01b8*/ 	.word	0x00002ce0


	//   ....[10]....
        /*01bc*/ 	.word	0x00002ef0


	//   ....[11]....
        /*01c0*/ 	.word	0x00003240


	//   ....[12]....
        /*01c4*/ 	.word	0x00003a30


	//   ....[13]....
        /*01c8*/ 	.word	0x00003ff0


	//   ....[14]....
        /*01cc*/ 	.word	0x000040f0


	//   ....[15]....
        /*01d0*/ 	.word	0x00004260


	//   ....[16]....
        /*01d4*/ 	.word	0x00004330


	//   ....[17]....
        /*01d8*/ 	.word	0x000043d0


	//   ....[18]....
        /*01dc*/ 	.word	0x00004610


	//   ....[19]....
        /*01e0*/ 	.word	0x00004670


	//   ....[20]....
        /*01e4*/ 	.word	0x00004760


	//   ....[21]....
        /*01e8*/ 	.word	0x000063c0


	//   ....[22]....
        /*01ec*/ 	.word	0x00006580


	//   ....[23]....
        /*01f0*/ 	.word	0x00006740


	//   ....[24]....
        /*01f4*/ 	.word	0x00006d60


	//   ....[25]....
        /*01f8*/ 	.word	0x00007500


	//   ....[26]....
        /*01fc*/ 	.word	0x00007660


	//   ....[27]....
        /*0200*/ 	.word	0x000076b0


	//   ....[28]....
        /*0204*/ 	.word	0x000077f0


	//   ....[29]....
        /*0208*/ 	.word	0x00007840


	//   ....[30]....
        /*020c*/ 	.word	0x000079d0


	//   ....[31]....
        /*0210*/ 	.word	0x00007b10


	//   ....[32]....
        /*0214*/ 	.word	0x00007c90


	//   ....[33]....
        /*0218*/ 	.word	0x0000a550


	//   ....[34]....
        /*021c*/ 	.word	0x0000a5c0


	//   ....[35]....
        /*0220*/ 	.word	0x0000a600


	//   ....[36]....
        /*0224*/ 	.word	0x0000a650


	//   ....[37]....
        /*0228*/ 	.word	0x0000a680


	//   ....[38]....
        /*022c*/ 	.word	0x0000a6b0


	//   ....[39]....
        /*0230*/ 	.word	0x0000a860


	//   ....[40]....
        /*0234*/ 	.word	0x0000a990


	//   ....[41]....
        /*0238*/ 	.word	0x0000cd50


	//   ....[42]....
        /*023c*/ 	.word	0x0000cf00


	//   ....[43]....
        /*0240*/ 	.word	0x0000d2d0


	//   ....[44]....
        /*0244*/ 	.word	0x0000d7f0


	//   ....[45]....
        /*0248*/ 	.word	0x0000e040


	//   ....[46]....
        /*024c*/ 	.word	0x0000e090


	//   ....[47]....
        /*0250*/ 	.word	0x0000e190


	//   ....[48]....
        /*0254*/ 	.word	0x0000e260


	//   ....[49]....
        /*0258*/ 	.word	0x0000e2c0


	//   ....[50]....
        /*025c*/ 	.word	0x0000e490


	//   ....[51]....
        /*0260*/ 	.word	0x0000e590


	//   ....[52]....
        /*0264*/ 	.word	0x0000e6b0


	//   ....[53]....
        /*0268*/ 	.word	0x0000fbf0


	//   ....[54]....
        /*026c*/ 	.word	0x0000fc20


	//   ....[55]....
        /*0270*/ 	.word	0x0000fc30


	//   ....[56]....
        /*0274*/ 	.word	0x0000fc40


	//   ....[57]....
        /*0278*/ 	.word	0x0000fc70


	//   ....[58]....
        /*027c*/ 	.word	0x0000fc90


	//   ....[59]....
        /*0280*/ 	.word	0x0000fcb0


	//   ....[60]....
        /*0284*/ 	.word	0x0000fcc0


	//   ....[61]....
        /*0288*/ 	.word	0x000113a0


	//   ....[62]....
        /*028c*/ 	.word	0x000113e0


	//   ....[63]....
        /*0290*/ 	.word	0x00011410


	//   ....[64]....
        /*0294*/ 	.word	0x00011440


	//   ....[65]....
        /*0298*/ 	.word	0x00011480


	//   ....[66]....
        /*029c*/ 	.word	0x000114c0


	//   ....[67]....
        /*02a0*/ 	.word	0x00011500


	//   ....[68]....
        /*02a4*/ 	.word	0x00011540


	//   ....[69]....
        /*02a8*/ 	.word	0x00011690


	//   ....[70]....
        /*02ac*/ 	.word	0x000116a0


	//   ....[71]....
        /*02b0*/ 	.word	0x00011820


	//   ....[72]....
        /*02b4*/ 	.word	0x00011850


	//   ....[73]....
        /*02b8*/ 	.word	0x000119a0


	//   ....[74]....
        /*02bc*/ 	.word	0x000119d0


	//   ....[75]....
        /*02c0*/ 	.word	0x00011b20


	//   ....[76]....
        /*02c4*/ 	.word	0x00011b40


	//   ....[77]....
        /*02c8*/ 	.word	0x00012350


	//   ....[78]....
        /*02cc*/ 	.word	0x00012370


	//   ....[79]....
        /*02d0*/ 	.word	0x000124a0


	//   ....[80]....
        /*02d4*/ 	.word	0x000124d0


	//   ....[81]....
        /*02d8*/ 	.word	0x00012600


	//   ....[82]....
        /*02dc*/ 	.word	0x00012630


	//   ....[83]....
        /*02e0*/ 	.word	0x00012760


	//   ....[84]....
        /*02e4*/ 	.word	0x00012780


	//----- nvinfo : EIATTR_EXIT_INSTR_OFFSETS
	.align		4
.L_148:
        /*02e8*/ 	.byte	0x04, 0x1c
        /*02ea*/ 	.short	(.L_150 - .L_149)


	//   ....[0]....
.L_149:
        /*02ec*/ 	.word	0x00000330


	//   ....[1]....
        /*02f0*/ 	.word	0x00011b50


	//   ....[2]....
        /*02f4*/ 	.word	0x00011c20


	//   ....[3]....
        /*02f8*/ 	.word	0x00011c80


	//   ....[4]....
        /*02fc*/ 	.word	0x00012790


	//   ....[5]....
        /*0300*/ 	.word	0x00012840


	//   ....[6]....
        /*0304*/ 	.word	0x000128a0


	//----- nvinfo : EIATTR_CTAIDZ_USED
	.align		4
.L_150:
        /*0308*/ 	.byte	0x01, 0x04
	.zero		2


	//----- nvinfo : EIATTR_MAX_THREADS
	.align		4
        /*030c*/ 	.byte	0x04, 0x05
        /*030e*/ 	.short	(.L_152 - .L_151)
.L_151:
        /*0310*/ 	.word	0x00000080
        /*0314*/ 	.word	0x00000001
        /*0318*/ 	.word	0x00000001


	//----- nvinfo : EIATTR_CRS_STACK_SIZE
	.align		4
.L_152:
        /*031c*/ 	.byte	0x04, 0x1e
        /*031e*/ 	.short	(.L_154 - .L_153)
.L_153:
        /*0320*/ 	.word	0x00000000
.L_154:


//--------------------- .nv.info._ZN7cutlass13device_kernelIN5flash19enable_sm80_to_sm89INS1_16FlashAttnFwdSm80INS1_25CollectiveMainloopFwdSm80ILi4ELi1ELb0EN4cute5tupleIJNS5_1CILi128EEENS7_ILi48EEENS7_ILi96EEEEEELi96ENS_6half_tEfNS_4arch4Sm80ELb0ELb1ELb0ELb1ELb0ELb1ELb1ELb0EEENS1_21CollectiveEpilogueFwdINS6_IJS8_SA_S9_EEENS6_IJNS7_ILi1EEESI_SI_EEESC_SE_Li128ELb1ELb1ELb0ELb0EEENS1_19SingleTileSchedulerILb1ELb0ELb1ELi128EEEEEEEEEvNT_6ParamsE --------------------------
	.section	.nv.info._ZN7cutlass13device_kernelIN5flash19enable_sm80_to_sm89INS1_16FlashAttnFwdSm80INS1_25CollectiveMainloopFwdSm80ILi4ELi1ELb0EN4cute5tupleIJNS5_1CILi128EEENS7_ILi48EEENS7_ILi96EEEEEELi96ENS_6half_tEfNS_4arch4Sm80ELb0ELb1ELb0ELb1ELb0ELb1ELb1ELb0EEENS1_21CollectiveEpilogueFwdINS6_IJS8_SA_S9_EEENS6_IJNS7_ILi1EEESI_SI_EEESC_SE_Li128ELb1ELb1ELb0ELb0EEENS1_19SingleTileSchedulerILb1ELb0ELb1ELi128EEEEEEEEEvNT_6ParamsE,"",@"SHT_CUDA_INFO"
	.sectionflags	@""
	.align	4


	//----- nvinfo : EIATTR_CUDA_API_VERSION
	.align		4
        /*0000*/ 	.byte	0x04, 0x37
        /*0002*/ 	.short	(.L_156 - .L_155)
.L_155:
        /*0004*/ 	.word	0x00000082


	//----- nvinfo : EIATTR_SW2861232_WAR
	.align		4
.L_156:
        /*0008*/ 	.byte	0x01, 0x35
	.zero		2


	//----- nvinfo : EIATTR_PARAM_CBANK
	.align		4
        /*000c*/ 	.byte	0x04, 0x0a
        /*000e*/ 	.short	(.L_158 - .L_157)
	.align		4
.L_157:
        /*0010*/ 	.word	index@(.nv.constant0._ZN7cutlass13device_kernelIN5flash19enable_sm80_to_sm89INS1_16FlashAttnFwdSm80INS1_25CollectiveMainloopFwdSm80ILi4ELi1ELb0EN4cute5tupleIJNS5_1CILi128EEENS7_ILi48EEENS7_ILi96EEEEEELi96ENS_6half_tEfNS_4arch4Sm80ELb0ELb1ELb0ELb1ELb0ELb1ELb1ELb0EEENS1_21CollectiveEpilogueFwdINS6_IJS8_SA_S9_EEENS6_IJNS7_ILi1EEESI_SI_EEESC_SE_Li128ELb1ELb1ELb0ELb0EEENS1_19SingleTileSchedulerILb1ELb0ELb1ELi128EEEEEEEEEvNT_6ParamsE)
        /*0014*/ 	.short	0x0160
        /*0016*/ 	.short	0x0418


	//----- nvinfo : EIATTR_CBANK_PARAM_SIZE
	.align		4
.L_158:
        /*0018*/ 	.byte	0x03, 0x19
        /*001a*/ 	.short	0x0418


	//----- nvinfo : EIATTR_KPARAM_INFO
	.align		4
        /*001c*/ 	.byte	0x04, 0x17
        /*001e*/ 	.short	(.L_160 - .L_159)
.L_159:
        /*0020*/ 	.word	0x00000000
        /*0024*/ 	.short	0x0000
        /*0026*/ 	.short	0x0000
        /*0028*/ 	.byte	0x00, 0xf0, 0x61, 0x10


	//----- nvinfo : EIATTR_MAXREG_COUNT
	.align		4
.L_160:
        /*002c*/ 	.byte	0x03, 0x1b
        /*002e*/ 	.short	0x00ff


	//----- nvinfo : EIATTR_NUM_BARRIERS
	.align		4
        /*0030*/ 	.byte	0x02, 0x4c
        /*0032*/ 	.byte	0x02
	.zero		1


	//----- nvinfo : EIATTR_MERCURY_ISA_VERSION
	.align		4
        /*0034*/ 	.byte	0x03, 0x5f
        /*0036*/ 	.short	0x0000


	//----- nvinfo : EIATTR_COOP_GROUP_MASK_REGIDS
	.align		4
        /*0038*/ 	.byte	0x04, 0x29
        /*003a*/ 	.short	(.L_162 - .L_161)


	//   ....[0]....
.L_161:
        /*003c*/ 	.word	0xffffffff


	//   ....[1]....
        /*0040*/ 	.word	0xffffffff


	//   ....[2]....
        /*0044*/ 	.word	0xffffffff


	//   ....[3]....
        /*0048*/ 	.word	0xffffffff


	//   ....[4]....
        /*004c*/ 	.word	0xffffffff


	//   ....[5]....
        /*0050*/ 	.word	0xffffffff


	//   ....[6]....
        /*0054*/ 	.word	0xffffffff


	//   ....[7]....
        /*0058*/ 	.word	0xffffffff


	//   ....[8]....
        /*005c*/ 	.word	0xffffffff


	//   ....[9]....
        /*0060*/ 	.word	0xffffffff


	//   ....[10]....
        /*0064*/ 	.word	0xffffffff


	//   ....[11]....
        /*0068*/ 	.word	0xffffffff


	//   ....[12]....
        /*006c*/ 	.word	0xffffffff


	//   ....[13]....
        /*0070*/ 	.word	0xffffffff


	//   ....[14]....
        /*0074*/ 	.word	0xffffffff


	//   ....[15]....
        /*0078*/ 	.word	0xffffffff


	//   ....[16]....
        /*007c*/ 	.word	0xffffffff


	//   ....[17]....
        /*0080*/ 	.word	0xffffffff


	//   ....[18]....
        /*0084*/ 	.word	0xffffffff


	//   ....[19]....
        /*0088*/ 	.word	0xffffffff


	//   ....[20]....
        /*008c*/ 	.word	0xffffffff


	//   ....[21]....
        /*0090*/ 	.word	0xffffffff


	//   ....[22]....
        /*0094*/ 	.word	0xffffffff


	//   ....[23]....
        /*0098*/ 	.word	0xffffffff


	//   ....[24]....
        /*009c*/ 	.word	0xffffffff


	//   ....[25]....
        /*00a0*/ 	.word	0xffffffff


	//   ....[26]....
        /*00a4*/ 	.word	0xffffffff


	//   ....[27]....
        /*00a8*/ 	.word	0xffffffff


	//   ....[28]....
        /*00ac*/ 	.word	0xffffffff


	//   ....[29]....
        /*00b0*/ 	.word	0xffffffff


	//   ....[30]....
        /*00b4*/ 	.word	0xffffffff


	//   ....[31]....
        /*00b8*/ 	.word	0xffffffff


	//   ....[32]....
        /*00bc*/ 	.word	0xffffffff


	//   ....[33]....
        /*00c0*/ 	.word	0xffffffff


	//   ....[34]....
        /*00c4*/ 	.word	0xffffffff


	//   ....[35]....
        /*00c8*/ 	.word	0xffffffff


	//   ....[36]....
        /*00cc*/ 	.word	0xffffffff


	//   ....[37]....
        /*00d0*/ 	.word	0xffffffff


	//   ....[38]....
        /*00d4*/ 	.word	0xffffffff


	//   ....[39]....
        /*00d8*/ 	.word	0xffffffff


	//   ....[40]....
        /*00dc*/ 	.word	0xffffffff


	//   ....[41]....
        /*00e0*/ 	.word	0xffffffff


	//   ....[42]....
        /*00e4*/ 	.word	0xffffffff


	//   ....[43]....
        /*00e8*/ 	.word	0xffffffff


	//   ....[44]....
        /*00ec*/ 	.word	0xffffffff


	//   ....[45]....
        /*00f0*/ 	.word	0xffffffff


	//   ....[46]....
        /*00f4*/ 	.word	0xffffffff


	//   ....[47]....
        /*00f8*/ 	.word	0xffffffff


	//   ....[48]....
        /*00fc*/ 	.word	0xffffffff


	//   ....[49]....
        /*0100*/ 	.word	0xffffffff


	//   ....[50]....
        /*0104*/ 	.word	0xffffffff


	//   ....[51]....
        /*0108*/ 	.word	0xffffffff


	//   ....[52]....
        /*010c*/ 	.word	0xffffffff


	//   ....[53]....
        /*0110*/ 	.word	0xffffffff


	//   ....[54]....
        /*0114*/ 	.word	0xffffffff


	//   ....[55]....
        /*0118*/ 	.word	0xffffffff


	//   ....[56]....
        /*011c*/ 	.word	0xffffffff


	//   ....[57]....
        /*0120*/ 	.word	0xffffffff


	//   ....[58]....
        /*0124*/ 	.word	0xffffffff


	//   ....[59]....
        /*0128*/ 	.word	0xffffffff


	//   ....[60]....
        /*012c*/ 	.word	0xffffffff


	//   ....[61]....
        /*0130*/ 	.word	0xffffffff


	//   ....[62]....
        /*0134*/ 	.word	0xffffffff


	//   ....[63]....
        /*0138*/ 	.word	0xffffffff


	//   ....[64]....
        /*013c*/ 	.word	0xffffffff


	//   ....[65]....
        /*0140*/ 	.word	0xffffffff


	//   ....[66]....
        /*0144*/ 	.word	0xffffffff


	//   ....[67]....
        /*0148*/ 	.word	0xffffffff


	//   ....[68]....
        /*014c*/ 	.word	0xffffffff


	//   ....[69]....
        /*0150*/ 	.word	0xffffffff


	//   ....[70]....
        /*0154*/ 	.word	0xffffffff


	//   ....[71]....
        /*0158*/ 	.word	0xffffffff


	//   ....[72]....
        /*015c*/ 	.word	0xffffffff


	//   ....[73]....
        /*0160*/ 	.word	0xffffffff


	//   ....[74]....
        /*0164*/ 	.word	0xffffffff


	//   ....[75]....
        /*0168*/ 	.word	0xffffffff


	//   ....[76]....
        /*016c*/ 	.word	0xffffffff


	//   ....[77]....
        /*0170*/ 	.word	0xffffffff


	//   ....[78]....
        /*0174*/ 	.word	0xffffffff


	//   ....[79]....
        /*0178*/ 	.word	0xffffffff


	//   ....[80]....
        /*017c*/ 	.word	0xffffffff


	//   ....[81]....
        /*0180*/ 	.word	0xffffffff


	//   ....[82]....
        /*0184*/ 	.word	0xffffffff


	//   ....[83]....
        /*0188*/ 	.word	0xffffffff


	//   ....[84]....
        /*018c*/ 	.word	0xffffffff


	//   ....[85]....
        /*0190*/ 	.word	0xffffffff


	//   ....[86]....
        /*0194*/ 	.word	0xffffffff


	//   ....[87]....
        /*0198*/ 	.word	0xffffffff


	//   ....[88]....
        /*019c*/ 	.word	0xffffffff


	//   ....[89]....
        /*01a0*/ 	.word	0xffffffff


	//   ....[90]....
        /*01a4*/ 	.word	0xffffffff


	//   ....[91]....
        /*01a8*/ 	.word	0xffffffff


	//   ....[92]....
        /*01ac*/ 	.word	0xffffffff


	//   ....[93]....
        /*01b0*/ 	.word	0xffffffff


	//   ....[94]....
        /*01b4*/ 	.word	0xffffffff


	//   ....[95]....
        /*01b8*/ 	.word	0xffffffff


	//   ....[96]....
        /*01bc*/ 	.word	0xffffffff


	//   ....[97]....
        /*01c0*/ 	.word	0xffffffff


	//   ....[98]....
        /*01c4*/ 	.word	0xffffffff


	//   ....[99]....
        /*01c8*/ 	.word	0xffffffff


	//   ....[100]....
        /*01cc*/ 	.word	0xffffffff


	//----- nvinfo : EIATTR_COOP_GROUP_INSTR_OFFSETS
	.align		4
.L_162:
        /*01d0*/ 	.byte	0x04, 0x28
        /*01d2*/ 	.short	(.L_164 - .L_163)


	//   ....[0]....
.L_163:
        /*01d4*/ 	.word	0x00000080


	//   ....[1]....
        /*01d8*/ 	.word	0x00006d20


	//   ....[2]....
        /*01dc*/ 	.word	0x00006de0


	//   ....[3]....
        /*01e0*/ 	.word	0x00006fc0


	//   ....[4]....
        /*01e4*/ 	.word	0x00006ff0


	//   ....[5]....
        /*01e8*/ 	.word	0x00007130


	//   ....[6]....
        /*01ec*/ 	.word	0x00007160


	//   ....[7]....
        /*01f0*/ 	.word	0x00007290


	//   ....[8]....
        /*01f4*/ 	.word	0x000072d0


	//   ....[9]....
        /*01f8*/ 	.word	0x00007a20


	//   ....[10]....
        /*01fc*/ 	.word	0x00007a60


	//   ....[11]....
        /*0200*/ 	.word	0x00007a80


	//   ....[12]....
        /*0204*/ 	.word	0x00007a90


	//   ....[13]....
        /*0208*/ 	.word	0x00007ec0


	//   ....[14]....
        /*020c*/ 	.word	0x00007f00


	//   ....[15]....
        /*0210*/ 	.word	0x00008120


	//   ....[16]....
        /*0214*/ 	.word	0x00008160


	//   ....[17]....
        /*0218*/ 	.word	0x0000af60


	//   ....[18]....
        /*021c*/ 	.word	0x0000afa0


	//   ....[19]....
        /*0220*/ 	.word	0x0000afd0


	//   ....[20]....
        /*0224*/ 	.word	0x0000afe0


	//   ....[21]....
        /*0228*/ 	.word	0x0000b260


	//   ....[22]....
        /*022c*/ 	.word	0x0000b2a0


	//   ....[23]....
        /*0230*/ 	.word	0x0000b4c0


	//   ....[24]....
        /*0234*/ 	.word	0x0000b510


	//   ....[25]....
        /*0238*/ 	.word	0x0000f750


	//   ....[26]....
        /*023c*/ 	.word	0x0000f900


	//   ....[27]....
        /*0240*/ 	.word	0x0000fde0


	//   ....[28]....
        /*0244*/ 	.word	0x0000ffa0


	//   ....[29]....
        /*0248*/ 	.word	0x00010ad0


	//   ....[30]....
        /*024c*/ 	.word	0x00010bc0


	//   ....[31]....
        /*0250*/ 	.word	0x00010be0


	//   ....[32]....
        /*0254*/ 	.word	0x00010d80


	//   ....[33]....
        /*0258*/ 	.word	0x00010e00


	//   ....[34]....
        /*025c*/ 	.word	0x00010ef0


	//   ....[35]....
        /*0260*/ 	.word	0x000110f0


	//   ....[36]....
        /*0264*/ 	.word	0x00011280


	//   ....[37]....
        /*0268*/ 	.word	0x00012dd0


	//   ....[38]....
        /*026c*/ 	.word	0x00012f90


	//   ....[39]....
        /*0270*/ 	.word	0x00013150


	//   ....[40]....
        /*0274*/ 	.word	0x00013800


	//   ....[41]....
        /*0278*/ 	.word	0x00013fc0


	//   ....[42]....
        /*027c*/ 	.word	0x000140f0


	//   ....[43]....
        /*0280*/ 	.word	0x00014140


	//   ....[44]....
        /*0284*/ 	.word	0x00014250


	//   ....[45]....
        /*0288*/ 	.word	0x000142b0


	//   ....[46]....
        /*028c*/ 	.word	0x00014400


	//   ....[47]....
        /*0290*/ 	.word	0x000145e0


	//   ....[48]....
        /*0294*/ 	.word	0x00014730


	//   ....[49]....
        /*0298*/ 	.word	0x00016fc0


	//   ....[50]....
        /*029c*/ 	.word	0x00017040


	//   ....[51]....
        /*02a0*/ 	.word	0x00017060


	//   ....[52]....
        /*02a4*/ 	.word	0x000170b0


	//   ....[53]....
        /*02a8*/ 	.word	0x000170e0


	//   ....[54]....
        /*02ac*/ 	.word	0x00017110


	//   ....[55]....
        /*02b0*/ 	.word	0x00017290


	//   ....[56]....
        /*02b4*/ 	.word	0x000173c0


	//   ....[57]....
        /*02b8*/ 	.word	0x000197b0


	//   ....[58]....
        /*02bc*/ 	.word	0x00019960


	//   ....[59]....
        /*02c0*/ 	.word	0x00019da0


	//   ....[60]....
        /*02c4*/ 	.word	0x0001a280


	//   ....[61]....
        /*02c8*/ 	.word	0x0001a9b0


	//   ....[62]....
        /*02cc*/ 	.word	0x0001aaf0


	//   ....[63]....
        /*02d0*/ 	.word	0x0001ab70


	//   ....[64]....
        /*02d4*/ 	.word	0x0001ace0


	//   ....[65]....
        /*02d8*/ 	.word	0x0001ad50


	//   ....[66]....
        /*02dc*/ 	.word	0x0001ae70


	//   ....[67]....
        /*02e0*/ 	.word	0x0001b010


	//   ....[68]....
        /*02e4*/ 	.word	0x0001b150


	//   ....[69]....
        /*02e8*/ 	.word	0x0001c650


	//   ....[70]....
        /*02ec*/ 	.word	0x0001c680


	//   ....[71]....
        /*02f0*/ 	.word	0x0001c6b0


	//   ....[72]....
        /*02f4*/ 	.word	0x0001c6c0


	//   ....[73]....
        /*02f8*/ 	.word	0x0001c6f0


	//   ....[74]....
        /*02fc*/ 	.word	0x0001c710


	//   ....[75]....
        /*0300*/ 	.word	0x0001c730


	//   ....[76]....
        /*0304*/ 	.word	0x0001c740


	//   ....[77]....
        /*0308*/ 	.word	0x0001ddf0


	//   ....[78]....
        /*030c*/ 	.word	0x0001de30


	//   ....[79]....
        /*0310*/ 	.word	0x0001de60


	//   ....[80]....
        /*0314*/ 	.word	0x0001dea0


	//   ....[81]....
        /*0318*/ 	.word	0x0001ded0


	//   ....[82]....
        /*031c*/ 	.word	0x0001df00


	//   ....[83]....
        /*0320*/ 	.word	0x0001df20


	//   ....[84]....
        /*0324*/ 	.word	0x0001df40


	//   ....[85]....
        /*0328*/ 	.word	0x0001e0e0


	//   ....[86]....
        /*032c*/ 	.word	0x0001e0f0


	//   ....[87]....
        /*0330*/ 	.word	0x0001e270


	//   ....[88]....
        /*0334*/ 	.word	0x0001e2a0


	//   ....[89]....
        /*0338*/ 	.word	0x0001e3f0


	//   ....[90]....
        /*033c*/ 	.word	0x0001e420


	//   ....[91]....
        /*0340*/ 	.word	0x0001e570


	//   ....[92]....
        /*0344*/ 	.word	0x0001e590


	//   ....[93]....
        /*0348*/ 	.word	0x0001eda0


	//   ....[94]....
        /*034c*/ 	.word	0x0001edb0


	//   ....[95]....
        /*0350*/ 	.word	0x0001eee0


	//   ....[96]....
        /*0354*/ 	.word	0x0001ef10


	//   ....[97]....
        /*0358*/ 	.word	0x0001f040


	//   ....[98]....
        /*035c*/ 	.word	0x0001f070


	//   ....[99]....
        /*0360*/ 	.word	0x0001f1a0


	//   ....[100]....
        /*0364*/ 	.word	0x0001f1c0


	//----- nvinfo : EIATTR_EXIT_INSTR_OFFSETS
	.align		4
.L_164:
        /*0368*/ 	.byte	0x04, 0x1c
        /*036a*/ 	.short	(.L_166 - .L_165)


	//   ....[0]....
.L_165:
        /*036c*/ 	.word	0x00000330


	//   ....[1]....
        /*0370*/ 	.word	0x0001e5a0


	//   ....[2]....
        /*0374*/ 	.word	0x0001e670


	//   ....[3]....
        /*0378*/ 	.word	0x0001e6d0


	//   ....[4]....
        /*037c*/ 	.word	0x0001f1d0


	//   ....[5]....
        /*0380*/ 	.word	0x0001f280


	//   ....[6]....
        /*0384*/ 	.word	0x0001f2e0


	//----- nvinfo : EIATTR_CTAIDZ_USED
	.align		4
.L_166:
        /*0388*/ 	.byte	0x01, 0x04
	.zero		2


	//----- nvinfo : EIATTR_MAX_THREADS
	.align		4
        /*038c*/ 	.byte	0x04, 0x05
        /*038e*/ 	.short	(.L_168 - .L_167)
.L_167:
        /*0390*/ 	.word	0x00000080
        /*0394*/ 	.word	0x00000001
        /*0398*/ 	.word	0x00000001


	//----- nvinfo : EIATTR_CRS_STACK_SIZE
	.align		4
.L_168:
        /*039c*/ 	.byte	0x04, 0x1e
        /*039e*/ 	.short	(.L_170 - .L_169)
.L_169:
        /*03a0*/ 	.word	0x00000000
.L_170:


//--------------------- .nv.info._ZN7cutlass13device_kernelIN5flash19enable_sm80_to_sm89INS1_16FlashAttnFwdSm80INS1_25CollectiveMainloopFwdSm80ILi4ELi1ELb0EN4cute5tupleIJNS5_1CILi128EEENS7_ILi64EEENS7_ILi96EEEEEELi96ENS_6half_tEfNS_4arch4Sm80ELb1ELb0ELb0ELb0ELb0ELb0ELb1ELb0EEENS1_21CollectiveEpilogueFwdINS6_IJS8_SA_S9_EEENS6_IJNS7_ILi1EEESI_SI_EEESC_SE_Li128ELb0ELb1ELb0ELb0EEENS1_30DynamicPersistentTileSchedulerILi128ELi128ELb0ELb1ELb0EEEEEEEEEvNT_6ParamsE --------------------------
	.section	.nv.info._ZN7cutlass13device_kernelIN5flash19enable_sm80_to_sm89INS1_16FlashAttnFwdSm80INS1_25CollectiveMainloopFwdSm80ILi4ELi1ELb0EN4cute5tupleIJNS5_1CILi128EEENS7_ILi64EEENS7_ILi96EEEEEELi96ENS_6half_tEfNS_4arch4Sm80ELb1ELb0ELb0ELb0ELb0ELb0ELb1ELb0EEENS1_21CollectiveEpilogueFwdINS6_IJS8_SA_S9_EEENS6_IJNS7_ILi1EEESI_SI_EEESC_SE_Li128ELb0ELb1ELb0ELb0EEENS1_30DynamicPersistentTileSchedulerILi128ELi128ELb0ELb1ELb0EEEEEEEEEvNT_6ParamsE,"",@"SHT_CUDA_INFO"
	.sectionflags	@""
	.align	4


	//----- nvinfo : EIATTR_CUDA_API_VERSION
	.align		4
        /*0000*/ 	.byte	0x04, 0x37
        /*0002*/ 	.short	(.L_172 - .L_171)
.L_171:
        /*0004*/ 	.word	0x00000082


	//----- nvinfo : EIATTR_SW2861232_WAR
	.align		4
.L_172:
        /*0008*/ 	.byte	0x01, 0x35
	.zero		2


	//----- nvinfo : EIATTR_PARAM_CBANK
	.align		4
        /*000c*/ 	.byte	0x04, 0x0a
        /*000e*/ 	.short	(.L_174 - .L_173)
	.align		4
.L_173:
        /*0010*/ 	.word	index@(.nv.constant0._ZN7cutlass13device_kernelIN5flash19enable_sm80_to_sm89INS1_16FlashAttnFwdSm80INS1_25CollectiveMainloopFwdSm80ILi4ELi1ELb0EN4cute5tupleIJNS5_1CILi128EEENS7_ILi64EEENS7_ILi96EEEEEELi96ENS_6half_tEfNS_4arch4Sm80ELb1ELb0ELb0ELb0ELb0ELb0ELb1ELb0EEENS1_21CollectiveEpilogueFwdINS6_IJS8_SA_S9_EEENS6_IJNS7_ILi1EEESI_SI_EEESC_SE_Li128ELb0ELb1ELb0ELb0EEENS1_30DynamicPersistentTileSchedulerILi128ELi128ELb0ELb1ELb0EEEEEEEEEvNT_6ParamsE)
        /*0014*/ 	.short	0x0160
        /*0016*/ 	.short	0x0428


	//----- nvinfo : EIATTR_CBANK_PARAM_SIZE
	.align		4
.L_174:
        /*0018*/ 	.byte	0x03, 0x19
        /*001a*/ 	.short	0x0428


	//----- nvinfo : EIATTR_KPARAM_INFO
	.align		4
        /*001c*/ 	.byte	0x04, 0x17
        /*001e*/ 	.short	(.L_176 - .L_175)
.L_175:
        /*0020*/ 	.word	0x00000000
        /*0024*/ 	.short	0x0000
        /*0026*/ 	.short	0x0000
        /*0028*/ 	.byte	0x00, 0xf0, 0xa1, 0x10


	//----- nvinfo : EIATTR_MAXREG_COUNT
	.align		4
.L_176:
        /*002c*/ 	.byte	0x03, 0x1b
        /*002e*/ 	.short	0x00ff


	//----- nvinfo : EIATTR_NUM_BARRIERS
	.align		4
        /*0030*/ 	.byte	0x02, 0x4c
        /*0032*/ 	.byte	0x06
	.zero		1


	//----- nvinfo : EIATTR_ANNOTATIONS
	.align		4
        /*0034*/ 	.byte	0x04, 0x55
        /*0036*/ 	.short	(.L_178 - .L_177)


	//   ....[0]....
.L_177:
        /* <DEDUP_REMOVED lines=76> */
        /*04ec*/ 	.byte	0x00, 0xf7, 0x00, 0x00, 0x01, 0x00, 0x00, 0x00, 0x50, 0xf7, 0x00, 0x00


	//----- nvinfo : EIATTR_MERCURY_ISA_VERSION
	.align		4
.L_178:
        /*04f8*/ 	.byte	0x03, 0x5f
        /*04fa*/ 	.short	0x0000


	//----- nvinfo : EIATTR_INT_WARP_WIDE_INSTR_OFFSETS
	.align		4
        /*04fc*/ 	.byte	0x04, 0x31
        /*04fe*/ 	.short	(.L_180 - .L_179)


	//   ....[0]....
.L_179:
        /*0500*/ 	.word	0x0000d1a0


	//   ....[1]....
        /*0504*/ 	.word	0x0000d220


	//----- nvinfo : EIATTR_COOP_GROUP_MASK_REGIDS
	.align		4
.L_180:
        /*0508*/ 	.byte	0x04, 0x29
        /*050a*/ 	.short	(.L_182 - .L_181)


	//   ....[0]....
.L_181:
        /*050c*/ 	.word	0xffffffff


	//   ....[1]....
        /*0510*/ 	.word	0xffffffff


	//   ....[2]....
        /*0514*/ 	.word	0xffffffff


	//   ....[3]....
        /*0518*/ 	.word	0xffffffff


	//   ....[4]....
        /*051c*/ 	.word	0xffffffff


	//   ....[5]....
        /*0520*/ 	.word	0xffffffff


	//   ....[6]....
        /*0524*/ 	.word	0xffffffff


	//   ....[7]....
        /*0528*/ 	.word	0xffffffff


	//   ....[8]....
        /*052c*/ 	.word	0xffffffff


	//   ....[9]....
        /*0530*/ 	.word	0xffffffff


	//   ....[10]....
        /*0534*/ 	.word	0xffffffff


	//   ....[11]....
        /*0538*/ 	.word	0xffffffff


	//   ....[12]....
        /*053c*/ 	.word	0xffffffff


	//   ....[13]....
        /*0540*/ 	.word	0xffffffff


	//   ....[14]....
        /*0544*/ 	.word	0xffffffff


	//   ....[15]....
        /*0548*/ 	.word	0xffffffff


	//   ....[16]....
        /*054c*/ 	.word	0xffffffff


	//   ....[17]....
        /*0550*/ 	.word	0xffffffff


	//   ....[18]....
        /*0554*/ 	.word	0xffffffff


	//   ....[19]....
        /*0558*/ 	.word	0xffffffff


	//   ....[20]....
        /*055c*/ 	.word	0xffffffff


	//   ....[21]....
        /*0560*/ 	.word	0xffffffff


	//   ....[22]....
        /*0564*/ 	.word	0xffffffff


	//   ....[23]....
        /*0568*/ 	.word	0xffffffff


	//   ....[24]....
        /*056c*/ 	.word	0xffffffff


	//   ....[25]....
        /*0570*/ 	.word	0xffffffff


	//   ....[26]....
        /*0574*/ 	.word	0xffffffff


	//   ....[27]....
        /*0578*/ 	.word	0xffffffff


	//   ....[28]....
        /*057c*/ 	.word	0xffffffff


	//   ....[29]....
        /*0580*/ 	.word	0xffffffff


	//   ....[30]....
        /*0584*/ 	.word	0xffffffff


	//   ....[31]....
        /*0588*/ 	.word	0xffffffff


	//   ....[32]....
        /*058c*/ 	.word	0xffffffff


	//   ....[33]....
        /*0590*/ 	.word	0xffffffff


	//   ....[34]....
        /*0594*/ 	.word	0xffffffff


	//   ....[35]....
        /*0598*/ 	.word	0xffffffff


	//   ....[36]....
        /*059c*/ 	.word	0xffffffff


	//   ....[37]....
        /*05a0*/ 	.word	0xffffffff


	//   ....[38]....
        /*05a4*/ 	.word	0xffffffff


	//   ....[39]....
        /*05a8*/ 	.word	0xffffffff


	//   ....[40]....
        /*05ac*/ 	.word	0xffffffff


	//   ....[41]....
        /*05b0*/ 	.word	0xffffffff


	//   ....[42]....
        /*05b4*/ 	.word	0xffffffff


	//   ....[43]....
        /*05b8*/ 	.word	0xffffffff


	//   ....[44]....
        /*05bc*/ 	.word	0xffffffff


	//   ....[45]....
        /*05c0*/ 	.word	0xffffffff


	//   ....[46]....
        /*05c4*/ 	.word	0xffffffff


	//   ....[47]....
        /*05c8*/ 	.word	0xffffffff


	//   ....[48]....
        /*05cc*/ 	.word	0xffffffff


	//   ....[49]....
        /*05d0*/ 	.word	0xffffffff


	//   ....[50]....
        /*05d4*/ 	.word	0xffffffff


	//   ....[51]....
        /*05d8*/ 	.word	0xffffffff


	//   ....[52]....
        /*05dc*/ 	.word	0xffffffff


	//   ....[53]....
        /*05e0*/ 	.word	0xffffffff


	//   ....[54]....
        /*05e4*/ 	.word	0xffffffff


	//   ....[55]....
        /*05e8*/ 	.word	0xffffffff


	//   ....[56]....
        /*05ec*/ 	.word	0xffffffff


	//   ....[57]....
        /*05f0*/ 	.word	0xffffffff


	//   ....[58]....
        /*05f4*/ 	.word	0xffffffff


	//   ....[59]....
        /*05f8*/ 	.word	0xffffffff


	//   ....[60]....
        /*05fc*/ 	.word	0xffffffff


	//   ....[61]....
        /*0600*/ 	.word	0xffffffff


	//   ....[62]....
        /*0604*/ 	.word	0xffffffff


	//   ....[63]....
        /*0608*/ 	.word	0xffffffff


	//   ....[64]....
        /*060c*/ 	.word	0xffffffff


	//   ....[65]....
        /*0610*/ 	.word	0xffffffff


	//   ....[66]....
        /*0614*/ 	.word	0xffffffff


	//   ....[67]....
        /*0618*/ 	.word	0xffffffff


	//   ....[68]....
        /*061c*/ 	.word	0xffffffff


	//   ....[69]....
        /*0620*/ 	.word	0xffffffff


	//   ....[70]....
        /*0624*/ 	.word	0xffffffff


	//   ....[71]....
        /*0628*/ 	.word	0xffffffff


	//   ....[72]....
        /*062c*/ 	.word	0xffffffff


	//   ....[73]....
        /*0630*/ 	.word	0xffffffff


	//   ....[74]....
        /*0634*/ 	.word	0xffffffff


	//   ....[75]....
        /*0638*/ 	.word	0xffffffff


	//   ....[76]....
        /*063c*/ 	.word	0xffffffff


	//   ....[77]....
        /*0640*/ 	.word	0xffffffff


	//   ....[78]....
        /*0644*/ 	.word	0xffffffff


	//   ....[79]....
        /*0648*/ 	.word	0xffffffff


	//   ....[80]....
        /*064c*/ 	.word	0xffffffff


	//   ....[81]....
        /*0650*/ 	.word	0xffffffff


	//   ....[82]....
        /*0654*/ 	.word	0xffffffff


	//   ....[83]....
        /*0658*/ 	.word	0xffffffff


	//   ....[84]....
        /*065c*/ 	.word	0xffffffff


	//   ....[85]....
        /*0660*/ 	.word	0xffffffff


	//   ....[86]....
        /*0664*/ 	.word	0xffffffff


	//   ....[87]....
        /*0668*/ 	.word	0xffffffff


	//   ....[88]....
        /*066c*/ 	.word	0xffffffff


	//   ....[89]....
        /*0670*/ 	.word	0xffffffff


	//   ....[90]....
        /*0674*/ 	.word	0xffffffff


	//   ....[91]....
        /*0678*/ 	.word	0xffffffff


	//   ....[92]....
        /*067c*/ 	.word	0xffffffff


	//   ....[93]....
        /*0680*/ 	.word	0xffffffff


	//   ....[94]....
        /*0684*/ 	.word	0xffffffff


	//   ....[95]....
        /*0688*/ 	.word	0xffffffff


	//   ....[96]....
        /*068c*/ 	.word	0xffffffff


	//   ....[97]....
        /*0690*/ 	.word	0xffffffff


	//   ....[98]....
        /*0694*/ 	.word	0xffffffff


	//   ....[99]....
        /*0698*/ 	.word	0xffffffff


	//----- nvinfo : EIATTR_COOP_GROUP_INSTR_OFFSETS
	.align		4
.L_182:
        /*069c*/ 	.byte	0x04, 0x28
        /*069e*/ 	.short	(.L_184 - .L_183)


	//   ....[0]....
.L_183:
        /*06a0*/ 	.word	0x00000050


	//   ....[1]....
        /*06a4*/ 	.word	0x000017f0


	//   ....[2]....
        /*06a8*/ 	.word	0x00001810


	//   ....[3]....
        /*06ac*/ 	.word	0x000019e0


	//   ....[4]....
        /*06b0*/ 	.word	0x000019f0


	//   ....[5]....
        /*06b4*/ 	.word	0x00001bb0


	//   ....[6]....
        /*06b8*/ 	.word	0x00001bd0


	//   ....[7]....
        /*06bc*/ 	.word	0x00001d90


	//   ....[8]....
        /*06c0*/ 	.word	0x00001da0


	//   ....[9]....
        /*06c4*/ 	.word	0x00002f20


	//   ....[10]....
        /*06c8*/ 	.word	0x00002f30


	//   ....[11]....
        /*06cc*/ 	.word	0x00003060


	//   ....[12]....
        /*06d0*/ 	.word	0x00003480


	//   ....[13]....
        /*06d4*/ 	.word	0x00003530


	//   ....[14]....
        /*06d8*/ 	.word	0x00003670


	//   ....[15]....
        /*06dc*/ 	.word	0x00003690


	//   ....[16]....
        /*06e0*/ 	.word	0x00003790


	//   ....[17]....
        /*06e4*/ 	.word	0x00003da0


	//   ....[18]....
        /*06e8*/ 	.word	0x00003e90


	//   ....[19]....
        /*06ec*/ 	.word	0x00003ea0


	//   ....[20]....
        /*06f0*/ 	.word	0x00003f10


	//   ....[21]....
        /*06f4*/ 	.word	0x00006150


	//   ....[22]....
        /*06f8*/ 	.word	0x000061a0


	//   ....[23]....
        /*06fc*/ 	.word	0x00006200


	//   ....[24]....
        /*0700*/ 	.word	0x00006240


	//   ....[25]....
        /*0704*/ 	.word	0x00006ab0


	//   ....[26]....
        /*0708*/ 	.word	0x00006bc0


	//   ....[27]....
        /*070c*/ 	.word	0x00006f50


	//   ....[28]....
        /*0710*/ 	.word	0x00007090


	//   ....[29]....
        /*0714*/ 	.word	0x000070e0


	//   ....[30]....
        /*0718*/ 	.word	0x00007200


	//   ....[31]....
        /*071c*/ 	.word	0x00007260


	//   ....[32]....
        /*0720*/ 	.word	0x00007320


	//   ....[33]....
        /*0724*/ 	.word	0x0000a530


	//   ....[34]....
        /*0728*/ 	.word	0x0000a590


	//   ....[35]....
        /*072c*/ 	.word	0x0000a5e0


	//   ....[36]....
        /*0730*/ 	.word	0x0000a620


	//   ....[37]....
        /*0734*/ 	.word	0x0000a640


	//   ....[38]....
        /*0738*/ 	.word	0x0000a670


	//   ....[39]....
        /*073c*/ 	.word	0x0000ac60


	//   ....[40]....
        /*0740*/ 	.word	0x0000ad90


	//   ....[41]....
        /*0744*/ 	.word	0x0000c7a0


	//   ....[42]....
        /*0748*/ 	.word	0x0000c810


	//   ....[43]....
        /*074c*/ 	.word	0x0000c820


	//   ....[44]....
        /*0750*/ 	.word	0x0000c830


	//   ....[45]....
        /*0754*/ 	.word	0x0000c860


	//   ....[46]....
        /*0758*/ 	.word	0x0000c880


	//   ....[47]....
        /*075c*/ 	.word	0x0000c890


	//   ....[48]....
        /*0760*/ 	.word	0x0000c8a0


	//   ....[49]....
        /*0764*/ 	.word	0x0000d9b0


	//   ....[50]....
        /*0768*/ 	.word	0x0000dda0


	//   ....[51]....
        /*076c*/ 	.word	0x0000ddd0


	//   ....[52]....
        /*0770*/ 	.word	0x0000de00


	//   ....[53]....
        /*0774*/ 	.word	0x0000de20


	//   ....[54]....
        /*0778*/ 	.word	0x0000de30


	//   ....[55]....
        /*077c*/ 	.word	0x0000de40


	//   ....[56]....
        /*0780*/ 	.word	0x0000de50


	//   ....[57]....
        /*0784*/ 	.word	0x0000de60


	//   ....[58]....
        /*0788*/ 	.word	0x0000e0e0


	//   ....[59]....
        /*078c*/ 	.word	0x0000e0f0


	//   ....[60]....
        /*0790*/ 	.word	0x0000e220


	//   ....[61]....
        /*0794*/ 	.word	0x0000e250


	//   ....[62]....
        /*0798*/ 	.word	0x0000e350


	//   ....[63]....
        /*079c*/ 	.word	0x0000e380


	//   ....[64]....
        /*07a0*/ 	.word	0x0000e470


	//   ....[65]....
        /*07a4*/ 	.word	0x0000e480


	//   ....[66]....
        /*07a8*/ 	.word	0x0000ea50


	//   ....[67]....
        /*07ac*/ 	.word	0x0000ea70


	//   ....[68]....
        /*07b0*/ 	.word	0x0000ec00


	//   ....[69]....
        /*07b4*/ 	.word	0x0000ec10


	//   ....[70]....
        /*07b8*/ 	.word	0x0000ed90


	//   ....[71]....
        /*07bc*/ 	.word	0x0000edb0


	//   ....[72]....
        /*07c0*/ 	.word	0x0000ef30


	//   ....[73]....
        /*07c4*/ 	.word	0x0000ef40


	//   ....[74]....
        /*07c8*/ 	.word	0x0000f130


	//   ....[75]....
        /*07cc*/ 	.word	0x0000f220


	//   ....[76]....
        /*07d0*/ 	.word	0x0000f290


	//   ....[77]....
        /*07d4*/ 	.word	0x0000f2f0


	//   ....[78]....
        /*07d8*/ 	.word	0x0000f350


	//   ....[79]....
        /*07dc*/ 	.word	0x0000f3b0


	//   ....[80]....
        /*07e0*/ 	.word	0x0000f420


	//   ....[81]....
        /*07e4*/ 	.word	0x0000f480


	//   ....[82]....
        /*07e8*/ 	.word	0x0000f4e0


	//   ....[83]....
        /*07ec*/ 	.word	0x0000f530


	//   ....[84]....
        /*07f0*/ 	.word	0x0000f590


	//   ....[85]....
        /*07f4*/ 	.word	0x0000f5e0


	//   ....[86]....
        /*07f8*/ 	.word	0x0000f640


	//   ....[87]....
        /*07fc*/ 	.word	0x0000f690


	//   ....[88]....
        /*0800*/ 	.word	0x0000f6f0


	//   ....[89]....
        /*0804*/ 	.word	0x0000f740


	//   ....[90]....
        /*0808*/ 	.word	0x0000f7a0


	//   ....[91]....
        /*080c*/ 	.word	0x0000f800


	//   ....[92]....
        /*0810*/ 	.word	0x0000f870


	//   ....[93]....
        /*0814*/ 	.word	0x0000f8d0


	//   ....[94]....
        /*0818*/ 	.word	0x0000f930


	//   ....[95]....
        /*081c*/ 	.word	0x0000f990


	//   ....[96]....
        /*0820*/ 	.word	0x0000fa00


	//   ....[97]....
        /*0824*/ 	.word	0x0000fa60


	//   ....[98]....
        /*0828*/ 	.word	0x0000fac0


	//   ....[99]....
        /*082c*/ 	.word	0x0000fb20


	//----- nvinfo : EIATTR_EXIT_INSTR_OFFSETS
	.align		4
.L_184:
        /*0830*/ 	.byte	0x04, 0x1c
        /*0832*/ 	.short	(.L_186 - .L_185)


	//   ....[0]....
.L_185:
        /*0834*/ 	.word	0x000000a0


	//   ....[1]....
        /*0838*/ 	.word	0x0000f1d0


	//----- nvinfo : EIATTR_MAX_THREADS
	.align		4
.L_186:
        /*083c*/ 	.byte	0x04, 0x05
        /*083e*/ 	.short	(.L_188 - .L_187)
.L_187:
        /*0840*/ 	.word	0x00000080
        /*0844*/ 	.word	0x00000001
        /*0848*/ 	.word	0x00000001


	//----- nvinfo : EIATTR_CRS_STACK_SIZE
	.align		4
.L_188:
        /*084c*/ 	.byte	0x04, 0x1e
        /*084e*/ 	.short	(.L_190 - .L_189)
.L_189:
        /*0850*/ 	.word	0x00000000
.L_190:


//--------------------- .nv.info._ZN7cutlass13device_kernelIN5flash19enable_sm80_to_sm89INS1_16FlashAttnFwdSm80INS1_25CollectiveMainloopFwdSm80ILi4ELi1ELb0EN4cute5tupleIJNS5_1CILi128EEENS7_ILi64EEENS7_ILi96EEEEEELi96ENS_6half_tEfNS_4arch4Sm80ELb1ELb0ELb0ELb1ELb0ELb0ELb1ELb0EEENS1_21CollectiveEpilogueFwdINS6_IJS8_SA_S9_EEENS6_IJNS7_ILi1EEESI_SI_EEESC_SE_Li128ELb1ELb1ELb0ELb0EEENS1_19SingleTileSchedulerILb1ELb0ELb1ELi128EEEEEEEEEvNT_6ParamsE --------------------------
	.section	.nv.info._ZN7cutlass13device_kernelIN5flash19enable_sm80_to_sm89INS1_16FlashAttnFwdSm80INS1_25CollectiveMainloopFwdSm80ILi4ELi1ELb0EN4cute5tupleIJNS5_1CILi128EEENS7_ILi64EEENS7_ILi96EEEEEELi96ENS_6half_tEfNS_4arch4Sm80ELb1ELb0ELb0ELb1ELb0ELb0ELb1ELb0EEENS1_21CollectiveEpilogueFwdINS6_IJS8_SA_S9_EEENS6_IJNS7_ILi1EEESI_SI_EEESC_SE_Li128ELb1ELb1ELb0ELb0EEENS1_19SingleTileSchedulerILb1ELb0ELb1ELi128EEEEEEEEEvNT_6ParamsE,"",@"SHT_CUDA_INFO"
	.sectionflags	@""
	.align	4


	//----- nvinfo : EIATTR_CUDA_API_VERSION
	.align		4
        /*0000*/ 	.byte	0x04, 0x37
        /*0002*/ 	.short	(.L_192 - .L_191)
.L_191:
        /*0004*/ 	.word	0x00000082


	//----- nvinfo : EIATTR_SW2861232_WAR
	.align		4
.L_192:
        /*0008*/ 	.byte	0x01, 0x35
	.zero		2


	//----- nvinfo : EIATTR_PARAM_CBANK
	.align		4
        /*000c*/ 	.byte	0x04, 0x0a
        /*000e*/ 	.short	(.L_194 - .L_193)
	.align		4
.L_193:
        /*0010*/ 	.word	index@(.nv.constant0._ZN7cutlass13device_kernelIN5flash19enable_sm80_to_sm89INS1_16FlashAttnFwdSm80INS1_25CollectiveMainloopFwdSm80ILi4ELi1ELb0EN4cute5tupleIJNS5_1CILi128EEENS7_ILi64EEENS7_ILi96EEEEEELi96ENS_6half_tEfNS_4arch4Sm80ELb1ELb0ELb0ELb1ELb0ELb0ELb1ELb0EEENS1_21CollectiveEpilogueFwdINS6_IJS8_SA_S9_EEENS6_IJNS7_ILi1EEESI_SI_EEESC_SE_Li128ELb1ELb1ELb0ELb0EEENS1_19SingleTileSchedulerILb1ELb0ELb1ELi128EEEEEEEEEvNT_6ParamsE)
        /*0014*/ 	.short	0x0160
        /*0016*/ 	.short	0x0418


	//----- nvinfo : EIATTR_CBANK_PARAM_SIZE
	.align		4
.L_194:
        /*0018*/ 	.byte	0x03, 0x19
        /*001a*/ 	.short	0x0418


	//----- nvinfo : EIATTR_KPARAM_INFO
	.align		4
        /*001c*/ 	.byte	0x04, 0x17
        /*001e*/ 	.short	(.L_196 - .L_195)
.L_195:
        /*0020*/ 	.word	0x00000000
        /*0024*/ 	.short	0x0000
        /*0026*/ 	.short	0x0000
        /*0028*/ 	.byte	0x00, 0xf0, 0x61, 0x10


	//----- nvinfo : EIATTR_MAXREG_COUNT
	.align		4
.L_196:
        /*002c*/ 	.byte	0x03, 0x1b
        /*002e*/ 	.short	0x00ff


	//----- nvinfo : EIATTR_NUM_BARRIERS
	.align		4
        /*0030*/ 	.byte	0x02, 0x4c
        /*0032*/ 	.byte	0x02
	.zero		1


	//----- nvinfo : EIATTR_ANNOTATIONS
	.align		4
        /*0034*/ 	.byte	0x04, 0x55
        /*0036*/ 	.short	(.L_198 - .L_197)


	//   ....[0]....
.L_197:
        /* <DEDUP_REMOVED lines=44> */


	//----- nvinfo : EIATTR_MERCURY_ISA_VERSION
	.align		4
.L_198:
        /*02e0*/ 	.byte	0x03, 0x5f
        /*02e2*/ 	.short	0x0000


	//----- nvinfo : EIATTR_COOP_GROUP_MASK_REGIDS
	.align		4
        /*02e4*/ 	.byte	0x04, 0x29
        /*02e6*/ 	.short	(.L_200 - .L_199)


	//   ....[0]....
.L_199:
        /*02e8*/ 	.word	0xffffffff


	//   ....[1]....
        /*02ec*/ 	.word	0xffffffff


	//   ....[2]....
        /*02f0*/ 	.word	0xffffffff


	//   ....[3]....
        /*02f4*/ 	.word	0xffffffff


	//   ....[4]....
        /*02f8*/ 	.word	0xffffffff


	//   ....[5]....
        /*02fc*/ 	.word	0xffffffff


	//   ....[6]....
        /*0300*/ 	.word	0xffffffff


	//   ....[7]....
        /*0304*/ 	.word	0xffffffff


	//   ....[8]....
        /*0308*/ 	.word	0xffffffff


	//   ....[9]....
        /*030c*/ 	.word	0xffffffff


	//   ....[10]....
        /*0310*/ 	.word	0xffffffff


	//   ....[11]....
        /*0314*/ 	.word	0xffffffff


	//   ....[12]....
        /*0318*/ 	.word	0xffffffff


	//   ....[13]....
        /*031c*/ 	.word	0xffffffff


	//   ....[14]....
        /*0320*/ 	.word	0xffffffff


	//   ....[15]....
        /*0324*/ 	.word	0xffffffff


	//   ....[16]....
        /*0328*/ 	.word	0xffffffff


	//   ....[17]....
        /*032c*/ 	.word	0xffffffff


	//   ....[18]....
        /*0330*/ 	.word	0xffffffff


	//   ....[19]....
        /*0334*/ 	.word	0xffffffff


	//   ....[20]....
        /*0338*/ 	.word	0xffffffff


	//   ....[21]....
        /*033c*/ 	.word	0xffffffff


	//   ....[22]....
        /*0340*/ 	.word	0xffffffff


	//   ....[23]....
        /*0344*/ 	.word	0xffffffff


	//   ....[24]....
        /*0348*/ 	.word	0xffffffff


	//   ....[25]....
        /*034c*/ 	.word	0xffffffff


	//   ....[26]....
        /*0350*/ 	.word	0xffffffff


	//   ....[27]....
        /*0354*/ 	.word	0xffffffff


	//   ....[28]....
        /*0358*/ 	.word	0xffffffff


	//   ....[29]....
        /*035c*/ 	.word	0xffffffff


	//   ....[30]....
        /*0360*/ 	.word	0xffffffff


	//   ....[31]....
        /*0364*/ 	.word	0xffffffff


	//   ....[32]....
        /*0368*/ 	.word	0xffffffff


	//   ....[33]....
        /*036c*/ 	.word	0xffffffff


	//   ....[34]....
        /*0370*/ 	.word	0xffffffff


	//   ....[35]....
        /*0374*/ 	.word	0xffffffff


	//   ....[36]....
        /*0378*/ 	.word	0xffffffff


	//   ....[37]....
        /*037c*/ 	.word	0xffffffff


	//   ....[38]....
        /*0380*/ 	.word	0xffffffff


	//   ....[39]....
        /*0384*/ 	.word	0xffffffff


	//   ....[40]....
        /*0388*/ 	.word	0xffffffff


	//   ....[41]....
        /*038c*/ 	.word	0xffffffff


	//   ....[42]....
        /*0390*/ 	.word	0xffffffff


	//   ....[43]....
        /*0394*/ 	.word	0xffffffff


	//   ....[44]....
        /*0398*/ 	.word	0xffffffff


	//   ....[45]....
        /*039c*/ 	.word	0xffffffff


	//   ....[46]....
        /*03a0*/ 	.word	0xffffffff


	//   ....[47]....
        /*03a4*/ 	.word	0xffffffff


	//   ....[48]....
        /*03a8*/ 	.word	0xffffffff


	//   ....[49]....
        /*03ac*/ 	.word	0xffffffff


	//   ....[50]....
        /*03b0*/ 	.word	0xffffffff


	//   ....[51]....
        /*03b4*/ 	.word	0xffffffff


	//   ....[52]....
        /*03b8*/ 	.word	0xffffffff


	//   ....[53]....
        /*03bc*/ 	.word	0xffffffff


	//   ....[54]....
        /*03c0*/ 	.word	0xffffffff


	//   ....[55]....
        /*03c4*/ 	.word	0xffffffff


	//   ....[56]....
        /*03c8*/ 	.word	0xffffffff


	//   ....[57]....
        /*03cc*/ 	.word	0xffffffff


	//   ....[58]....
        /*03d0*/ 	.word	0xffffffff


	//   ....[59]....
        /*03d4*/ 	.word	0xffffffff


	//   ....[60]....
        /*03d8*/ 	.word	0xffffffff


	//   ....[61]....
        /*03dc*/ 	.word	0xffffffff


	//   ....[62]....
        /*03e0*/ 	.word	0xffffffff


	//   ....[63]....
        /*03e4*/ 	.word	0xffffffff


	//   ....[64]....
        /*03e8*/ 	.word	0xffffffff


	//   ....[65]....
        /*03ec*/ 	.word	0xffffffff


	//   ....[66]....
        /*03f0*/ 	.word	0xffffffff


	//   ....[67]....
        /*03f4*/ 	.word	0xffffffff


	//   ....[68]....
        /*03f8*/ 	.word	0xffffffff


	//   ....[69]....
        /*03fc*/ 	.word	0xffffffff


	//   ....[70]....
        /*0400*/ 	.word	0xffffffff


	//   ....[71]....
        /*0404*/ 	.word	0xffffffff


	//   ....[72]....
        /*0408*/ 	.word	0xffffffff


	//----- nvinfo : EIATTR_COOP_GROUP_INSTR_OFFSETS
	.align		4
.L_200:
        /*040c*/ 	.byte	0x04, 0x28
        /*040e*/ 	.short	(.L_202 - .L_201)


	//   ....[0]....
.L_201:
        /*0410*/ 	.word	0x00000090


	//   ....[1]....
        /*0414*/ 	.word	0x000012a0


	//   ....[2]....
        /*0418*/ 	.word	0x00001390


	//   ....[3]....
        /*041c*/ 	.word	0x000014e0


	//   ....[4]....
        /*0420*/ 	.word	0x00001510


	//   ....[5]....
        /*0424*/ 	.word	0x00001660


	//   ....[6]....
        /*0428*/ 	.word	0x00001690


	//   ....[7]....
        /*042c*/ 	.word	0x000017d0


	//   ....[8]....
        /*0430*/ 	.word	0x00001810


	//   ....[9]....
        /*0434*/ 	.word	0x000029f0


	//   ....[10]....
        /*0438*/ 	.word	0x00002a00


	//   ....[11]....
        /*043c*/ 	.word	0x00002ba0


	//   ....[12]....
        /*0440*/ 	.word	0x00002c10


	//   ....[13]....
        /*0444*/ 	.word	0x000033b0


	//   ....[14]....
        /*0448*/ 	.word	0x00003570


	//   ....[15]....
        /*044c*/ 	.word	0x000035a0


	//   ....[16]....
        /*0450*/ 	.word	0x000037d0


	//   ....[17]....
        /*0454*/ 	.word	0x00003800


	//   ....[18]....
        /*0458*/ 	.word	0x000039a0


	//   ....[19]....
        /*045c*/ 	.word	0x000039c0


	//   ....[20]....
        /*0460*/ 	.word	0x00003bc0


	//   ....[21]....
        /*0464*/ 	.word	0x00005d00


	//   ....[22]....
        /*0468*/ 	.word	0x00005f60


	//   ....[23]....
        /*046c*/ 	.word	0x00005f80


	//   ....[24]....
        /*0470*/ 	.word	0x00005fa0


	//   ....[25]....
        /*0474*/ 	.word	0x00006a20


	//   ....[26]....
        /*0478*/ 	.word	0x00006ba0


	//   ....[27]....
        /*047c*/ 	.word	0x00006f10


	//   ....[28]....
        /*0480*/ 	.word	0x00007050


	//   ....[29]....
        /*0484*/ 	.word	0x000070d0


	//   ....[30]....
        /*0488*/ 	.word	0x00007210


	//   ....[31]....
        /*048c*/ 	.word	0x00007250


	//   ....[32]....
        /*0490*/ 	.word	0x00007350


	//   ....[33]....
        /*0494*/ 	.word	0x0000a6e0


	//   ....[34]....
        /*0498*/ 	.word	0x0000a750


	//   ....[35]....
        /*049c*/ 	.word	0x0000a800


	//   ....[36]....
        /*04a0*/ 	.word	0x0000a860


	//   ....[37]....
        /*04a4*/ 	.word	0x0000a890


	//   ....[38]....
        /*04a8*/ 	.word	0x0000a990


	//   ....[39]....
        /*04ac*/ 	.word	0x0000ac80


	//   ....[40]....
        /*04b0*/ 	.word	0x0000adc0


	//   ....[41]....
        /*04b4*/ 	.word	0x0000c9e0


	//   ....[42]....
        /*04b8*/ 	.word	0x0000c9f0


	//   ....[43]....
        /*04bc*/ 	.word	0x0000ca00


	//   ....[44]....
        /*04c0*/ 	.word	0x0000ca20


	//   ....[45]....
        /*04c4*/ 	.word	0x0000ca40


	//   ....[46]....
        /*04c8*/ 	.word	0x0000ca60


	//   ....[47]....
        /*04cc*/ 	.word	0x0000ca70


	//   ....[48]....
        /*04d0*/ 	.word	0x0000caa0


	//   ....[49]....
        /*04d4*/ 	.word	0x0000e170


	//   ....[50]....
        /*04d8*/ 	.word	0x0000e1b0


	//   ....[51]....
        /*04dc*/ 	.word	0x0000e1e0


	//   ....[52]....
        /*04e0*/ 	.word	0x0000e200


	//   ....[53]....
        /*04e4*/ 	.word	0x0000e210


	//   ....[54]....
        /*04e8*/ 	.word	0x0000e220


	//   ....[55]....
        /*04ec*/ 	.word	0x0000e230


	//   ....[56]....
        /*04f0*/ 	.word	0x0000e240


	//   ....[57]....
        /*04f4*/ 	.word	0x0000e450


	//   ....[58]....
        /*04f8*/ 	.word	0x0000e460


	//   ....[59]....
        /*04fc*/ 	.word	0x0000e5e0


	//   ....[60]....
        /*0500*/ 	.word	0x0000e610


	//   ....[61]....
        /*0504*/ 	.word	0x0000e760


	//   ....[62]....
        /*0508*/ 	.word	0x0000e790


	//   ....[63]....
        /*050c*/ 	.word	0x0000e8e0


	//   ....[64]....
        /*0510*/ 	.word	0x0000e900


	//   ....[65]....
        /*0514*/ 	.word	0x0000f100


	//   ....[66]....
        /*0518*/ 	.word	0x0000f120


	//   ....[67]....
        /*051c*/ 	.word	0x0000f270


	//   ....[68]....
        /*0520*/ 	.word	0x0000f2a0


	//   ....[69]....
        /*0524*/ 	.word	0x0000f3d0


	//   ....[70]....
        /*0528*/ 	.word	0x0000f400


	//   ....[71]....
        /*052c*/ 	.word	0x0000f530


	//   ....[72]....
        /*0530*/ 	.word	0x0000f550


	//----- nvinfo : EIATTR_EXIT_INSTR_OFFSETS
	.align		4
.L_202:
        /*0534*/ 	.byte	0x04, 0x1c
        /*0536*/ 	.short	(.L_204 - .L_203)


	//   ....[0]....
.L_203:
        /*0538*/ 	.word	0x00000370


	//   ....[1]....
        /*053c*/ 	.word	0x0000e910


	//   ....[2]....
        /*0540*/ 	.word	0x0000e9e0


	//   ....[3]....
        /*0544*/ 	.word	0x0000ea40


	//   ....[4]....
        /*0548*/ 	.word	0x0000f560


	//   ....[5]....
        /*054c*/ 	.word	0x0000f610


	//   ....[6]....
        /*0550*/ 	.word	0x0000f670


	//----- nvinfo : EIATTR_CTAIDZ_USED
	.align		4
.L_204:
        /*0554*/ 	.byte	0x01, 0x04
	.zero		2


	//----- nvinfo : EIATTR_MAX_THREADS
	.align		4
        /*0558*/ 	.byte	0x04, 0x05
        /*055a*/ 	.short	(.L_206 - .L_205)
.L_205:
        /*055c*/ 	.word	0x00000080
        /*0560*/ 	.word	0x00000001
        /*0564*/ 	.word	0x00000001


	//----- nvinfo : EIATTR_CRS_STACK_SIZE
	.align		4
.L_206:
        /*0568*/ 	.byte	0x04, 0x1e
        /*056a*/ 	.short	(.L_208 - .L_207)
.L_207:
        /*056c*/ 	.word	0x00000000
.L_208:


//--------------------- .nv.info._ZN7cutlass13device_kernelIN5flash19enable_sm80_to_sm89INS1_16FlashAttnFwdSm80INS1_25CollectiveMainloopFwdSm80ILi4ELi1ELb0EN4cute5tupleIJNS5_1CILi128EEENS7_ILi64EEENS7_ILi96EEEEEELi96ENS_6half_tEfNS_4arch4Sm80ELb1ELb0ELb0ELb1ELb0ELb1ELb1ELb0EEENS1_21CollectiveEpilogueFwdINS6_IJS8_SA_S9_EEENS6_IJNS7_ILi1EEESI_SI_EEESC_SE_Li128ELb1ELb1ELb0ELb0EEENS1_19SingleTileSchedulerILb1ELb0ELb1ELi128EEEEEEEEEvNT_6ParamsE --------------------------
	.section	.nv.info._ZN7cutlass13device_kernelIN5flash19enable_sm80_to_sm89INS1_16FlashAttnFwdSm80INS1_25CollectiveMainloopFwdSm80ILi4ELi1ELb0EN4cute5tupleIJNS5_1CILi128EEENS7_ILi64EEENS7_ILi96EEEEEELi96ENS_6half_tEfNS_4arch4Sm80ELb1ELb0ELb0ELb1ELb0ELb1ELb1ELb0EEENS1_21CollectiveEpilogueFwdINS6_IJS8_SA_S9_EEENS6_IJNS7_ILi1EEESI_SI_EEESC_SE_Li128ELb1ELb1ELb0ELb0EEENS1_19SingleTileSchedulerILb1ELb0ELb1ELi128EEEEEEEEEvNT_6ParamsE,"",@"SHT_CUDA_INFO"
	.sectionflags	@""
	.align	4


	//----- nvinfo : EIATTR_CUDA_API_VERSION
	.align		4
        /*0000*/ 	.byte	0x04, 0x37
        /*0002*/ 	.short	(.L_210 - .L_209)
.L_209:
        /*0004*/ 	.word	0x00000082


	//----- nvinfo : EIATTR_SW2861232_WAR
	.align		4
.L_210:
        /*0008*/ 	.byte	0x01, 0x35
	.zero		2


	//----- nvinfo : EIATTR_PARAM_CBANK
	.align		4
        /*000c*/ 	.byte	0x04, 0x0a
        /*000e*/ 	.short	(.L_212 - .L_211)
	.align		4
.L_211:
        /*0010*/ 	.word	index@(.nv.constant0._ZN7cutlass13device_kernelIN5flash19enable_sm80_to_sm89INS1_16FlashAttnFwdSm80INS1_25CollectiveMainloopFwdSm80ILi4ELi1ELb0EN4cute5tupleIJNS5_1CILi128EEENS7_ILi64EEENS7_ILi96EEEEEELi96ENS_6half_tEfNS_4arch4Sm80ELb1ELb0ELb0ELb1ELb0ELb1ELb1ELb0EEENS1_21CollectiveEpilogueFwdINS6_IJS8_SA_S9_EEENS6_IJNS7_ILi1EEESI_SI_EEESC_SE_Li128ELb1ELb1ELb0ELb0EEENS1_19SingleTileSchedulerILb1ELb0ELb1ELi128EEEEEEEEEvNT_6ParamsE)
        /*0014*/ 	.short	0x0160
        /*0016*/ 	.short	0x0418


	//----- nvinfo : EIATTR_CBANK_PARAM_SIZE
	.align		4
.L_212:
        /*0018*/ 	.byte	0x03, 0x19
        /*001a*/ 	.short	0x0418


	//----- nvinfo : EIATTR_KPARAM_INFO
	.align		4
        /*001c*/ 	.byte	0x04, 0x17
        /*001e*/ 	.short	(.L_214 - .L_213)
.L_213:
        /*0020*/ 	.word	0x00000000
        /*0024*/ 	.short	0x0000
        /*0026*/ 	.short	0x0000
        /*0028*/ 	.byte	0x00, 0xf0, 0x61, 0x10


	//----- nvinfo : EIATTR_MAXREG_COUNT
	.align		4
.L_214:
        /*002c*/ 	.byte	0x03, 0x1b
        /*002e*/ 	.short	0x00ff


	//----- nvinfo : EIATTR_NUM_BARRIERS
	.align		4
        /*0030*/ 	.byte	0x02, 0x4c
        /*0032*/ 	.byte	0x02
	.zero		1


	//----- nvinfo : EIATTR_ANNOTATIONS
	.align		4
        /*0034*/ 	.byte	0x04, 0x55
        /*0036*/ 	.short	(.L_216 - .L_215)


	//   ....[0]....
.L_215:
        /* <DEDUP_REMOVED lines=48> */


	//----- nvinfo : EIATTR_MERCURY_ISA_VERSION
	.align		4
.L_216:
        /*0320*/ 	.byte	0x03, 0x5f
        /*0322*/ 	.short	0x0000


	//----- nvinfo : EIATTR_COOP_GROUP_MASK_REGIDS
	.align		4
        /*0324*/ 	.byte	0x04, 0x29
        /*0326*/ 	.short	(.L_218 - .L_217)


	//   ....[0]....
.L_217:
        /*0328*/ 	.word	0xffffffff


	//   ....[1]....
        /*032c*/ 	.word	0xffffffff


	//   ....[2]....
        /*0330*/ 	.word	0xffffffff


	//   ....[3]....
        /*0334*/ 	.word	0xffffffff


	//   ....[4]....
        /*0338*/ 	.word	0xffffffff


	//   ....[5]....
        /*033c*/ 	.word	0xffffffff


	//   ....[6]....
        /*0340*/ 	.word	0xffffffff


	//   ....[7]....
        /*0344*/ 	.word	0xffffffff


	//   ....[8]....
        /*0348*/ 	.word	0xffffffff


	//   ....[9]....
        /*034c*/ 	.word	0xffffffff


	//   ....[10]....
        /*0350*/ 	.word	0xffffffff


	//   ....[11]....
        /*0354*/ 	.word	0xffffffff


	//   ....[12]....
        /*0358*/ 	.word	0xffffffff


	//   ....[13]....
        /*035c*/ 	.word	0xffffffff


	//   ....[14]....
        /*0360*/ 	.word	0xffffffff


	//   ....[15]....
        /*0364*/ 	.word	0xffffffff


	//   ....[16]....
        /*0368*/ 	.word	0xffffffff


	//   ....[17]....
        /*036c*/ 	.word	0xffffffff


	//   ....[18]....
        /*0370*/ 	.word	0xffffffff


	//   ....[19]....
        /*0374*/ 	.word	0xffffffff


	//   ....[20]....
        /*0378*/ 	.word	0xffffffff


	//   ....[21]....
        /*037c*/ 	.word	0xffffffff


	//   ....[22]....
        /*0380*/ 	.word	0xffffffff


	//   ....[23]....
        /*0384*/ 	.word	0xffffffff


	//   ....[24]....
        /*0388*/ 	.word	0xffffffff


	//   ....[25]....
        /*038c*/ 	.word	0xffffffff


	//   ....[26]....
        /*0390*/ 	.word	0xffffffff


	//   ....[27]....
        /*0394*/ 	.word	0xffffffff


	//   ....[28]....
        /*0398*/ 	.word	0xffffffff


	//   ....[29]....
        /*039c*/ 	.word	0xffffffff


	//   ....[30]....
        /*03a0*/ 	.word	0xffffffff


	//   ....[31]....
        /*03a4*/ 	.word	0xffffffff


	//   ....[32]....
        /*03a8*/ 	.word	0xffffffff


	//   ....[33]....
        /*03ac*/ 	.word	0xffffffff


	//   ....[34]....
        /*03b0*/ 	.word	0xffffffff


	//   ....[35]....
        /*03b4*/ 	.word	0xffffffff


	//   ....[36]....
        /*03b8*/ 	.word	0xffffffff


	//   ....[37]....
        /*03bc*/ 	.word	0xffffffff


	//   ....[38]....
        /*03c0*/ 	.word	0xffffffff


	//   ....[39]....
        /*03c4*/ 	.word	0xffffffff


	//   ....[40]....
        /*03c8*/ 	.word	0xffffffff


	//   ....[41]....
        /*03cc*/ 	.word	0xffffffff


	//   ....[42]....
        /*03d0*/ 	.word	0xffffffff


	//   ....[43]....
        /*03d4*/ 	.word	0xffffffff


	//   ....[44]....
        /*03d8*/ 	.word	0xffffffff


	//   ....[45]....
        /*03dc*/ 	.word	0xffffffff


	//   ....[46]....
        /*03e0*/ 	.word	0xffffffff


	//   ....[47]....
        /*03e4*/ 	.word	0xffffffff


	//   ....[48]....
        /*03e8*/ 	.word	0xffffffff


	//   ....[49]....
        /*03ec*/ 	.word	0xffffffff


	//   ....[50]....
        /*03f0*/ 	.word	0xffffffff


	//   ....[51]....
        /*03f4*/ 	.word	0xffffffff


	//   ....[52]....
        /*03f8*/ 	.word	0xffffffff


	//   ....[53]....
        /*03fc*/ 	.word	0xffffffff


	//   ....[54]....
        /*0400*/ 	.word	0xffffffff


	//   ....[55]....
        /*0404*/ 	.word	0xffffffff


	//   ....[56]....
        /*0408*/ 	.word	0xffffffff


	//   ....[57]....
        /*040c*/ 	.word	0xffffffff


	//   ....[58]....
        /*0410*/ 	.word	0xffffffff


	//   ....[59]....
        /*0414*/ 	.word	0xffffffff


	//   ....[60]....
        /*0418*/ 	.word	0xffffffff


	//   ....[61]....
        /*041c*/ 	.word	0xffffffff


	//   ....[62]....
        /*0420*/ 	.word	0xffffffff


	//   ....[63]....
        /*0424*/ 	.word	0xffffffff


	//   ....[64]....
        /*0428*/ 	.word	0xffffffff


	//   ....[65]....
        /*042c*/ 	.word	0xffffffff


	//   ....[66]....
        /*0430*/ 	.word	0xffffffff


	//   ....[67]....
        /*0434*/ 	.word	0xffffffff


	//   ....[68]....
        /*0438*/ 	.word	0xffffffff


	//   ....[69]....
        /*043c*/ 	.word	0xffffffff


	//   ....[70]....
        /*0440*/ 	.word	0xffffffff


	//   ....[71]....
        /*0444*/ 	.word	0xffffffff


	//   ....[72]....
        /*0448*/ 	.word	0xffffffff


	//   ....[73]....
        /*044c*/ 	.word	0xffffffff


	//   ....[74]....
        /*0450*/ 	.word	0xffffffff


	//   ....[75]....
        /*0454*/ 	.word	0xffffffff


	//   ....[76]....
        /*0458*/ 	.word	0xffffffff


	//   ....[77]....
        /*045c*/ 	.word	0xffffffff


	//   ....[78]....
        /*0460*/ 	.word	0xffffffff


	//   ....[79]....
        /*0464*/ 	.word	0xffffffff


	//   ....[80]....
        /*0468*/ 	.word	0xffffffff


	//   ....[81]....
        /*046c*/ 	.word	0xffffffff


	//   ....[82]....
        /*0470*/ 	.word	0xffffffff


	//   ....[83]....
        /*0474*/ 	.word	0xffffffff


	//   ....[84]....
        /*0478*/ 	.word	0xffffffff


	//   ....[85]....
        /*047c*/ 	.word	0xffffffff


	//   ....[86]....
        /*0480*/ 	.word	0xffffffff


	//   ....[87]....
        /*0484*/ 	.word	0xffffffff


	//   ....[88]....
        /*0488*/ 	.word	0xffffffff


	//----- nvinfo : EIATTR_COOP_GROUP_INSTR_OFFSETS
	.align		4
.L_218:
        /*048c*/ 	.byte	0x04, 0x28
        /*048e*/ 	.short	(.L_220 - .L_219)


	//   ....[0]....
.L_219:
        /*0490*/ 	.word	0x00000090


	//   ....[1]....
        /*0494*/ 	.word	0x00006730


	//   ....[2]....
        /*0498*/ 	.word	0x00006740


	//   ....[3]....
        /*049c*/ 	.word	0x00006870


	//   ....[4]....
        /*04a0*/ 	.word	0x000068a0


	//   ....[5]....
        /*04a4*/ 	.word	0x000069e0


	//   ....[6]....
        /*04a8*/ 	.word	0x00006a10


	//   ....[7]....
        /*04ac*/ 	.word	0x00006b70


	//   ....[8]....
        /*04b0*/ 	.word	0x00006b90


	//   ....[9]....
        /*04b4*/ 	.word	0x00007300


	//   ....[10]....
        /*04b8*/ 	.word	0x00007320


	//   ....[11]....
        /*04bc*/ 	.word	0x00007330


	//   ....[12]....
        /*04c0*/ 	.word	0x00007340


	//   ....[13]....
        /*04c4*/ 	.word	0x000078b0


	//   ....[14]....
        /*04c8*/ 	.word	0x00007940


	//   ....[15]....
        /*04cc*/ 	.word	0x00007a10


	//   ....[16]....
        /*04d0*/ 	.word	0x00007a50


	//   ....[17]....
        /*04d4*/ 	.word	0x0000a870


	//   ....[18]....
        /*04d8*/ 	.word	0x0000a890


	//   ....[19]....
        /*04dc*/ 	.word	0x0000a8a0


	//   ....[20]....
        /*04e0*/ 	.word	0x0000a8b0


	//   ....[21]....
        /*04e4*/ 	.word	0x0000ab30


	//   ....[22]....
        /*04e8*/ 	.word	0x0000ad80


	//   ....[23]....
        /*04ec*/ 	.word	0x0000adf0


	//   ....[24]....
        /*04f0*/ 	.word	0x0000ae30


	//   ....[25]....
        /*04f4*/ 	.word	0x0000eea0


	//   ....[26]....
        /*04f8*/ 	.word	0x0000eeb0


	//   ....[27]....
        /*04fc*/ 	.word	0x0000f050


	//   ....[28]....
        /*0500*/ 	.word	0x0000f0c0


	//   ....[29]....
        /*0504*/ 	.word	0x0000f860


	//   ....[30]....
        /*0508*/ 	.word	0x0000fa30


	//   ....[31]....
        /*050c*/ 	.word	0x0000fa60


	//   ....[32]....
        /*0510*/ 	.word	0x0000fc80


	//   ....[33]....
        /*0514*/ 	.word	0x0000fcb0


	//   ....[34]....
        /*0518*/ 	.word	0x0000fe50


	//   ....[35]....
        /*051c*/ 	.word	0x0000fe70


	//   ....[36]....
        /*0520*/ 	.word	0x00010070


	//   ....[37]....
        /*0524*/ 	.word	0x00012200


	//   ....[38]....
        /*0528*/ 	.word	0x00012460


	//   ....[39]....
        /*052c*/ 	.word	0x00012480


	//   ....[40]....
        /*0530*/ 	.word	0x000124a0


	//   ....[41]....
        /*0534*/ 	.word	0x00012f40


	//   ....[42]....
        /*0538*/ 	.word	0x00013050


	//   ....[43]....
        /*053c*/ 	.word	0x00013460


	//   ....[44]....
        /*0540*/ 	.word	0x00013560


	//   ....[45]....
        /*0544*/ 	.word	0x000136b0


	//   ....[46]....
        /*0548*/ 	.word	0x000136e0


	//   ....[47]....
        /*054c*/ 	.word	0x00013740


	//   ....[48]....
        /*0550*/ 	.word	0x00013790


	//   ....[49]....
        /*0554*/ 	.word	0x00016c80


	//   ....[50]....
        /*0558*/ 	.word	0x00016ce0


	//   ....[51]....
        /*055c*/ 	.word	0x00016d90


	//   ....[52]....
        /*0560*/ 	.word	0x00016df0


	//   ....[53]....
        /*0564*/ 	.word	0x00016e20


	//   ....[54]....
        /*0568*/ 	.word	0x00016f10


	//   ....[55]....
        /*056c*/ 	.word	0x00017200


	//   ....[56]....
        /*0570*/ 	.word	0x00017330


	//   ....[57]....
        /*0574*/ 	.word	0x00018f70


	//   ....[58]....
        /*0578*/ 	.word	0x00018f80


	//   ....[59]....
        /*057c*/ 	.word	0x00018f90


	//   ....[60]....
        /*0580*/ 	.word	0x00018fb0


	//   ....[61]....
        /*0584*/ 	.word	0x00018fd0


	//   ....[62]....
        /*0588*/ 	.word	0x00018ff0


	//   ....[63]....
        /*058c*/ 	.word	0x00019000


	//   ....[64]....
        /*0590*/ 	.word	0x00019030


	//   ....[65]....
        /*0594*/ 	.word	0x0001a6f0


	//   ....[66]....
        /*0598*/ 	.word	0x0001a720


	//   ....[67]....
        /*059c*/ 	.word	0x0001a750


	//   ....[68]....
        /*05a0*/ 	.word	0x0001a770


	//   ....[69]....
        /*05a4*/ 	.word	0x0001a780


	//   ....[70]....
        /*05a8*/ 	.word	0x0001a790


	//   ....[71]....
        /*05ac*/ 	.word	0x0001a7a0


	//   ....[72]....
        /*05b0*/ 	.word	0x0001a7b0


	//   ....[73]....
        /*05b4*/ 	.word	0x0001a9d0


	//   ....[74]....
        /*05b8*/ 	.word	0x0001a9e0


	//   ....[75]....
        /*05bc*/ 	.word	0x0001ab60


	//   ....[76]....
        /*05c0*/ 	.word	0x0001ab90


	//   ....[77]....
        /*05c4*/ 	.word	0x0001ace0


	//   ....[78]....
        /*05c8*/ 	.word	0x0001ad10


	//   ....[79]....
        /*05cc*/ 	.word	0x0001ae60


	//   ....[80]....
        /*05d0*/ 	.word	0x0001ae80


	//   ....[81]....
        /*05d4*/ 	.word	0x0001b640


	//   ....[82]....
        /*05d8*/ 	.word	0x0001b660


	//   ....[83]....
        /*05dc*/ 	.word	0x0001b7b0


	//   ....[84]....
        /*05e0*/ 	.word	0x0001b7e0


	//   ....[85]....
        /*05e4*/ 	.word	0x0001b910


	//   ....[86]....
        /*05e8*/ 	.word	0x0001b940


	//   ....[87]....
        /*05ec*/ 	.word	0x0001ba70


	//   ....[88]....
        /*05f0*/ 	.word	0x0001ba90


	//----- nvinfo : EIATTR_EXIT_INSTR_OFFSETS
	.align		4
.L_220:
        /*05f4*/ 	.byte	0x04, 0x1c
        /*05f6*/ 	.short	(.L_222 - .L_221)


	//   ....[0]....
.L_221:
        /*05f8*/ 	.word	0x00000370


	//   ....[1]....
        /*05fc*/ 	.word	0x0001ae90


	//   ....[2]....
        /*0600*/ 	.word	0x0001af60


	//   ....[3]....
        /*0604*/ 	.word	0x0001afc0


	//   ....[4]....
        /*0608*/ 	.word	0x0001baa0


	//   ....[5]....
        /*060c*/ 	.word	0x0001bb50


	//   ....[6]....
        /*0610*/ 	.word	0x0001bbb0


	//----- nvinfo : EIATTR_CTAIDZ_USED
	.align		4
.L_222:
        /*0614*/ 	.byte	0x01, 0x04
	.zero		2


	//----- nvinfo : EIATTR_MAX_THREADS
	.align		4
        /*0618*/ 	.byte	0x04, 0x05
        /*061a*/ 	.short	(.L_224 - .L_223)
.L_223:
        /*061c*/ 	.word	0x00000080
        /*0620*/ 	.word	0x00000001
        /*0624*/ 	.word	0x00000001


	//----- nvinfo : EIATTR_CRS_STACK_SIZE
	.align		4
.L_224:
        /*0628*/ 	.byte	0x04, 0x1e
        /*062a*/ 	.short	(.L_226 - .L_225)
.L_225:
        /*062c*/ 	.word	0x00000000
.L_226:


//--------------------- .nv.callgraph             --------------------------
	.section	.nv.callgraph,"",@"SHT_CUDA_CALLGRAPH"
	.align	4
	.sectionentsize	8
	.align		4
        /*0000*/ 	.word	0x00000000
	.align		4
        /*0004*/ 	.word	0xffffffff
	.align		4
        /*0008*/ 	.word	0x00000000
	.align		4
        /*000c*/ 	.word	0xfffffffe
	.align		4
        /*0010*/ 	.word	0x00000000
	.align		4
        /*0014*/ 	.word	0xfffffffd
	.align		4
        /*0018*/ 	.word	0x00000000
	.align		4
        /*001c*/ 	.word	0xfffffffc


//--------------------- .nv.rel.action            --------------------------
	.section	.nv.rel.action,"",@"SHT_CUDA_RELOCINFO"
	.align	8
	.sectionentsize	8
        /*0000*/ 	.byte	0x73, 0x00, 0x00, 0x00, 0x00, 0x00, 0x00, 0x00, 0x00, 0x00, 0x00, 0x11, 0x25, 0x00, 0x05, 0x36


//--------------------- .nv.constant4             --------------------------
	.section	.nv.constant4,"a",@progbits
	.align	8
	.align		8
.nv.constant4:
        /*0000*/ 	.dword	_ZN65_INTERNAL_1b41c762_29_flash_fwd_hdim96_fp16_sm80_cu_9afb97bd_40324cuda3std3__45__cpo5beginE
	.align		8
        /*0008*/ 	.dword	_ZN65_INTERNAL_1b41c762_29_flash_fwd_hdim96_fp16_sm80_cu_9afb97bd_40324cuda3std3__45__cpo3endE
	.align		8
        /*0010*/ 	.dword	_ZN65_INTERNAL_1b41c762_29_flash_fwd_hdim96_fp16_sm80_cu_9afb97bd_40324cuda3std3__45__cpo6cbeginE
	.align		8
        /*0018*/ 	.dword	_ZN65_INTERNAL_1b41c762_29_flash_fwd_hdim96_fp16_sm80_cu_9afb97bd_40324cuda3std3__45__cpo4cendE
	.align		8
        /*0020*/ 	.dword	_ZN65_INTERNAL_1b41c762_29_flash_fwd_hdim96_fp16_sm80_cu_9afb97bd_40324cuda3std3__467_GLOBAL__N__1b41c762_29_flash_fwd_hdim96_fp16_sm80_cu_9afb97bd_40326ignoreE
	.align		8
        /*0028*/ 	.dword	_ZN65_INTERNAL_1b41c762_29_flash_fwd_hdim96_fp16_sm80_cu_9afb97bd_40324cuda3std3__419piecewise_constructE
	.align		8
        /*0030*/ 	.dword	_ZN65_INTERNAL_1b41c762_29_flash_fwd_hdim96_fp16_sm80_cu_9afb97bd_40324cuda3std3__48in_placeE
	.align		8
        /*0038*/ 	.dword	_ZN65_INTERNAL_1b41c762_29_flash_fwd_hdim96_fp16_sm80_cu_9afb97bd_40324cuda3std6ranges3__45__cpo4swapE
	.align		8
        /*0040*/ 	.dword	_ZN65_INTERNAL_1b41c762_29_flash_fwd_hdim96_fp16_sm80_cu_9afb97bd_40324cuda3std6ranges3__45__cpo9iter_moveE
	.align		8
        /*0048*/ 	.dword	_ZN65_INTERNAL_1b41c762_29_flash_fwd_hdim96_fp16_sm80_cu_9afb97bd_40324cute7productE
	.align		8
        /*0050*/ 	.dword	_ZN65_INTERNAL_1b41c762_29_flash_fwd_hdim96_fp16_sm80_cu_9afb97bd_40324cute1_E


//--------------------- .nv.constant0._ZN7cutlass13device_kernelIN5flash19enable_sm80_to_sm89INS1_16FlashAttnFwdSm80INS1_25CollectiveMainloopFwdSm80ILi4ELi1ELb0EN4cute5tupleIJNS5_1CILi128EEENS7_ILi64EEENS7_ILi96EEEEEELi96ENS_6half_tEfNS_4arch4Sm80ELb0ELb0ELb0ELb0ELb0ELb0ELb1ELb0EEENS1_21CollectiveEpilogueFwdINS6_IJS8_SA_S9_EEENS6_IJNS7_ILi1EEESI_SI_EEESC_SE_Li128ELb0ELb1ELb0ELb0EEENS1_19SingleTileSchedulerILb0ELb0ELb1ELi128EEEEEEEEEvNT_6ParamsE --------------------------
	.section	.nv.constant0._ZN7cutlass13device_kernelIN5flash19enable_sm80_to_sm89INS1_16FlashAttnFwdSm80INS1_25CollectiveMainloopFwdSm80ILi4ELi1ELb0EN4cute5tupleIJNS5_1CILi128EEENS7_ILi64EEENS7_ILi96EEEEEELi96ENS_6half_tEfNS_4arch4Sm80ELb0ELb0ELb0ELb0ELb0ELb0ELb1ELb0EEENS1_21CollectiveEpilogueFwdINS6_IJS8_SA_S9_EEENS6_IJNS7_ILi1EEESI_SI_EEESC_SE_Li128ELb0ELb1ELb0ELb0EEENS1_19SingleTileSchedulerILb0ELb0ELb1ELi128EEEEEEEEEvNT_6ParamsE,"a",@progbits
	.sectionflags	@""
	.align	4
.nv.constant0._ZN7cutlass13device_kernelIN5flash19enable_sm80_to_sm89INS1_16FlashAttnFwdSm80INS1_25CollectiveMainloopFwdSm80ILi4ELi1ELb0EN4cute5tupleIJNS5_1CILi128EEENS7_ILi64EEENS7_ILi96EEEEEELi96ENS_6half_tEfNS_4arch4Sm80ELb0ELb0ELb0ELb0ELb0ELb0ELb1ELb0EEENS1_21CollectiveEpilogueFwdINS6_IJS8_SA_S9_EEENS6_IJNS7_ILi1EEESI_SI_EEESC_SE_Li128ELb0ELb1ELb0ELb0EEENS1_19SingleTileSchedulerILb0ELb0ELb1ELi128EEEEEEEEEvNT_6ParamsE:
	.zero		1400


//--------------------- .nv.constant0._ZN7cutlass13device_kernelIN5flash19enable_sm80_to_sm89INS1_16FlashAttnFwdSm80INS1_25CollectiveMainloopFwdSm80ILi4ELi1ELb0EN4cute5tupleIJNS5_1CILi128EEENS7_ILi64EEENS7_ILi96EEEEEELi96ENS_6half_tEfNS_4arch4Sm80ELb0ELb0ELb0ELb1ELb0ELb0ELb1ELb0EEENS1_21CollectiveEpilogueFwdINS6_IJS8_SA_S9_EEENS6_IJNS7_ILi1EEESI_SI_EEESC_SE_Li128ELb1ELb1ELb0ELb0EEENS1_19SingleTileSchedulerILb1ELb0ELb1ELi128EEEEEEEEEvNT_6ParamsE --------------------------
	.section	.nv.constant0._ZN7cutlass13device_kernelIN5flash19enable_sm80_to_sm89INS1_16FlashAttnFwdSm80INS1_25CollectiveMainloopFwdSm80ILi4ELi1ELb0EN4cute5tupleIJNS5_1CILi128EEENS7_ILi64EEENS7_ILi96EEEEEELi96ENS_6half_tEfNS_4arch4Sm80ELb0ELb0ELb0ELb1ELb0ELb0ELb1ELb0EEENS1_21CollectiveEpilogueFwdINS6_IJS8_SA_S9_EEENS6_IJNS7_ILi1EEESI_SI_EEESC_SE_Li128ELb1ELb1ELb0ELb0EEENS1_19SingleTileSchedulerILb1ELb0ELb1ELi128EEEEEEEEEvNT_6ParamsE,"a",@progbits
	.sectionflags	@""
	.align	4
.nv.constant0._ZN7cutlass13device_kernelIN5flash19enable_sm80_to_sm89INS1_16FlashAttnFwdSm80INS1_25CollectiveMainloopFwdSm80ILi4ELi1ELb0EN4cute5tupleIJNS5_1CILi128EEENS7_ILi64EEENS7_ILi96EEEEEELi96ENS_6half_tEfNS_4arch4Sm80ELb0ELb0ELb0ELb1ELb0ELb0ELb1ELb0EEENS1_21CollectiveEpilogueFwdINS6_IJS8_SA_S9_EEENS6_IJNS7_ILi1EEESI_SI_EEESC_SE_Li128ELb1ELb1ELb0ELb0EEENS1_19SingleTileSchedulerILb1ELb0ELb1ELi128EEEEEEEEEvNT_6ParamsE:
	.zero		1400


//--------------------- .nv.constant0._ZN7cutlass13device_kernelIN5flash19enable_sm80_to_sm89INS1_16FlashAttnFwdSm80INS1_25CollectiveMainloopFwdSm80ILi4ELi1ELb0EN4cute5tupleIJNS5_1CILi128EEENS7_ILi64EEENS7_ILi96EEEEEELi96ENS_6half_tEfNS_4arch4Sm80ELb0ELb0ELb0ELb1ELb0ELb1ELb1ELb0EEENS1_21CollectiveEpilogueFwdINS6_IJS8_SA_S9_EEENS6_IJNS7_ILi1EEESI_SI_EEESC_SE_Li128ELb1ELb1ELb0ELb0EEENS1_19SingleTileSchedulerILb1ELb0ELb1ELi128EEEEEEEEEvNT_6ParamsE --------------------------
	.section	.nv.constant0._ZN7cutlass13device_kernelIN5flash19enable_sm80_to_sm89INS1_16FlashAttnFwdSm80INS1_25CollectiveMainloopFwdSm80ILi4ELi1ELb0EN4cute5tupleIJNS5_1CILi128EEENS7_ILi64EEENS7_ILi96EEEEEELi96ENS_6half_tEfNS_4arch4Sm80ELb0ELb0ELb0ELb1ELb0ELb1ELb1ELb0EEENS1_21CollectiveEpilogueFwdINS6_IJS8_SA_S9_EEENS6_IJNS7_ILi1EEESI_SI_EEESC_SE_Li128ELb1ELb1ELb0ELb0EEENS1_19SingleTileSchedulerILb1ELb0ELb1ELi128EEEEEEEEEvNT_6ParamsE,"a",@progbits
	.sectionflags	@""
	.align	4
.nv.constant0._ZN7cutlass13device_kernelIN5flash19enable_sm80_to_sm89INS1_16FlashAttnFwdSm80INS1_25CollectiveMainloopFwdSm80ILi4ELi1ELb0EN4cute5tupleIJNS5_1CILi128EEENS7_ILi64EEENS7_ILi96EEEEEELi96ENS_6half_tEfNS_4arch4Sm80ELb0ELb0ELb0ELb1ELb0ELb1ELb1ELb0EEENS1_21CollectiveEpilogueFwdINS6_IJS8_SA_S9_EEENS6_IJNS7_ILi1EEESI_SI_EEESC_SE_Li128ELb1ELb1ELb0ELb0EEENS1_19SingleTileSchedulerILb1ELb0ELb1ELi128EEEEEEEEEvNT_6ParamsE:
	.zero		1400


//--------------------- .nv.constant0._ZN7cutlass13device_kernelIN5flash19enable_sm80_to_sm89INS1_16FlashAttnFwdSm80INS1_25CollectiveMainloopFwdSm80ILi4ELi1ELb0EN4cute5tupleIJNS5_1CILi128EEENS7_ILi48EEENS7_ILi96EEEEEELi96ENS_6half_tEfNS_4arch4Sm80ELb0ELb1ELb0ELb0ELb0ELb0ELb1ELb0EEENS1_21CollectiveEpilogueFwdINS6_IJS8_SA_S9_EEENS6_IJNS7_ILi1EEESI_SI_EEESC_SE_Li128ELb0ELb1ELb0ELb0EEENS1_19SingleTileSchedulerILb0ELb0ELb1ELi128EEEEEEEEEvNT_6ParamsE --------------------------
	.section	.nv.constant0._ZN7cutlass13device_kernelIN5flash19enable_sm80_to_sm89INS1_16FlashAttnFwdSm80INS1_25CollectiveMainloopFwdSm80ILi4ELi1ELb0EN4cute5tupleIJNS5_1CILi128EEENS7_ILi48EEENS7_ILi96EEEEEELi96ENS_6half_tEfNS_4arch4Sm80ELb0ELb1ELb0ELb0ELb0ELb0ELb1ELb0EEENS1_21CollectiveEpilogueFwdINS6_IJS8_SA_S9_EEENS6_IJNS7_ILi1EEESI_SI_EEESC_SE_Li128ELb0ELb1ELb0ELb0EEENS1_19SingleTileSchedulerILb0ELb0ELb1ELi128EEEEEEEEEvNT_6ParamsE,"a",@progbits
	.sectionflags	@""
	.align	4
.nv.constant0._ZN7cutlass13device_kernelIN5flash19enable_sm80_to_sm89INS1_16FlashAttnFwdSm80INS1_25CollectiveMainloopFwdSm80ILi4ELi1ELb0EN4cute5tupleIJNS5_1CILi128EEENS7_ILi48EEENS7_ILi96EEEEEELi96ENS_6half_tEfNS_4arch4Sm80ELb0ELb1ELb0ELb0ELb0ELb0ELb1ELb0EEENS1_21CollectiveEpilogueFwdINS6_IJS8_SA_S9_EEENS6_IJNS7_ILi1EEESI_SI_EEESC_SE_Li128ELb0ELb1ELb0ELb0EEENS1_19SingleTileSchedulerILb0ELb0ELb1ELi128EEEEEEEEEvNT_6ParamsE:
	.zero		1400


//--------------------- .nv.constant0._ZN7cutlass13device_kernelIN5flash19enable_sm80_to_sm89INS1_16FlashAttnFwdSm80INS1_25CollectiveMainloopFwdSm80ILi4ELi1ELb0EN4cute5tupleIJNS5_1CILi128EEENS7_ILi48EEENS7_ILi96EEEEEELi96ENS_6half_tEfNS_4arch4Sm80ELb0ELb1ELb0ELb1ELb0ELb0ELb1ELb0EEENS1_21CollectiveEpilogueFwdINS6_IJS8_SA_S9_EEENS6_IJNS7_ILi1EEESI_SI_EEESC_SE_Li128ELb1ELb1ELb0ELb0EEENS1_19SingleTileSchedulerILb1ELb0ELb1ELi128EEEEEEEEEvNT_6ParamsE --------------------------
	.section	.nv.constant0._ZN7cutlass13device_kernelIN5flash19enable_sm80_to_sm89INS1_16FlashAttnFwdSm80INS1_25CollectiveMainloopFwdSm80ILi4ELi1ELb0EN4cute5tupleIJNS5_1CILi128EEENS7_ILi48EEENS7_ILi96EEEEEELi96ENS_6half_tEfNS_4arch4Sm80ELb0ELb1ELb0ELb1ELb0ELb0ELb1ELb0EEENS1_21CollectiveEpilogueFwdINS6_IJS8_SA_S9_EEENS6_IJNS7_ILi1EEESI_SI_EEESC_SE_Li128ELb1ELb1ELb0ELb0EEENS1_19SingleTileSchedulerILb1ELb0ELb1ELi128EEEEEEEEEvNT_6ParamsE,"a",@progbits
	.sectionflags	@""
	.align	4
.nv.constant0._ZN7cutlass13device_kernelIN5flash19enable_sm80_to_sm89INS1_16FlashAttnFwdSm80INS1_25CollectiveMainloopFwdSm80ILi4ELi1ELb0EN4cute5tupleIJNS5_1CILi128EEENS7_ILi48EEENS7_ILi96EEEEEELi96ENS_6half_tEfNS_4arch4Sm80ELb0ELb1ELb0ELb1ELb0ELb0ELb1ELb0EEENS1_21CollectiveEpilogueFwdINS6_IJS8_SA_S9_EEENS6_IJNS7_ILi1EEESI_SI_EEESC_SE_Li128ELb1ELb1ELb0ELb0EEENS1_19SingleTileSchedulerILb1ELb0ELb1ELi128EEEEEEEEEvNT_6ParamsE:
	.zero		1400


//--------------------- .nv.constant0._ZN7cutlass13device_kernelIN5flash19enable_sm80_to_sm89INS1_16FlashAttnFwdSm80INS1_25CollectiveMainloopFwdSm80ILi4ELi1ELb0EN4cute5tupleIJNS5_1CILi128EEENS7_ILi48EEENS7_ILi96EEEEEELi96ENS_6half_tEfNS_4arch4Sm80ELb0ELb1ELb0ELb1ELb0ELb1ELb1ELb0EEENS1_21CollectiveEpilogueFwdINS6_IJS8_SA_S9_EEENS6_IJNS7_ILi1EEESI_SI_EEESC_SE_Li128ELb1ELb1ELb0ELb0EEENS1_19SingleTileSchedulerILb1ELb0ELb1ELi128EEEEEEEEEvNT_6ParamsE --------------------------
	.section	.nv.constant0._ZN7cutlass13device_kernelIN5flash19enable_sm80_to_sm89INS1_16FlashAttnFwdSm80INS1_25CollectiveMainloopFwdSm80ILi4ELi1ELb0EN4cute5tupleIJNS5_1CILi128EEENS7_ILi48EEENS7_ILi96EEEEEELi96ENS_6half_tEfNS_4arch4Sm80ELb0ELb1ELb0ELb1ELb0ELb1ELb1ELb0EEENS1_21CollectiveEpilogueFwdINS6_IJS8_SA_S9_EEENS6_IJNS7_ILi1EEESI_SI_EEESC_SE_Li128ELb1ELb1ELb0ELb0EEENS1_19SingleTileSchedulerILb1ELb0ELb1ELi128EEEEEEEEEvNT_6ParamsE,"a",@progbits
	.sectionflags	@""
	.align	4
.nv.constant0._ZN7cutlass13device_kernelIN5flash19enable_sm80_to_sm89INS1_16FlashAttnFwdSm80INS1_25CollectiveMainloopFwdSm80ILi4ELi1ELb0EN4cute5tupleIJNS5_1CILi128EEENS7_ILi48EEENS7_ILi96EEEEEELi96ENS_6half_tEfNS_4arch4Sm80ELb0ELb1ELb0ELb1ELb0ELb1ELb1ELb0EEENS1_21CollectiveEpilogueFwdINS6_IJS8_SA_S9_EEENS6_IJNS7_ILi1EEESI_SI_EEESC_SE_Li128ELb1ELb1ELb0ELb0EEENS1_19SingleTileSchedulerILb1ELb0ELb1ELi128EEEEEEEEEvNT_6ParamsE:
	.zero		1400


//--------------------- .nv.constant0._ZN7cutlass13device_kernelIN5flash19enable_sm80_to_sm89INS1_16FlashAttnFwdSm80INS1_25CollectiveMainloopFwdSm80ILi4ELi1ELb0EN4cute5tupleIJNS5_1CILi128EEENS7_ILi64EEENS7_ILi96EEEEEELi96ENS_6half_tEfNS_4arch4Sm80ELb1ELb0ELb0ELb0ELb0ELb0ELb1ELb0EEENS1_21CollectiveEpilogueFwdINS6_IJS8_SA_S9_EEENS6_IJNS7_ILi1EEESI_SI_EEESC_SE_Li128ELb0ELb1ELb0ELb0EEENS1_30DynamicPersistentTileSchedulerILi128ELi128ELb0ELb1ELb0EEEEEEEEEvNT_6ParamsE --------------------------
	.section	.nv.constant0._ZN7cutlass13device_kernelIN5flash19enable_sm80_to_sm89INS1_16FlashAttnFwdSm80INS1_25CollectiveMainloopFwdSm80ILi4ELi1ELb0EN4cute5tupleIJNS5_1CILi128EEENS7_ILi64EEENS7_ILi96EEEEEELi96ENS_6half_tEfNS_4arch4Sm80ELb1ELb0ELb0ELb0ELb0ELb0ELb1ELb0EEENS1_21CollectiveEpilogueFwdINS6_IJS8_SA_S9_EEENS6_IJNS7_ILi1EEESI_SI_EEESC_SE_Li128ELb0ELb1ELb0ELb0EEENS1_30DynamicPersistentTileSchedulerILi128ELi128ELb0ELb1ELb0EEEEEEEEEvNT_6ParamsE,"a",@progbits
	.sectionflags	@""
	.align	4
.nv.constant0._ZN7cutlass13device_kernelIN5flash19enable_sm80_to_sm89INS1_16FlashAttnFwdSm80INS1_25CollectiveMainloopFwdSm80ILi4ELi1ELb0EN4cute5tupleIJNS5_1CILi128EEENS7_ILi64EEENS7_ILi96EEEEEELi96ENS_6half_tEfNS_4arch4Sm80ELb1ELb0ELb0ELb0ELb0ELb0ELb1ELb0EEENS1_21CollectiveEpilogueFwdINS6_IJS8_SA_S9_EEENS6_IJNS7_ILi1EEESI_SI_EEESC_SE_Li128ELb0ELb1ELb0ELb0EEENS1_30DynamicPersistentTileSchedulerILi128ELi128ELb0ELb1ELb0EEEEEEEEEvNT_6ParamsE:
	.zero		1416


//--------------------- .nv.constant0._ZN7cutlass13device_kernelIN5flash19enable_sm80_to_sm89INS1_16FlashAttnFwdSm80INS1_25CollectiveMainloopFwdSm80ILi4ELi1ELb0EN4cute5tupleIJNS5_1CILi128EEENS7_ILi64EEENS7_ILi96EEEEEELi96ENS_6half_tEfNS_4arch4Sm80ELb1ELb0ELb0ELb1ELb0ELb0ELb1ELb0EEENS1_21CollectiveEpilogueFwdINS6_IJS8_SA_S9_EEENS6_IJNS7_ILi1EEESI_SI_EEESC_SE_Li128ELb1ELb1ELb0ELb0EEENS1_19SingleTileSchedulerILb1ELb0ELb1ELi128EEEEEEEEEvNT_6ParamsE --------------------------
	.section	.nv.constant0._ZN7cutlass13device_kernelIN5flash19enable_sm80_to_sm89INS1_16FlashAttnFwdSm80INS1_25CollectiveMainloopFwdSm80ILi4ELi1ELb0EN4cute5tupleIJNS5_1CILi128EEENS7_ILi64EEENS7_ILi96EEEEEELi96ENS_6half_tEfNS_4arch4Sm80ELb1ELb0ELb0ELb1ELb0ELb0ELb1ELb0EEENS1_21CollectiveEpilogueFwdINS6_IJS8_SA_S9_EEENS6_IJNS7_ILi1EEESI_SI_EEESC_SE_Li128ELb1ELb1ELb0ELb0EEENS1_19SingleTileSchedulerILb1ELb0ELb1ELi128EEEEEEEEEvNT_6ParamsE,"a",@progbits
	.sectionflags	@""
	.align	4
.nv.constant0._ZN7cutlass13device_kernelIN5flash19enable_sm80_to_sm89INS1_16FlashAttnFwdSm80INS1_25CollectiveMainloopFwdSm80ILi4ELi1ELb0EN4cute5tupleIJNS5_1CILi128EEENS7_ILi64EEENS7_ILi96EEEEEELi96ENS_6half_tEfNS_4arch4Sm80ELb1ELb0ELb0ELb1ELb0ELb0ELb1ELb0EEENS1_21CollectiveEpilogueFwdINS6_IJS8_SA_S9_EEENS6_IJNS7_ILi1EEESI_SI_EEESC_SE_Li128ELb1ELb1ELb0ELb0EEENS1_19SingleTileSchedulerILb1ELb0ELb1ELi128EEEEEEEEEvNT_6ParamsE:
	.zero		1400


//--------------------- .nv.constant0._ZN7cutlass13device_kernelIN5flash19enable_sm80_to_sm89INS1_16FlashAttnFwdSm80INS1_25CollectiveMainloopFwdSm80ILi4ELi1ELb0EN4cute5tupleIJNS5_1CILi128EEENS7_ILi64EEENS7_ILi96EEEEEELi96ENS_6half_tEfNS_4arch4Sm80ELb1ELb0ELb0ELb1ELb0ELb1ELb1ELb0EEENS1_21CollectiveEpilogueFwdINS6_IJS8_SA_S9_EEENS6_IJNS7_ILi1EEESI_SI_EEESC_SE_Li128ELb1ELb1ELb0ELb0EEENS1_19SingleTileSchedulerILb1ELb0ELb1ELi128EEEEEEEEEvNT_6ParamsE --------------------------
	.section	.nv.constant0._ZN7cutlass13device_kernelIN5flash19enable_sm80_to_sm89INS1_16FlashAttnFwdSm80INS1_25CollectiveMainloopFwdSm80ILi4ELi1ELb0EN4cute5tupleIJNS5_1CILi128EEENS7_ILi64EEENS7_ILi96EEEEEELi96ENS_6half_tEfNS_4arch4Sm80ELb1ELb0ELb0ELb1ELb0ELb1ELb1ELb0EEENS1_21CollectiveEpilogueFwdINS6_IJS8_SA_S9_EEENS6_IJNS7_ILi1EEESI_SI_EEESC_SE_Li128ELb1ELb1ELb0ELb0EEENS1_19SingleTileSchedulerILb1ELb0ELb1ELi128EEEEEEEEEvNT_6ParamsE,"a",@progbits
	.sectionflags	@""
	.align	4
.nv.constant0._ZN7cutlass13device_kernelIN5flash19enable_sm80_to_sm89INS1_16FlashAttnFwdSm80INS1_25CollectiveMainloopFwdSm80ILi4ELi1ELb0EN4cute5tupleIJNS5_1CILi128EEENS7_ILi64EEENS7_ILi96EEEEEELi96ENS_6half_tEfNS_4arch4Sm80ELb1ELb0ELb0ELb1ELb0ELb1ELb1ELb0EEENS1_21CollectiveEpilogueFwdINS6_IJS8_SA_S9_EEENS6_IJNS7_ILi1EEESI_SI_EEESC_SE_Li128ELb1ELb1ELb0ELb0EEENS1_19SingleTileSchedulerILb1ELb0ELb1ELi128EEEEEEEEEvNT_6ParamsE:
	.zero		1400


//--------------------- .text._ZN7cutlass13device_kernelIN5flash19enable_sm80_to_sm89INS1_16FlashAttnFwdSm80INS1_25CollectiveMainloopFwdSm80ILi4ELi1ELb0EN4cute5tupleIJNS5_1CILi128EEENS7_ILi64EEENS7_ILi96EEEEEELi96ENS_6half_tEfNS_4arch4Sm80ELb0ELb0ELb0ELb0ELb0ELb0ELb1ELb0EEENS1_21CollectiveEpilogueFwdINS6_IJS8_SA_S9_EEENS6_IJNS7_ILi1EEESI_SI_EEESC_SE_Li128ELb0ELb1ELb0ELb0EEENS1_19SingleTileSchedulerILb0ELb0ELb1ELi128EEEEEEEEEvNT_6ParamsE --------------------------
	.section	.text._ZN7cutlass13device_kernelIN5flash19enable_sm80_to_sm89INS1_16FlashAttnFwdSm80INS1_25CollectiveMainloopFwdSm80ILi4ELi1ELb0EN4cute5tupleIJNS5_1CILi128EEENS7_ILi64EEENS7_ILi96EEEEEELi96ENS_6half_tEfNS_4arch4Sm80ELb0ELb0ELb0ELb0ELb0ELb0ELb1ELb0EEENS1_21CollectiveEpilogueFwdINS6_IJS8_SA_S9_EEENS6_IJNS7_ILi1EEESI_SI_EEESC_SE_Li128ELb0ELb1ELb0ELb0EEENS1_19SingleTileSchedulerILb0ELb0ELb1ELi128EEEEEEEEEvNT_6ParamsE,"ax",@progbits
	.sectioninfo	@"SHI_REGISTERS=255"
	.align	128
.text._ZN7cutlass13device_kernelIN5flash19enable_sm80_to_sm89INS1_16FlashAttnFwdSm80INS1_25CollectiveMainloopFwdSm80ILi4ELi1ELb0EN4cute5tupleIJNS5_1CILi128EEENS7_ILi64EEENS7_ILi96EEEEEELi96ENS_6half_tEfNS_4arch4Sm80ELb0ELb0ELb0ELb0ELb0ELb0ELb1ELb0EEENS1_21CollectiveEpilogueFwdINS6_IJS8_SA_S9_EEENS6_IJNS7_ILi1EEESI_SI_EEESC_SE_Li128ELb0ELb1ELb0ELb0EEENS1_19SingleTileSchedulerILb0ELb0ELb1ELi128EEEEEEEEEvNT_6ParamsE:
        .type           _ZN7cutlass13device_kernelIN5flash19enable_sm80_to_sm89INS1_16FlashAttnFwdSm80INS1_25CollectiveMainloopFwdSm80ILi4ELi1ELb0EN4cute5tupleIJNS5_1CILi128EEENS7_ILi64EEENS7_ILi96EEEEEELi96ENS_6half_tEfNS_4arch4Sm80ELb0ELb0ELb0ELb0ELb0ELb0ELb1ELb0EEENS1_21CollectiveEpilogueFwdINS6_IJS8_SA_S9_EEENS6_IJNS7_ILi1EEESI_SI_EEESC_SE_Li128ELb0ELb1ELb0ELb0EEENS1_19SingleTileSchedulerILb0ELb0ELb1ELi128EEEEEEEEEvNT_6ParamsE,@function
        .size           _ZN7cutlass13device_kernelIN5flash19enable_sm80_to_sm89INS1_16FlashAttnFwdSm80INS1_25CollectiveMainloopFwdSm80ILi4ELi1ELb0EN4cute5tupleIJNS5_1CILi128EEENS7_ILi64EEENS7_ILi96EEEEEELi96ENS_6half_tEfNS_4arch4Sm80ELb0ELb0ELb0ELb0ELb0ELb0ELb1ELb0EEENS1_21CollectiveEpilogueFwdINS6_IJS8_SA_S9_EEENS6_IJNS7_ILi1EEESI_SI_EEESC_SE_Li128ELb0ELb1ELb0ELb0EEENS1_19SingleTileSchedulerILb0ELb0ELb1ELi128EEEEEEEEEvNT_6ParamsE,(.L_x_754 - _ZN7cutlass13device_kernelIN5flash19enable_sm80_to_sm89INS1_16FlashAttnFwdSm80INS1_25CollectiveMainloopFwdSm80ILi4ELi1ELb0EN4cute5tupleIJNS5_1CILi128EEENS7_ILi64EEENS7_ILi96EEEEEELi96ENS_6half_tEfNS_4arch4Sm80ELb0ELb0ELb0ELb0ELb0ELb0ELb1ELb0EEENS1_21CollectiveEpilogueFwdINS6_IJS8_SA_S9_EEENS6_IJNS7_ILi1EEESI_SI_EEESC_SE_Li128ELb0ELb1ELb0ELb0EEENS1_19SingleTileSchedulerILb0ELb0ELb1ELi128EEEEEEEEEvNT_6ParamsE)
        .other          _ZN7cutlass13device_kernelIN5flash19enable_sm80_to_sm89INS1_16FlashAttnFwdSm80INS1_25CollectiveMainloopFwdSm80ILi4ELi1ELb0EN4cute5tupleIJNS5_1CILi128EEENS7_ILi64EEENS7_ILi96EEEEEELi96ENS_6half_tEfNS_4arch4Sm80ELb0ELb0ELb0ELb0ELb0ELb0ELb1ELb0EEENS1_21CollectiveEpilogueFwdINS6_IJS8_SA_S9_EEENS6_IJNS7_ILi1EEESI_SI_EEESC_SE_Li128ELb0ELb1ELb0ELb0EEENS1_19SingleTileSchedulerILb0ELb0ELb1ELi128EEEEEEEEEvNT_6ParamsE,@"STO_CUDA_ENTRY STV_DEFAULT"
_ZN7cutlass13device_kernelIN5flash19enable_sm80_to_sm89INS1_16FlashAttnFwdSm80INS1_25CollectiveMainloopFwdSm80ILi4ELi1ELb0EN4cute5tupleIJNS5_1CILi128EEENS7_ILi64EEENS7_ILi96EEEEEELi96ENS_6half_tEfNS_4arch4Sm80ELb0ELb0ELb0ELb0ELb0ELb0ELb1ELb0EEENS1_21CollectiveEpilogueFwdINS6_IJS8_SA_S9_EEENS6_IJNS7_ILi1EEESI_SI_EEESC_SE_Li128ELb0ELb1ELb0ELb0EEENS1_19SingleTileSchedulerILb0ELb0ELb1ELi128EEEEEEEEEvNT_6ParamsE:
[----:B------:R-:W-:-:S03]  /*0000*/  MOV R1, c[0x0][0x28] ;  /* 0x00000a0000017a02 */ /* 0x000fc60000000f00 */
[----:B------:R-:W1:Y:S01]  /*0010*/  S2UR UR8, SR_CTAID.Z ;  /* 0x00000000000879c3 */ /* 0x000e620000002700 */
[----:B------:R-:W-:Y:S02]  /*0020*/  IADD3 R1, R1, -0x30, RZ ;  /* 0xffffffd001017810 */ /* 0x000fe40007ffe0ff */
[----:B-1----:R-:W-:-:S13]  /*0030*/  ISETP.LE.AND P0, PT, RZ, UR8, PT ;  /* 0x00000008ff007c0c */ /* 0x002fda000bf03270 */
[----:B------:R-:W-:Y:S05]  /*0040*/  @!P0 EXIT ;  /* 0x000000000000894d */ /* 0x000fea0003800000 */
[----:B------:R-:W-:Y:S02]  /*0050*/  ULDC.64 UR4, c[0x0][0x340] ;  /* 0x0000d00000047ab9 */ /* 0x000fe40000000a00 */
[----:B------:R-:W-:Y:S02]  /*0060*/  UISETP.NE.U32.AND UP0, UPT, URZ, UR4, UPT ;  /* 0x000000043f00728c */ /* 0x000fe4000bf05070 */
[----:B------:R-:W-:Y:S02]  /*0070*/  ULDC.64 UR6, c[0x0][0x340] ;  /* 0x0000d00000067ab9 */ /* 0x000fe40000000a00 */
[----:B------:R-:W-:Y:S02]  /*0080*/  UISETP.NE.AND.EX UP0, UPT, URZ, UR5, UPT, UP0 ;  /* 0x000000053f00728c */ /* 0x000fe4000bf05300 */
[----:B------:R-:W-:-:S04]  /*0090*/  ULDC.64 UR16, c[0x0][0x118] ;  /* 0x0000460000107ab9 */ /* 0x000fc80000000a00 */
[----:B------:R-:W-:-:S05]  /*00a0*/  PLOP3.LUT P0, PT, PT, PT, UP0, 0x80, 0x0 ;  /* 0x000000000000781c */ /* 0x000fca0003f0f008 */
[----:B------:R-:W-:Y:S02]  /*00b0*/  @UP0 UMOV UR4, 0x4 ;  /* 0x0000000400040882 */ /* 0x000fe40000000000 */
[----:B------:R-:W-:-:S06]  /*00c0*/  @UP0 UIMAD.WIDE UR4, UR8, UR4, UR6 ;  /* 0x00000004080402a5 */ /* 0x000fcc000f8e0206 */
[----:B------:R-:W-:Y:S02]  /*00d0*/  IMAD.U32 R2, RZ, RZ, UR4 ;  /* 0x00000004ff027e24 */ /* 0x000fe4000f8e00ff */
[----:B------:R-:W-:Y:S01]  /*00e0*/  IMAD.U32 R3, RZ, RZ, UR5 ;  /* 0x00000005ff037e24 */ /* 0x000fe2000f8e00ff */
[----:B------:R-:W1:Y:S01]  /*00f0*/  S2R R25, SR_TID.X ;  /* 0x0000000000197919 */ /* 0x000e620000002100 */
[----:B------:R-:W2:Y:S03]  /*0100*/  S2UR UR23, SR_CTAID.Y ;  /* 0x00000000001779c3 */ /* 0x000ea60000002600 */
[----:B------:R-:W3:Y:S01]  /*0110*/  S2R R9, SR_CTAID.X ;  /* 0x0000000000097919 */ /* 0x000ee20000002500 */
[----:B------:R-:W-:Y:S01]  /*0120*/  IMAD.MOV.U32 R12, RZ, RZ, c[0x0][0x2c4] ;  /* 0x0000b100ff0c7624 */ /* 0x000fe200078e00ff */
[----:B------:R-:W-:Y:S02]  /*0130*/  ULDC.64 UR4, c[0x0][0x1b8] ;  /* 0x00006e0000047ab9 */ /* 0x000fe40000000a00 */
[----:B------:R4:W5:Y:S01]  /*0140*/  @P0 LDG.E R16, [R2.64] ;  /* 0x0000001002100981 */ /* 0x000962000c1e1900 */
[----:B------:R-:W-:Y:S01]  /*0150*/  USHF.R.S32.HI UR7, URZ, 0x1f, UR8 ;  /* 0x0000001f3f077899 */ /* 0x000fe20008011408 */
[C---:B------:R-:W-:Y:S01]  /*0160*/  ISETP.NE.AND P1, PT, R12.reuse, 0x1, PT ;  /* 0x000000010c00780c */ /* 0x040fe20003f25270 */
[----:B------:R-:W-:Y:S01]  /*0170*/  IMAD R12, R12, c[0x0][0x168], RZ ;  /* 0x00005a000c0c7a24 */ /* 0x000fe200078e02ff */
[----:B-1----:R-:W-:Y:S01]  /*0180*/  SHF.R.S32.HI R19, RZ, 0x1f, R25 ;  /* 0x0000001fff137819 */ /* 0x002fe20000011419 */
[----:B--2---:R-:W-:-:S02]  /*0190*/  USHF.R.S32.HI UR26, URZ, 0x1f, UR23 ;  /* 0x0000001f3f1a7899 */ /* 0x004fc40008011417 */
[----:B------:R-:W-:Y:S01]  /*01a0*/  UIMAD.WIDE.U32 UR10, UR23, UR4, URZ ;  /* 0x00000004170a72a5 */ /* 0x000fe2000f8e003f */
[CC--:B------:R-:W-:Y:S01]  /*01b0*/  LEA.HI R8, R19.reuse, R25.reuse, RZ, 0x2 ;  /* 0x0000001913087211 */ /* 0x0c0fe200078f10ff */
[----:B------:R-:W-:Y:S01]  /*01c0*/  UIMAD UR6, UR26, UR4, URZ ;  /* 0x000000041a0672a4 */ /* 0x000fe2000f8e023f */
[-C--:B------:R-:W-:Y:S02]  /*01d0*/  LEA.HI R21, R19, R25.reuse, RZ, 0x3 ;  /* 0x0000001913157211 */ /* 0x080fe400078f18ff */
[----:B------:R-:W-:Y:S01]  /*01e0*/  LOP3.LUT R0, R8, 0xfffffffc, RZ, 0xc0, !PT ;  /* 0xfffffffc08007812 */ /* 0x000fe200078ec0ff */
[----:B------:R-:W-:Y:S01]  /*01f0*/  UIMAD UR6, UR23, UR5, UR6 ;  /* 0x00000005170672a4 */ /* 0x000fe2000f8e0206 */
[----:B------:R-:W-:Y:S02]  /*0200*/  SHF.R.S32.HI R18, RZ, 0x2, R8 ;  /* 0x00000002ff127819 */ /* 0x000fe40000011408 */
[----:B------:R-:W-:Y:S01]  /*0210*/  ULDC.64 UR4, c[0x0][0x1c0] ;  /* 0x0000700000047ab9 */ /* 0x000fe20000000a00 */
[----:B------:R-:W-:Y:S01]  /*0220*/  IMAD.IADD R7, R25, 0x1, -R0 ;  /* 0x0000000119077824 */ /* 0x000fe200078e0a00 */
[----:B------:R-:W-:Y:S01]  /*0230*/  UIADD3 UR11, UR11, UR6, URZ ;  /* 0x000000060b0b7290 */ /* 0x000fe2000fffe03f */
[--C-:B---3--:R-:W-:Y:S01]  /*0240*/  IMAD R20, R9, 0x80, R18.reuse ;  /* 0x0000008009147824 */ /* 0x108fe200078e0212 */
[----:B------:R-:W-:Y:S01]  /*0250*/  UIMAD UR6, UR7, UR4, URZ ;  /* 0x00000004070672a4 */ /* 0x000fe2000f8e023f */
[C---:B------:R-:W-:Y:S01]  /*0260*/  IMAD R0, R7.reuse, 0x20, R18 ;  /* 0x0000002007007824 */ /* 0x040fe200078e0212 */
[----:B------:R-:W-:Y:S01]  /*0270*/  UIMAD.WIDE.U32 UR10, UR8, UR4, UR10 ;  /* 0x00000004080a72a5 */ /* 0x000fe2000f8e000a */
[----:B------:R-:W-:Y:S01]  /*0280*/  IMAD.SHL.U32 R229, R7, 0x8, RZ ;  /* 0x0000000807e57824 */ /* 0x000fe200078e00ff */
[----:B------:R-:W-:Y:S01]  /*0290*/  UIMAD UR5, UR8, UR5, UR6 ;  /* 0x00000005080572a4 */ /* 0x000fe2000f8e0206 */
[----:B------:R-:W-:Y:S01]  /*02a0*/  IMAD R6, R9, 0x80, R0 ;  /* 0x0000008009067824 */ /* 0x000fe200078e0200 */
[-C--:B------:R-:W-:Y:S01]  /*02b0*/  LEA.HI R26, R19, R25.reuse, RZ, 0x5 ;  /* 0x00000019131a7211 */ /* 0x080fe200078f28ff */
[----:B------:R-:W-:Y:S01]  /*02c0*/  ULDC UR6, c[0x0][0x1d0] ;  /* 0x0000740000067ab9 */ /* 0x000fe20000000800 */
[----:B----4-:R-:W-:Y:S01]  /*02d0*/  IMAD.U32 R3, RZ, RZ, UR11 ;  /* 0x0000000bff037e24 */ /* 0x010fe2000f8e00ff */
[----:B------:R-:W-:Y:S01]  /*02e0*/  UIADD3 UR5, UR11, UR5, URZ ;  /* 0x000000050b057290 */ /* 0x000fe2000fffe03f */
[----:B------:R-:W-:Y:S01]  /*02f0*/  @P1 IMAD.HI.U32 R0, R6, c[0x0][0x2c8], RZ ;  /* 0x0000b20006001a27 */ /* 0x000fe200078e00ff */
[----:B------:R1:W-:Y:S01]  /*0300*/  STL [R1+0x28], R6 ;  /* 0x0000280601007387 */ /* 0x0003e20000100800 */
[----:B------:R-:W-:Y:S01]  /*0310*/  UIADD3 UR4, UR6, 0x3f, URZ ;  /* 0x0000003f06047890 */ /* 0x000fe2000fffe03f */
[----:B------:R-:W-:Y:S01]  /*0320*/  SHF.R.S32.HI R22, RZ, 0x5, R26 ;  /* 0x00000005ff167819 */ /* 0x000fe2000001141a */
[----:B------:R-:W-:Y:S01]  /*0330*/  IMAD.MOV.U32 R4, RZ, RZ, R6 ;  /* 0x000000ffff047224 */ /* 0x000fe200078e0006 */
[----:B------:R-:W-:Y:S01]  /*0340*/  @P1 SHF.R.U32.HI R4, RZ, c[0x0][0x2cc], R0 ;  /* 0x0000b300ff041a19 */ /* 0x000fe20000011600 */
[----:B------:R-:W-:Y:S01]  /*0350*/  IMAD.U32 R2, RZ, RZ, UR10 ;  /* 0x0000000aff027e24 */ /* 0x000fe2000f8e00ff */
[----:B------:R-:W-:Y:S01]  /*0360*/  USHF.R.S32.HI UR21, URZ, 0x1f, UR4 ;  /* 0x0000001f3f157899 */ /* 0x000fe20008011404 */
[----:B------:R-:W-:Y:S01]  /*0370*/  IMAD.U32 R3, RZ, RZ, UR5 ;  /* 0x00000005ff037e24 */ /* 0x000fe2000f8e00ff */
[--C-:B------:R-:W-:Y:S01]  /*0380*/  SHF.R.S32.HI R0, RZ, 0x1f, R4.reuse ;  /* 0x0000001fff007819 */ /* 0x100fe20000011404 */
[----:B------:R-:W-:Y:S01]  /*0390*/  IMAD.MOV R5, RZ, RZ, -R4 ;  /* 0x000000ffff057224 */ /* 0x000fe200078e0a04 */
[C---:B------:R-:W-:Y:S01]  /*03a0*/  IADD3 R28, R229.reuse, 0x20, RZ ;  /* 0x00000020e51c7810 */ /* 0x040fe20007ffe0ff */
[----:B------:R-:W-:Y:S01]  /*03b0*/  IMAD.WIDE.U32 R2, R4, c[0x0][0x1b0], R2 ;  /* 0x00006c0004027a25 */ /* 0x000fe200078e0002 */
[C---:B------:R-:W-:Y:S01]  /*03c0*/  IADD3 R23, R229.reuse, 0x40, RZ ;  /* 0x00000040e5177810 */ /* 0x040fe20007ffe0ff */
[----:B------:R-:W-:Y:S01]  /*03d0*/  ULEA.HI UR21, UR21, UR4, URZ, 0x6 ;  /* 0x0000000415157291 */ /* 0x000fe2000f8f303f */
[----:B------:R-:W-:Y:S01]  /*03e0*/  SHF.R.S32.HI R27, RZ, 0x1f, R229 ;  /* 0x0000001fff1b7819 */ /* 0x000fe200000114e5 */
[----:B------:R-:W-:Y:S01]  /*03f0*/  IMAD R0, R0, c[0x0][0x1b0], RZ ;  /* 0x00006c0000007a24 */ /* 0x000fe200078e02ff */
[----:B------:R-:W-:Y:S01]  /*0400*/  ISETP.GE.AND P6, PT, R229, c[0x0][0x198], PT ;  /* 0x00006600e5007a0c */ /* 0x000fe20003fc6270 */
[----:B------:R-:W-:Y:S01]  /*0410*/  IMAD R5, R5, c[0x0][0x2c4], R6 ;  /* 0x0000b10005057a24 */ /* 0x000fe200078e0206 */
[----:B------:R-:W-:Y:S01]  /*0420*/  ULEA.HI.SX32 UR22, UR21, 0xffffffff, 0x1a ;  /* 0xffffffff15167891 */ /* 0x000fe2000f8fd23f */
[----:B------:R-:W-:Y:S01]  /*0430*/  IMAD R0, R4, c[0x0][0x1b4], R0 ;  /* 0x00006d0004007a24 */ /* 0x000fe200078e0200 */
[----:B------:R-:W-:Y:S01]  /*0440*/  ISETP.GE.AND P5, PT, R28, c[0x0][0x198], PT ;  /* 0x000066001c007a0c */ /* 0x000fe20003fa6270 */
[----:B------:R-:W-:Y:S01]  /*0450*/  ULDC.64 UR4, c[0x0][0x1e8] ;  /* 0x00007a0000047ab9 */ /* 0x000fe20000000a00 */
[----:B------:R-:W-:Y:S01]  /*0460*/  SHF.R.S32.HI R4, RZ, 0x1f, R5 ;  /* 0x0000001fff047819 */ /* 0x000fe20000011405 */
[----:B------:R-:W-:Y:S01]  /*0470*/  IMAD.IADD R3, R3, 0x1, R0 ;  /* 0x0000000103037824 */ /* 0x000fe200078e0200 */
[----:B------:R-:W-:Y:S01]  /*0480*/  IADD3 R9, -R18, c[0x0][0x1d0], RZ ;  /* 0x0000740012097a10 */ /* 0x000fe20007ffe1ff */
[----:B------:R-:W-:Y:S01]  /*0490*/  IMAD.U32 R15, RZ, RZ, UR22 ;  /* 0x00000016ff0f7e24 */ /* 0x000fe2000f8e00ff */
[----:B-1----:R-:W-:Y:S01]  /*04a0*/  SHF.R.S32.HI R6, RZ, 0x3, R21 ;  /* 0x00000003ff067819 */ /* 0x002fe20000011415 */
[----:B------:R-:W-:Y:S01]  /*04b0*/  IMAD R0, R4, c[0x0][0x1a8], RZ ;  /* 0x00006a0004007a24 */ /* 0x000fe200078e02ff */
[----:B------:R-:W-:Y:S01]  /*04c0*/  SHF.R.S32.HI R24, RZ, 0x1f, R18 ;  /* 0x0000001fff187819 */ /* 0x000fe20000011412 */
[----:B------:R-:W-:Y:S01]  /*04d0*/  IMAD.WIDE.U32 R2, R5, c[0x0][0x1a8], R2 ;  /* 0x00006a0005027a25 */ /* 0x000fe200078e0002 */
[----:B------:R-:W-:Y:S01]  /*04e0*/  UIMAD UR9, UR26, UR4, URZ ;  /* 0x000000041a0972a4 */ /* 0x000fe2000f8e023f */
[----:B------:R-:W-:Y:S01]  /*04f0*/  LEA.HI R19, R19, R25, RZ, 0x4 ;  /* 0x0000001913137211 */ /* 0x000fe200078f20ff */
[----:B------:R-:W-:Y:S01]  /*0500*/  UIMAD.WIDE.U32 UR14, UR23, UR4, URZ ;  /* 0x00000004170e72a5 */ /* 0x000fe2000f8e003f */
[----:B------:R-:W-:Y:S01]  /*0510*/  IMAD.SHL.U32 R4, R6, 0x40, RZ ;  /* 0x0000004006047824 */ /* 0x000fe200078e00ff */
[----:B------:R-:W-:Y:S01]  /*0520*/  LEA R14, P1, R2, c[0x0][0x160], 0x1 ;  /* 0x00005800020e7a11 */ /* 0x000fe200078208ff */
[----:B------:R-:W-:Y:S01]  /*0530*/  IMAD R6, R5, c[0x0][0x1ac], R0 ;  /* 0x00006b0005067a24 */ /* 0x000fe200078e0200 */
[----:B------:R-:W-:Y:S01]  /*0540*/  UIMAD UR9, UR23, UR5, UR9 ;  /* 0x00000005170972a4 */ /* 0x000fe2000f8e0209 */
[----:B------:R-:W-:Y:S01]  /*0550*/  IMAD R15, R15, -0x40, R9 ;  /* 0xffffffc00f0f7824 */ /* 0x000fe200078e0209 */
[----:B------:R-:W-:Y:S01]  /*0560*/  LOP3.LUT R0, R4, 0xc0, RZ, 0xc0, !PT ;  /* 0x000000c004007812 */ /* 0x000fe200078ec0ff */
[----:B------:R-:W-:Y:S01]  /*0570*/  IMAD.WIDE.U32 R30, R18, c[0x0][0x1e0], RZ ;  /* 0x00007800121e7a25 */ /* 0x000fe200078e00ff */
[----:B------:R-:W-:Y:S01]  /*0580*/  UIADD3 UR9, UR15, UR9, URZ ;  /* 0x000000090f097290 */ /* 0x000fe2000fffe03f */
[----:B------:R-:W-:Y:S01]  /*0590*/  STL [R1+0x20], R20 ;  /* 0x0000201401007387 */ /* 0x000fe20000100800 */
[----:B------:R-:W-:Y:S01]  /*05a0*/  SHF.R.U32.HI R5, RZ, 0x3, R0 ;  /* 0x00000003ff057819 */ /* 0x000fe20000011600 */
[----:B------:R-:W-:Y:S01]  /*05b0*/  ULDC.64 UR4, c[0x0][0x1f0] ;  /* 0x00007c0000047ab9 */ /* 0x000fe20000000a00 */
[----:B------:R-:W-:Y:S01]  /*05c0*/  LOP3.LUT R4, R0, 0x18, R229, 0xf8, !PT ;  /* 0x0000001800047812 */ /* 0x000fe200078ef8e5 */
[----:B------:R-:W-:Y:S01]  /*05d0*/  IMAD.IADD R0, R3, 0x1, R6 ;  /* 0x0000000103007824 */ /* 0x000fe200078e0206 */
[----:B------:R-:W-:Y:S01]  /*05e0*/  IADD3 R6, R20, 0x20, RZ ;  /* 0x0000002014067810 */ /* 0x000fe20007ffe0ff */
[----:B------:R-:W-:Y:S01]  /*05f0*/  USHF.R.S32.HI UR20, URZ, 0x1f, UR22 ;  /* 0x0000001f3f147899 */ /* 0x000fe20008011416 */
[----:B------:R-:W-:Y:S01]  /*0600*/  LOP3.LUT R3, R4, R5, RZ, 0x3c, !PT ;  /* 0x0000000504037212 */ /* 0x000fe200078e3cff */
[----:B------:R-:W-:Y:S01]  /*0610*/  IMAD.WIDE.U32 R44, R18, c[0x0][0x208], RZ ;  /* 0x00008200122c7a25 */ /* 0x000fe200078e00ff */
[----:B------:R-:W-:Y:S01]  /*0620*/  LEA.HI.X R13, R2, c[0x0][0x164], R0, 0x1, P1 ;  /* 0x00005900020d7a11 */ /* 0x000fe200008f0c00 */
[----:B------:R-:W1:Y:S01]  /*0630*/  SHFL.IDX PT, R4, R14, RZ, 0x1c1f ;  /* 0x001c1fff0e047589 */ /* 0x000e6200000e0000 */
[----:B------:R-:W-:-:S02]  /*0640*/  LEA.HI R0, R8, R18, RZ, 0x1 ;  /* 0x0000001208007211 */ /* 0x000fc400078f08ff */
[-C--:B------:R-:W-:Y:S01]  /*0650*/  ISETP.GE.AND P1, PT, R20, R12.reuse, PT ;  /* 0x0000000c1400720c */ /* 0x080fe20003f26270 */
[----:B------:R-:W2:Y:S01]  /*0660*/  SHFL.IDX PT, R5, R13, RZ, 0x1c1f ;  /* 0x001c1fff0d057589 */ /* 0x000ea200000e0000 */
[----:B------:R-:W-:Y:S02]  /*0670*/  LOP3.LUT R0, R0, 0x7fffffe, RZ, 0xc0, !PT ;  /* 0x07fffffe00007812 */ /* 0x000fe400078ec0ff */
[----:B------:R-:W-:Y:S02]  /*0680*/  IADD3 R2, R20, 0x40, RZ ;  /* 0x0000004014027810 */ /* 0x000fe40007ffe0ff */
[-C--:B------:R-:W-:Y:S01]  /*0690*/  ISETP.GE.AND P3, PT, R6, R12.reuse, PT ;  /* 0x0000000c0600720c */ /* 0x080fe20003f66270 */
[----:B------:R-:W-:Y:S01]  /*06a0*/  IMAD.IADD R0, R18, 0x1, -R0 ;  /* 0x0000000112007824 */ /* 0x000fe200078e0a00 */
[----:B------:R-:W-:Y:S02]  /*06b0*/  ISETP.GE.AND P2, PT, R2, R12, PT ;  /* 0x0000000c0200720c */ /* 0x000fe40003f46270 */
[----:B------:R-:W3:Y:S01]  /*06c0*/  SHFL.IDX PT, R2, R14, 0x1, 0x1c1f ;  /* 0x003c1f000e027f89 */ /* 0x000ee200000e0000 */
[----:B------:R-:W-:-:S02]  /*06d0*/  IMAD R0, R22, 0x8, R0 ;  /* 0x0000000816007824 */ /* 0x000fc400078e0200 */
[----:B------:R-:W-:Y:S02]  /*06e0*/  @!P1 SHF.R.S32.HI R7, RZ, 0x1f, R28 ;  /* 0x0000001fff079819 */ /* 0x000fe4000001141c */
[----:B------:R-:W-:Y:S01]  /*06f0*/  IMAD.U32 R149, R0, 0x20, R3 ;  /* 0x0000002000957824 */ /* 0x000fe200078e0003 */
[----:B------:R-:W-:Y:S01]  /*0700*/  @!P1 SHF.R.S32.HI R0, RZ, 0x1f, R23 ;  /* 0x0000001fff009819 */ /* 0x000fe20000011417 */
[----:B------:R-:W4:Y:S01]  /*0710*/  SHFL.IDX PT, R3, R13, 0x1, 0x1c1f ;  /* 0x003c1f000d037f89 */ /* 0x000f2200000e0000 */
[----:B------:R-:W-:Y:S02]  /*0720*/  @!P1 LEA.HI R8, R7, R28, RZ, 0x3 ;  /* 0x0000001c07089211 */ /* 0x000fe400078f18ff */
[----:B------:R-:W-:Y:S01]  /*0730*/  @!P1 LEA.HI R0, R0, R23, RZ, 0x3 ;  /* 0x0000001700009211 */ /* 0x000fe200078f18ff */
[----:B------:R-:W-:Y:S01]  /*0740*/  STL [R1+0x24], R149 ;  /* 0x0000249501007387 */ /* 0x000fe20000100800 */
[C---:B-1----:R-:W-:Y:S02]  /*0750*/  @!P1 LEA R6, P4, R229.reuse, R4, 0x1 ;  /* 0x00000004e5069211 */ /* 0x042fe400078808ff */
[----:B------:R-:W-:Y:S01]  /*0760*/  @!P1 LOP3.LUT R8, R8, 0xfffffff8, RZ, 0xc0, !PT ;  /* 0xfffffff808089812 */ /* 0x000fe200078ec0ff */
[----:B------:R-:W-:Y:S01]  /*0770*/  STL.64 [R1+0x18], R30 ;  /* 0x0000181e01007387 */ /* 0x000fe20000100a00 */
[----:B--2---:R-:W-:-:S02]  /*0780*/  @!P1 LEA.HI.X R7, R229, R5, R27, 0x1, P4 ;  /* 0x00000005e5079211 */ /* 0x004fc400020f0c1b */
[----:B------:R-:W-:Y:S01]  /*0790*/  ISETP.GE.AND P4, PT, R23, c[0x0][0x198], PT ;  /* 0x0000660017007a0c */ /* 0x000fe20003f86270 */
[----:B------:R-:W-:Y:S01]  /*07a0*/  @!P1 IMAD.WIDE R8, R8, 0x2, R4 ;  /* 0x0000000208089825 */ /* 0x000fe200078e0204 */
[----:B------:R-:W-:Y:S02]  /*07b0*/  @!P1 LOP3.LUT R10, R0, 0xfffffff8, RZ, 0xc0, !PT ;  /* 0xfffffff8000a9812 */ /* 0x000fe400078ec0ff */
[----:B------:R-:W-:Y:S01]  /*07c0*/  @!P3 SHF.R.S32.HI R11, RZ, 0x1f, R23 ;  /* 0x0000001fff0bb819 */ /* 0x000fe20000011417 */
[----:B------:R-:W-:Y:S02]  /*07d0*/  @!P1 IMAD.SHL.U32 R0, R149, 0x2, RZ ;  /* 0x0000000295009824 */ /* 0x000fe400078e00ff */
[----:B------:R-:W-:Y:S01]  /*07e0*/  @!P1 IMAD.WIDE R4, R10, 0x2, R4 ;  /* 0x000000020a049825 */ /* 0x000fe200078e0204 */
[----:B------:R-:W-:Y:S02]  /*07f0*/  @!P3 SHF.R.S32.HI R10, RZ, 0x1f, R28 ;  /* 0x0000001fff0ab819 */ /* 0x000fe4000001141c */
[----:B------:R1:W-:Y:S04]  /*0800*/  @!P1 LDGSTS.E.BYPASS.LTC128B.128 [R0+0x6100], [R6.64], !P6 ;  /* 0x0610000006009fae */ /* 0x0003e8000f101d50 */
[----:B------:R2:W-:Y:S04]  /*0810*/  @!P1 LDGSTS.E.BYPASS.LTC128B.128 [R0+0x8100], [R8.64], !P5 ;  /* 0x0810000008009fae */ /* 0x0005e8000e901d50 */
[----:B------:R3:W-:Y:S01]  /*0820*/  @!P1 LDGSTS.E.BYPASS.LTC128B.128 [R0+0xa100], [R4.64], !P4 ;  /* 0x0a10000004009fae */ /* 0x0007e2000e101d50 */
[----:B-1----:R-:W-:-:S02]  /*0830*/  @!P3 LEA.HI R6, R10, R28, RZ, 0x3 ;  /* 0x0000001c0a06b211 */ /* 0x002fc400078f18ff */
[----:B--2---:R-:W-:Y:S02]  /*0840*/  @!P3 LEA.HI R8, R11, R23, RZ, 0x3 ;  /* 0x000000170b08b211 */ /* 0x004fe400078f18ff */
[----:B------:R-:W-:Y:S02]  /*0850*/  @!P3 LOP3.LUT R6, R6, 0xfffffff8, RZ, 0xc0, !PT ;  /* 0xfffffff80606b812 */ /* 0x000fe400078ec0ff */
[----:B---3--:R-:W-:Y:S01]  /*0860*/  @!P3 LEA R4, P1, R229, R2, 0x1 ;  /* 0x00000002e504b211 */ /* 0x008fe200078208ff */
[----:B------:R-:W-:Y:S01]  /*0870*/  @!P3 IMAD.SHL.U32 R0, R149, 0x2, RZ ;  /* 0x000000029500b824 */ /* 0x000fe200078e00ff */
[----:B------:R-:W-:Y:S01]  /*0880*/  @!P3 LOP3.LUT R8, R8, 0xfffffff8, RZ, 0xc0, !PT ;  /* 0xfffffff80808b812 */ /* 0x000fe200078ec0ff */
[----:B----4-:R-:W-:Y:S01]  /*0890*/  @!P3 IMAD.WIDE R6, R6, 0x2, R2 ;  /* 0x000000020606b825 */ /* 0x010fe200078e0202 */
[----:B------:R-:W-:-:S03]  /*08a0*/  @!P3 LEA.HI.X R5, R229, R3, R27, 0x1, P1 ;  /* 0x00000003e505b211 */ /* 0x000fc600008f0c1b */
[----:B------:R-:W-:Y:S01]  /*08b0*/  @!P3 IMAD.WIDE R2, R8, 0x2, R2 ;  /* 0x000000020802b825 */ /* 0x000fe200078e0202 */
[----:B------:R-:W-:Y:S01]  /*08c0*/  SHF.R.S32.HI R8, RZ, 0x4, R19 ;  /* 0x00000004ff087819 */ /* 0x000fe20000011413 */
[----:B------:R1:W-:Y:S04]  /*08d0*/  @!P3 LDGSTS.E.BYPASS.LTC128B.128 [R0+0x6900], [R4.64], !P6 ;  /* 0x069000000400bfae */ /* 0x0003e8000f101d50 */
[----:B------:R2:W-:Y:S04]  /*08e0*/  @!P3 LDGSTS.E.BYPASS.LTC128B.128 [R0+0x8900], [R6.64], !P5 ;  /* 0x089000000600bfae */ /* 0x0005e8000e901d50 */
[----:B------:R3:W-:Y:S04]  /*08f0*/  @!P3 LDGSTS.E.BYPASS.LTC128B.128 [R0+0xa900], [R2.64], !P4 ;  /* 0x0a9000000200bfae */ /* 0x0007e8000e101d50 */
[----:B-1----:R-:W1:Y:S01]  /*0900*/  SHFL.IDX PT, R4, R14, 0x2, 0x1c1f ;  /* 0x005c1f000e047f89 */ /* 0x002e6200000e0000 */
[----:B--2---:R-:W-:-:S03]  /*0910*/  LOP3.LUT R6, R21, 0xfffffff8, RZ, 0xc0, !PT ;  /* 0xfffffff815067812 */ /* 0x004fc600078ec0ff */
[----:B------:R-:W2:Y:S01]  /*0920*/  SHFL.IDX PT, R5, R13, 0x2, 0x1c1f ;  /* 0x005c1f000d057f89 */ /* 0x000ea200000e0000 */
[----:B------:R-:W-:Y:S01]  /*0930*/  LEA.HI R7, R19, R8, RZ, 0x1 ;  /* 0x0000000813077211 */ /* 0x000fe200078f08ff */
[----:B---3--:R-:W-:Y:S01]  /*0940*/  IMAD R2, R24, c[0x0][0x1e0], RZ ;  /* 0x0000780018027a24 */ /* 0x008fe200078e02ff */
[----:B------:R-:W-:Y:S01]  /*0950*/  IADD3 R3, R20, 0x60, RZ ;  /* 0x0000006014037810 */ /* 0x000fe20007ffe0ff */
[----:B------:R-:W-:Y:S01]  /*0960*/  IMAD.IADD R0, R25, 0x1, -R6 ;  /* 0x0000000119007824 */ /* 0x000fe200078e0a06 */
[----:B------:R-:W-:Y:S01]  /*0970*/  LOP3.LUT R7, R7, 0xfffffffe, RZ, 0xc0, !PT ;  /* 0xfffffffe07077812 */ /* 0x000fe200078ec0ff */
[----:B------:R-:W-:Y:S01]  /*0980*/  IMAD R2, R18, c[0x0][0x1e4], R2 ;  /* 0x0000790012027a24 */ /* 0x000fe200078e0202 */
[----:B------:R-:W-:Y:S02]  /*0990*/  ISETP.GE.AND P3, PT, R3, R12, PT ;  /* 0x0000000c0300720c */ /* 0x000fe40003f66270 */
[----:B------:R-:W-:Y:S01]  /*09a0*/  LEA.HI R17, R0, R0, RZ, 0x1 ;  /* 0x0000000000117211 */ /* 0x000fe200078f08ff */
[----:B------:R-:W-:Y:S01]  /*09b0*/  IMAD.IADD R2, R31, 0x1, R2 ;  /* 0x000000011f027824 */ /* 0x000fe200078e0202 */
[----:B------:R-:W-:Y:S01]  /*09c0*/  SHFL.IDX PT, R3, R13, 0x3, 0x1c1f ;  /* 0x007c1f000d037f89 */ /* 0x000fe200000e0000 */
[----:B------:R-:W-:Y:S01]  /*09d0*/  IMAD.IADD R12, R8, 0x1, -R7 ;  /* 0x00000001080c7824 */ /* 0x000fe200078e0a07 */
[----:B------:R-:W-:-:S02]  /*09e0*/  LOP3.LUT R6, R17, 0x7fffffe, RZ, 0xc0, !PT ;  /* 0x07fffffe11067812 */ /* 0x000fc400078ec0ff */
[----:B------:R3:W-:Y:S03]  /*09f0*/  STL [R1+0x10], R2 ;  /* 0x0000100201007387 */ /* 0x0007e60000100800 */
[----:B------:R-:W-:Y:S01]  /*0a00*/  IMAD.IADD R20, R0, 0x1, -R6 ;  /* 0x0000000100147824 */ /* 0x000fe200078e0a06 */
[----:B------:R-:W-:Y:S01]  /*0a10*/  @!P2 SHF.R.S32.HI R0, RZ, 0x1f, R23 ;  /* 0x0000001fff00a819 */ /* 0x000fe20000011417 */
[----:B------:R-:W-:Y:S03]  /*0a20*/  STL.64 [R1+0x8], R44 ;  /* 0x0000082c01007387 */ /* 0x000fe60000100a00 */
[----:B------:R-:W-:-:S04]  /*0a30*/  @!P2 LEA.HI R0, R0, R23, RZ, 0x3 ;  /* 0x000000170000a211 */ /* 0x000fc800078f18ff */
[----:B------:R-:W-:Y:S01]  /*0a40*/  @!P2 LOP3.LUT R10, R0, 0xfffffff8, RZ, 0xc0, !PT ;  /* 0xfffffff8000aa812 */ /* 0x000fe200078ec0ff */
[----:B------:R-:W-:Y:S01]  /*0a50*/  @!P2 IMAD.SHL.U32 R0, R149, 0x2, RZ ;  /* 0x000000029500a824 */ /* 0x000fe200078e00ff */
[----:B-----5:R4:W5:Y:S02]  /*0a60*/  @P0 R2UR UR24, R16 ;  /* 0x00000000101803c2 */ /* 0x02096400000e0000 */
[----:B----4-:R-:W-:Y:S01]  /*0a70*/  IADD3 R16, P1, P0, R30, UR14, R229 ;  /* 0x0000000e1e107c10 */ /* 0x010fe2000f83e0e5 */
[----:B-----5:R-:W-:-:S03]  /*0a80*/  @UP0 USHF.R.S32.HI UR25, URZ, 0x1f, UR24 ;  /* 0x0000001f3f190899 */ /* 0x020fc60008011418 */
[--C-:B------:R-:W-:Y:S01]  /*0a90*/  IADD3.X R11, R2, UR9, R27.reuse, P1, P0 ;  /* 0x00000009020b7c10 */ /* 0x100fe20008fe041b */
[----:B------:R-:W-:Y:S01]  /*0aa0*/  @!UP0 UMOV UR24, UR8 ;  /* 0x0000000800188c82 */ /* 0x000fe20008000000 */
[----:B---3--:R-:W-:Y:S01]  /*0ab0*/  @!P2 SHF.R.S32.HI R2, RZ, 0x1f, R28 ;  /* 0x0000001fff02a819 */ /* 0x008fe2000001141c */
[----:B------:R-:W-:Y:S01]  /*0ac0*/  UIMAD.WIDE.U32 UR12, UR24, UR4, URZ ;  /* 0x00000004180c72a5 */ /* 0x000fe2000f8e003f */
[C---:B-1----:R-:W-:Y:S01]  /*0ad0*/  @!P2 LEA R6, P0, R229.reuse, R4, 0x1 ;  /* 0x00000004e506a211 */ /* 0x042fe200078008ff */
[----:B------:R-:W-:Y:S01]  /*0ae0*/  @!UP0 UMOV UR25, UR7 ;  /* 0x0000000700198c82 */ /* 0x000fe20008000000 */
[----:B------:R-:W-:Y:S01]  /*0af0*/  @!P2 LEA.HI R8, R2, R28, RZ, 0x3 ;  /* 0x0000001c0208a211 */ /* 0x000fe200078f18ff */
[----:B------:R-:W-:Y:S01]  /*0b00*/  UIMAD UR8, UR25, UR4, URZ ;  /* 0x00000004190872a4 */ /* 0x000fe2000f8e023f */
[----:B------:R-:W1:Y:S01]  /*0b10*/  SHFL.IDX PT, R2, R14, 0x3, 0x1c1f ;  /* 0x007c1f000e027f89 */ /* 0x000e6200000e0000 */
[----:B--2---:R-:W-:Y:S01]  /*0b20*/  @!P2 LEA.HI.X R7, R229, R5, R27, 0x1, P0 ;  /* 0x00000005e507a211 */ /* 0x004fe200000f0c1b */
[----:B------:R-:W-:Y:S01]  /*0b30*/  UMOV UR7, 0x6 ;  /* 0x0000000600077882 */ /* 0x000fe20000000000 */
[----:B------:R-:W-:Y:S01]  /*0b40*/  @!P2 LOP3.LUT R8, R8, 0xfffffff8, RZ, 0xc0, !PT ;  /* 0xfffffff80808a812 */ /* 0x000fe200078ec0ff */
[----:B------:R-:W-:Y:S01]  /*0b50*/  UIMAD UR8, UR24, UR5, UR8 ;  /* 0x00000005180872a4 */ /* 0x000fe2000f8e0208 */
[C---:B------:R-:W-:Y:S01]  /*0b60*/  ISETP.GE.AND P1, PT, R15.reuse, 0x1, PT ;  /* 0x000000010f00780c */ /* 0x040fe20003f26270 */
[----:B------:R2:W-:Y:S01]  /*0b70*/  @!P2 LDGSTS.E.BYPASS.LTC128B.128 [R0+0x7100], [R6.64], !P6 ;  /* 0x071000000600afae */ /* 0x0005e2000f101d50 */
[----:B------:R-:W-:Y:S01]  /*0b80*/  ULDC.64 UR4, c[0x0][0x1e0] ;  /* 0x0000780000047ab9 */ /* 0x000fe20000000a00 */
[--C-:B------:R-:W-:Y:S01]  /*0b90*/  @!P2 IMAD.WIDE R8, R8, 0x2, R4.reuse ;  /* 0x000000020808a825 */ /* 0x100fe200078e0204 */
[----:B------:R-:W-:Y:S01]  /*0ba0*/  UIADD3 UR8, UR13, UR8, URZ ;  /* 0x000000080d087290 */ /* 0x000fe2000fffe03f */
[----:B------:R-:W-:Y:S01]  /*0bb0*/  ISETP.GE.AND P0, PT, R15, 0x21, PT ;  /* 0x000000210f00780c */ /* 0x000fe20003f06270 */
[----:B------:R-:W-:Y:S01]  /*0bc0*/  USHF.L.U32 UR19, UR4, 0x6, URZ ;  /* 0x0000000604137899 */ /* 0x000fe2000800063f */
[----:B------:R-:W-:Y:S01]  /*0bd0*/  @!P2 IMAD.WIDE R4, R10, 0x2, R4 ;  /* 0x000000020a04a825 */ /* 0x000fe200078e0204 */
[----:B------:R3:W-:Y:S01]  /*0be0*/  @!P2 LDGSTS.E.BYPASS.LTC128B.128 [R0+0x9100], [R8.64], !P5 ;  /* 0x091000000800afae */ /* 0x0007e2000e901d50 */
[----:B------:R-:W-:Y:S01]  /*0bf0*/  USHF.L.U64.HI UR18, UR4, UR7, UR5 ;  /* 0x0000000704127299 */ /* 0x000fe20008010205 */
[----:B------:R-:W-:Y:S01]  /*0c00*/  LOP3.LUT R10, R19, 0xfffffff0, RZ, 0xc0, !PT ;  /* 0xfffffff0130a7812 */ /* 0x000fe200078ec0ff */
[----:B------:R-:W-:Y:S01]  /*0c10*/  USHF.L.U32 UR11, UR4, 0x5, URZ ;  /* 0x00000005040b7899 */ /* 0x000fe2000800063f */
[----:B------:R3:W-:Y:S01]  /*0c20*/  @!P2 LDGSTS.E.BYPASS.LTC128B.128 [R0+0xb100], [R4.64], !P4 ;  /* 0x0b1000000400afae */ /* 0x0007e2000e101d50 */
[----:B------:R-:W-:Y:S01]  /*0c30*/  UIMAD UR10, UR18, UR22, URZ ;  /* 0x00000016120a72a4 */ /* 0x000fe2000f8e023f */
[----:B------:R-:W-:Y:S01]  /*0c40*/  IMAD.U32 R137, RZ, RZ, UR19 ;  /* 0x00000013ff897e24 */ /* 0x000fe2000f8e00ff */
[----:B------:R-:W-:-:S02]  /*0c50*/  UISETP.GE.AND UP0, UPT, UR6, 0x1, UPT ;  /* 0x000000010600788c */ /* 0x000fc4000bf06270 */
[----:B------:R-:W-:Y:S01]  /*0c60*/  UIMAD UR10, UR20, UR19, UR10 ;  /* 0x00000013140a72a4 */ /* 0x000fe2000f8e020a */
[----:B--2---:R-:W-:Y:S02]  /*0c70*/  @!P3 SHF.R.S32.HI R6, RZ, 0x1f, R28 ;  /* 0x0000001fff06b819 */ /* 0x004fe4000001141c */
[----:B------:R-:W-:Y:S02]  /*0c80*/  @!P3 SHF.R.S32.HI R7, RZ, 0x1f, R23 ;  /* 0x0000001fff07b819 */ /* 0x000fe40000011417 */
[----:B---3--:R-:W-:Y:S02]  /*0c90*/  @!P3 LEA.HI R0, R6, R28, RZ, 0x3 ;  /* 0x0000001c0600b211 */ /* 0x008fe400078f18ff */
[----:B------:R-:W-:Y:S02]  /*0ca0*/  @!P3 LEA.HI R5, R7, R23, RZ, 0x3 ;  /* 0x000000170705b211 */ /* 0x000fe400078f18ff */
[----:B-1----:R-:W-:Y:S02]  /*0cb0*/  @!P3 LEA R4, P2, R229, R2, 0x1 ;  /* 0x00000002e504b211 */ /* 0x002fe400078408ff */
[----:B------:R-:W-:-:S02]  /*0cc0*/  @!P3 LOP3.LUT R0, R0, 0xfffffff8, RZ, 0xc0, !PT ;  /* 0xfffffff80000b812 */ /* 0x000fc400078ec0ff */
[----:B------:R-:W-:Y:S02]  /*0cd0*/  @!P3 LOP3.LUT R8, R5, 0xfffffff8, RZ, 0xc0, !PT ;  /* 0xfffffff80508b812 */ /* 0x000fe400078ec0ff */
[----:B------:R-:W-:Y:S01]  /*0ce0*/  @!P3 LEA.HI.X R5, R229, R3, R27, 0x1, P2 ;  /* 0x00000003e505b211 */ /* 0x000fe200010f0c1b */
[----:B------:R-:W-:Y:S01]  /*0cf0*/  @!P3 IMAD.WIDE R6, R0, 0x2, R2 ;  /* 0x000000020006b825 */ /* 0x000fe200078e0202 */
[----:B------:R-:W-:-:S03]  /*0d00*/  IADD3 R232, P2, R16, UR12, RZ ;  /* 0x0000000c10e87c10 */ /* 0x000fc6000ff5e0ff */
[----:B------:R-:W-:Y:S01]  /*0d10*/  @!P3 IMAD.SHL.U32 R0, R149, 0x2, RZ ;  /* 0x000000029500b824 */ /* 0x000fe200078e00ff */
[----:B------:R-:W-:Y:S01]  /*0d20*/  IADD3.X R233, R11, UR8, RZ, P2, !PT ;  /* 0x000000080be97c10 */ /* 0x000fe200097fe4ff */
[----:B------:R-:W-:-:S03]  /*0d30*/  @!P3 IMAD.WIDE R8, R8, 0x2, R2 ;  /* 0x000000020808b825 */ /* 0x000fc600078e0202 */
[----:B------:R1:W-:Y:S01]  /*0d40*/  @!P3 LDGSTS.E.BYPASS.LTC128B.128 [R0+0x7900], [R4.64], !P6 ;  /* 0x079000000400bfae */ /* 0x0003e2000f101d50 */
[----:B------:R-:W-:Y:S01]  /*0d50*/  IMAD.WIDE.U32 R2, R137, UR22, R232 ;  /* 0x0000001689027c25 */ /* 0x000fe2000f8e00e8 */
[----:B------:R-:W-:Y:S02]  /*0d60*/  ISETP.GE.AND P6, PT, R229, c[0x0][0x1d4], PT ;  /* 0x00007500e5007a0c */ /* 0x000fe40003fc6270 */
[----:B------:R2:W-:Y:S04]  /*0d70*/  @!P3 LDGSTS.E.BYPASS.LTC128B.128 [R0+0x9900], [R6.64], !P5 ;  /* 0x099000000600bfae */ /* 0x0005e8000e901d50 */
[----:B------:R3:W-:Y:S01]  /*0d80*/  @!P3 LDGSTS.E.BYPASS.LTC128B.128 [R0+0xb900], [R8.64], !P4 ;  /* 0x0b9000000800bfae */ /* 0x0007e2000e101d50 */
[----:B------:R-:W-:-:S03]  /*0d90*/  ISETP.GE.AND P4, PT, R23, c[0x0][0x1d4], PT ;  /* 0x0000750017007a0c */ /* 0x000fc60003f86270 */
[----:B------:R-:W0:Y:S04]  /*0da0*/  LDGDEPBAR ;  /* 0x00000000000079af */ /* 0x000e280000000000 */
[----:B------:R-:W-:Y:S01]  /*0db0*/  BAR.SYNC.DEFER_BLOCKING 0x0 ;  /* 0x0000000000007b1d */ /* 0x000fe20000010000 */
[----:B-1----:R-:W-:Y:S01]  /*0dc0*/  @P1 LEA R4, P5, R2, c[0x0][0x1c8], 0x1 ;  /* 0x0000720002041a11 */ /* 0x002fe200078a08ff */
[----:B--2---:R-:W-:Y:S01]  /*0dd0*/  IMAD.IADD R6, R25, 0x1, -R10 ;  /* 0x0000000119067824 */ /* 0x004fe200078e0a0a */
[----:B------:R-:W-:-:S03]  /*0de0*/  IADD3 R7, R3, UR10, RZ ;  /* 0x0000000a03077c10 */ /* 0x000fc6000fffe0ff */
[----:B------:R-:W-:Y:S01]  /*0df0*/  UMOV UR10, 0x5 ;  /* 0x00000005000a7882 */ /* 0x000fe20000000000 */
[----:B---3--:R-:W-:Y:S01]  /*0e00*/  @P0 IADD3 R8, P2, R2, UR11, RZ ;  /* 0x0000000b02080c10 */ /* 0x008fe2000ff5e0ff */
[----:B------:R-:W-:Y:S01]  /*0e10*/  USHF.L.U64.HI UR10, UR4, UR10, UR5 ;  /* 0x0000000a040a7299 */ /* 0x000fe20008010205 */
[----:B------:R-:W-:Y:S02]  /*0e20*/  LEA.HI R0, R6, R6, RZ, 0x1 ;  /* 0x0000000606007211 */ /* 0x000fe400078f08ff */
[----:B------:R-:W-:Y:S01]  /*0e30*/  @P1 LEA.HI.X R5, R2, c[0x0][0x1cc], R7, 0x1, P5 ;  /* 0x0000730002051a11 */ /* 0x000fe200028f0c07 */
[----:B------:R-:W-:Y:S01]  /*0e40*/  ULDC.64 UR4, c[0x0][0x210] ;  /* 0x0000840000047ab9 */ /* 0x000fe20000000a00 */
[--C-:B------:R-:W-:Y:S01]  /*0e50*/  SHF.R.S32.HI R3, RZ, 0x1, R0.reuse ;  /* 0x00000001ff037819 */ /* 0x100fe20000011400 */
[----:B------:R-:W-:Y:S01]  /*0e60*/  UIMAD UR30, UR26, UR4, URZ ;  /* 0x000000041a1e72a4 */ /* 0x000fe2000f8e023f */
[----:B------:R-:W-:Y:S01]  /*0e70*/  SHF.R.S32.HI R2, RZ, 0x1f, R0 ;  /* 0x0000001fff027819 */ /* 0x000fe20000011400 */
[----:B------:R-:W-:Y:S01]  /*0e80*/  UIMAD.WIDE.U32 UR26, UR23, UR4, URZ ;  /* 0x00000004171a72a5 */ /* 0x000fe2000f8e003f */
[----:B------:R-:W-:Y:S01]  /*0e90*/  LOP3.LUT R10, R0, 0x7fffffe, RZ, 0xc0, !PT ;  /* 0x07fffffe000a7812 */ /* 0x000fe200078ec0ff */
[----:B------:R-:W-:Y:S01]  /*0ea0*/  UIMAD UR30, UR23, UR5, UR30 ;  /* 0x00000005171e72a4 */ /* 0x000fe2000f8e021e */
[----:B------:R-:W-:-:S02]  /*0eb0*/  ISETP.GE.AND P5, PT, R28, c[0x0][0x1d4], PT ;  /* 0x000075001c007a0c */ /* 0x000fc40003fa6270 */
[----:B------:R-:W-:Y:S01]  /*0ec0*/  LEA.HI R0, R2, R3, RZ, 0x2 ;  /* 0x0000000302007211 */ /* 0x000fe200078f10ff */
[----:B------:R-:W-:Y:S01]  /*0ed0*/  IMAD.IADD R19, R6, 0x1, -R10 ;  /* 0x0000000106137824 */ /* 0x000fe200078e0a0a */
[----:B------:R-:W-:Y:S01]  /*0ee0*/  SHF.R.S32.HI R11, RZ, 0x1f, R6 ;  /* 0x0000001fff0b7819 */ /* 0x000fe20000011406 */
[----:B------:R-:W-:Y:S01]  /*0ef0*/  ULDC.64 UR4, c[0x0][0x218] ;  /* 0x0000860000047ab9 */ /* 0x000fe20000000a00 */
[----:B------:R-:W-:Y:S01]  /*0f00*/  LOP3.LUT R9, R0, 0xfffffffc, RZ, 0xc0, !PT ;  /* 0xfffffffc00097812 */ /* 0x000fe200078ec0ff */
[----:B------:R-:W-:Y:S01]  /*0f10*/  UIMAD UR23, UR25, UR4, URZ ;  /* 0x00000004191772a4 */ /* 0x000fe2000f8e023f */
[----:B------:R-:W-:Y:S01]  /*0f20*/  @P0 IADD3.X R0, R7, UR10, RZ, P2, !PT ;  /* 0x0000000a07000c10 */ /* 0x000fe200097fe4ff */
[----:B------:R-:W-:Y:S01]  /*0f30*/  UIMAD.WIDE.U32 UR28, UR24, UR4, URZ ;  /* 0x00000004181c72a5 */ /* 0x000fe2000f8e003f */
[----:B------:R-:W-:Y:S01]  /*0f40*/  LEA.HI R11, R11, R6, RZ, 0x3 ;  /* 0x000000060b0b7211 */ /* 0x000fe200078f18ff */
[----:B------:R-:W-:Y:S01]  /*0f50*/  @P1 IMAD.SHL.U32 R6, R149, 0x2, RZ ;  /* 0x0000000295061824 */ /* 0x000fe200078e00ff */
[C---:B------:R-:W-:Y:S01]  /*0f60*/  @P0 LEA R2, P2, R8.reuse, c[0x0][0x1c8], 0x1 ;  /* 0x0000720008020a11 */ /* 0x040fe200078408ff */
[----:B------:R-:W-:Y:S01]  /*0f70*/  IMAD.IADD R9, R3, 0x1, -R9 ;  /* 0x0000000103097824 */ /* 0x000fe200078e0a09 */
[----:B------:R-:W-:Y:S01]  /*0f80*/  SHF.R.S32.HI R7, RZ, 0x1, R17 ;  /* 0x00000001ff077819 */ /* 0x000fe20000011411 */
[----:B------:R-:W-:Y:S01]  /*0f90*/  UIMAD UR23, UR24, UR5, UR23 ;  /* 0x00000005181772a4 */ /* 0x000fe2000f8e0217 */
[----:B------:R-:W-:Y:S01]  /*0fa0*/  @P0 LEA.HI.X R3, R8, c[0x0][0x1cc], R0, 0x1, P2 ;  /* 0x0000730008030a11 */ /* 0x000fe200010f0c00 */
[----:B------:R-:W-:Y:S01]  /*0fb0*/  @P0 IMAD.SHL.U32 R0, R149, 0x2, RZ ;  /* 0x0000000295000824 */ /* 0x000fe200078e00ff */
[----:B------:R-:W-:Y:S01]  /*0fc0*/  @!PT LDS RZ, [RZ] ;  /* 0x00000000fffff984 */ /* 0x000fe20000000800 */
[----:B------:R-:W-:Y:S01]  /*0fd0*/  @!PT LDS RZ, [RZ] ;  /* 0x00000000fffff984 */ /* 0x000fe20000000800 */
[----:B------:R-:W-:Y:S01]  /*0fe0*/  @!PT LDS RZ, [RZ] ;  /* 0x00000000fffff984 */ /* 0x000fe20000000800 */
[----:B------:R1:W-:Y:S01]  /*0ff0*/  @P1 LDGSTS.E.BYPASS.LTC128B.128 [R6+0x3100], [R4.64], !P6 ;  /* 0x0310000004061fae */ /* 0x0003e2000f101d50 */
[----:B------:R-:W-:-:S02]  /*1000*/  UIADD3 UR24, UR27, UR30, URZ ;  /* 0x0000001e1b187290 */ /* 0x000fc4000fffe03f */
[----:B------:R-:W-:Y:S01]  /*1010*/  UIADD3 UR23, UR29, UR23, URZ ;  /* 0x000000171d177290 */ /* 0x000fe2000fffe03f */
[----:B------:R1:W-:Y:S04]  /*1020*/  @P1 LDGSTS.E.BYPASS.LTC128B.128 [R6+0x4100], [R4.64+0x40], !P5 ;  /* 0x0410004004061fae */ /* 0x0003e8000e901d50 */
[----:B------:R1:W-:Y:S01]  /*1030*/  @P1 LDGSTS.E.BYPASS.LTC128B.128 [R6+0x5100], [R4.64+0x80], !P4 ;  /* 0x0510008004061fae */ /* 0x0003e2000e101d50 */
[----:B------:R-:W-:-:S03]  /*1040*/  LOP3.LUT P1, RZ, R7, 0x2, RZ, 0xc0, !PT ;  /* 0x0000000207ff7812 */ /* 0x000fc6000782c0ff */
[----:B------:R2:W-:Y:S04]  /*1050*/  @P0 LDGSTS.E.BYPASS.LTC128B.128 [R0+0x3900], [R2.64], !P6 ;  /* 0x0390000002000fae */ /* 0x0005e8000f101d50 */
[----:B------:R2:W-:Y:S04]  /*1060*/  @P0 LDGSTS.E.BYPASS.LTC128B.128 [R0+0x4900], [R2.64+0x40], !P5 ;  /* 0x0490004002000fae */ /* 0x0005e8000e901d50 */
[----:B------:R2:W-:Y:S01]  /*1070*/  @P0 LDGSTS.E.BYPASS.LTC128B.128 [R0+0x5900], [R2.64+0x80], !P4 ;  /* 0x0590008002000fae */ /* 0x0005e2000e101d50 */
[----:B------:R-:W-:-:S03]  /*1080*/  LOP3.LUT P0, RZ, R9, 0x2, RZ, 0xc0, !PT ;  /* 0x0000000209ff7812 */ /* 0x000fc6000780c0ff */
[----:B------:R-:W0:Y:S01]  /*1090*/  LDGDEPBAR ;  /* 0x00000000000079af */ /* 0x000e220000000000 */
[----:B-1----:R-:W-:Y:S02]  /*10a0*/  IMAD.SHL.U32 R4, R7, 0x40, RZ ;  /* 0x0000004007047824 */ /* 0x002fe400078e00ff */
[C---:B------:R-:W-:Y:S02]  /*10b0*/  IMAD.SHL.U32 R5, R12.reuse, 0x8, RZ ;  /* 0x000000080c057824 */ /* 0x040fe400078e00ff */
[----:B------:R-:W-:Y:S01]  /*10c0*/  IMAD R6, R12, 0x8, R20 ;  /* 0x000000080c067824 */ /* 0x000fe200078e0214 */
[----:B--2---:R-:W-:Y:S01]  /*10d0*/  LOP3.LUT R0, R4, 0xc0, RZ, 0xc0, !PT ;  /* 0x000000c004007812 */ /* 0x004fe200078ec0ff */
[----:B------:R-:W-:Y:S01]  /*10e0*/  IMAD.SHL.U32 R2, R9, 0x40, RZ ;  /* 0x0000004009027824 */ /* 0x000fe200078e00ff */
[----:B------:R-:W-:-:S04]  /*10f0*/  DEPBAR.LE SB0, 0x1 ;  /* 0x000080400000791a */ /* 0x000fc80000000000 */
[----:B------:R-:W-:Y:S01]  /*1100*/  IMAD.SHL.U32 R4, R11, 0x20, RZ ;  /* 0x000000200b047824 */ /* 0x000fe200078e00ff */
[----:B------:R-:W-:Y:S01]  /*1110*/  LOP3.LUT R3, R0, 0x8, R21, 0xf8, !PT ;  /* 0x0000000800037812 */ /* 0x000fe200078ef815 */
[----:B------:R-:W-:-:S04]  /*1120*/  DEPBAR.LE SB0, 0x0 ;  /* 0x000080000000791a */ /* 0x000fc80000000000 */
[----:B------:R-:W-:Y:S02]  /*1130*/  SHF.R.U32.HI R0, RZ, 0x3, R0 ;  /* 0x00000003ff007819 */ /* 0x000fe40000011600 */
[----:B------:R-:W-:Y:S02]  /*1140*/  LOP3.LUT R2, R2, 0xc0, RZ, 0xc0, !PT ;  /* 0x000000c002027812 */ /* 0x000fe400078ec0ff */
[----:B------:R-:W-:Y:S02]  /*1150*/  LOP3.LUT R17, R4, 0xffffff00, RZ, 0xc0, !PT ;  /* 0xffffff0004117812 */ /* 0x000fe400078ec0ff */
[----:B------:R-:W-:Y:S02]  /*1160*/  LOP3.LUT R0, R3, R0, RZ, 0x3c, !PT ;  /* 0x0000000003007212 */ /* 0x000fe400078e3cff */
[----:B------:R-:W-:Y:S02]  /*1170*/  LOP3.LUT R4, R2, 0x8, R5, 0xf8, !PT ;  /* 0x0000000802047812 */ /* 0x000fe400078ef805 */
[----:B------:R-:W-:Y:S01]  /*1180*/  SHF.R.U32.HI R3, RZ, 0x3, R2 ;  /* 0x00000003ff037819 */ /* 0x000fe20000011602 */
[----:B------:R-:W-:-:S02]  /*1190*/  IMAD R2, R22, 0x200, R17 ;  /* 0x0000020016027824 */ /* 0x000fc400078e0211 */
[----:B------:R-:W-:Y:S01]  /*11a0*/  IMAD.U32 R0, R6, 0x20, R0 ;  /* 0x0000002006007824 */ /* 0x000fe200078e0000 */
[----:B------:R-:W-:Y:S01]  /*11b0*/  LOP3.LUT R16, R4, R3, RZ, 0x3c, !PT ;  /* 0x0000000304107212 */ /* 0x000fe200078e3cff */
[----:B------:R-:W-:Y:S02]  /*11c0*/  IMAD R2, R19, 0x20, R2 ;  /* 0x0000002013027824 */ /* 0x000fe400078e0202 */
[----:B------:R-:W-:Y:S01]  /*11d0*/  IMAD.SHL.U32 R139, R0, 0x2, RZ ;  /* 0x00000002008b7824 */ /* 0x000fe200078e00ff */
[----:B------:R-:W-:Y:S01]  /*11e0*/  BAR.SYNC.DEFER_BLOCKING 0x0 ;  /* 0x0000000000007b1d */ /* 0x000fe20000010000 */
[----:B------:R-:W-:Y:S02]  /*11f0*/  IMAD.IADD R2, R16, 0x1, R2 ;  /* 0x0000000110027824 */ /* 0x000fe400078e0202 */
[----:B------:R-:W-:Y:S01]  /*1200*/  IMAD.MOV.U32 R0, RZ, RZ, 0x10 ;  /* 0x00000010ff007424 */ /* 0x000fe200078e00ff */
[----:B------:R-:W-:Y:S01]  /*1210*/  IADD3 R3, R139, 0x3100, RZ ;  /* 0x000031008b037810 */ /* 0x000fe20007ffe0ff */
[----:B------:R-:W-:Y:S01]  /*1220*/  IMAD.SHL.U32 R214, R2, 0x2, RZ ;  /* 0x0000000202d67824 */ /* 0x000fe200078e00ff */
[----:B------:R-:W-:-:S02]  /*1230*/  LOP3.LUT R2, R26, 0xffffffe0, RZ, 0xc0, !PT ;  /* 0xffffffe01a027812 */ /* 0x000fc400078ec0ff */
[----:B------:R-:W-:Y:S02]  /*1240*/  IADD3 R216, R139, 0x3120, RZ ;  /* 0x000031208bd87810 */ /* 0x000fe40007ffe0ff */
[----:B------:R-:W-:Y:S01]  /*1250*/  @P1 IADD3 R216, R3, -0x20, RZ ;  /* 0xffffffe003d81810 */ /* 0x000fe20007ffe0ff */
[----:B------:R-:W-:Y:S01]  /*1260*/  IMAD.IADD R136, R25, 0x1, -R2 ;  /* 0x0000000119887824 */ /* 0x000fe200078e0a02 */
[----:B------:R-:W-:Y:S01]  /*1270*/  SEL R0, R0, 0xfffffff0, !P0 ;  /* 0xfffffff000007807 */ /* 0x000fe20004000000 */
[----:B------:R-:W-:Y:S01]  /*1280*/  IMAD R2, R24, c[0x0][0x208], RZ ;  /* 0x0000820018027a24 */ /* 0x000fe200078e02ff */
[----:B------:R-:W-:Y:S01]  /*1290*/  IADD3 R24, P1, P0, R44, UR26, R229 ;  /* 0x0000001a2c187c10 */ /* 0x000fe2000f83e0e5 */
[----:B------:R-:W-:Y:S01]  /*12a0*/  IMAD R25, R19, 0x20, R17 ;  /* 0x0000002013197824 */ /* 0x000fe200078e0211 */
[----:B------:R-:W-:Y:S01]  /*12b0*/  SEL R17, RZ, 0xffffffff, P5 ;  /* 0xffffffffff117807 */ /* 0x000fe20002800000 */
[----:B------:R-:W-:Y:S01]  /*12c0*/  IMAD R3, R18, c[0x0][0x20c], R2 ;  /* 0x0000830012037a24 */ /* 0x000fe200078e0202 */
[----:B------:R-:W-:Y:S01]  /*12d0*/  SEL R19, RZ, 0x1, P6 ;  /* 0x00000001ff137807 */ /* 0x000fe20003000000 */
[----:B------:R-:W-:Y:S01]  /*12e0*/  IMAD R215, R0, 0x2, R214 ;  /* 0x0000000200d77824 */ /* 0x000fe200078e02d6 */
[C---:B------:R-:W-:Y:S01]  /*12f0*/  IADD3 R227, R216.reuse, 0x400, RZ ;  /* 0x00000400d8e37810 */ /* 0x040fe20007ffe0ff */
[----:B------:R-:W-:Y:S01]  /*1300*/  IMAD.SHL.U32 R2, R17, 0x2, RZ ;  /* 0x0000000211027824 */ /* 0x000fe200078e00ff */
[C---:B------:R-:W-:Y:S01]  /*1310*/  IADD3 R226, R216.reuse, 0x800, RZ ;  /* 0x00000800d8e27810 */ /* 0x040fe20007ffe0ff */
[----:B------:R-:W-:Y:S01]  /*1320*/  IMAD.IADD R17, R45, 0x1, R3 ;  /* 0x000000012d117824 */ /* 0x000fe200078e0203 */
[----:B------:R-:W1:Y:S01]  /*1330*/  LDSM.16.M88.4 R12, [R214+0x6100] ;  /* 0x00610000d60c783b */ /* 0x000e620000000200 */
[----:B------:R-:W-:-:S02]  /*1340*/  IADD3 R225, R216, 0xc00, RZ ;  /* 0x00000c00d8e17810 */ /* 0x000fc40007ffe0ff */
[----:B------:R-:W-:Y:S01]  /*1350*/  LOP3.LUT R3, R2, 0x2, R19, 0xe2, !PT ;  /* 0x0000000202037812 */ /* 0x000fe200078ee213 */
[----:B------:R2:W-:Y:S01]  /*1360*/  STL [R1+0x4], R17 ;  /* 0x0000041101007387 */ /* 0x0005e20000100800 */
[----:B------:R-:W-:-:S03]  /*1370*/  SEL R2, RZ, 0x4, P4 ;  /* 0x00000004ff027807 */ /* 0x000fc60002000000 */
[----:B------:R3:W4:Y:S01]  /*1380*/  LDSM.16.M88.4 R8, [R214+0x7100] ;  /* 0x00710000d608783b */ /* 0x0007220000000200 */
[----:B------:R-:W-:Y:S01]  /*1390*/  LOP3.LUT R19, R3, R2, RZ, 0xfc, !PT ;  /* 0x0000000203137212 */ /* 0x000fe200078efcff */
[----:B------:R-:W-:Y:S02]  /*13a0*/  IMAD.IADD R3, R16, 0x1, R25 ;  /* 0x0000000110037824 */ /* 0x000fe400078e0219 */
[----:B------:R3:W1:Y:S04]  /*13b0*/  LDSM.16.M88.4 R40, [R139+0x3100] ;  /* 0x003100008b28783b */ /* 0x0006680000000200 */
[----:B------:R3:W1:Y:S04]  /*13c0*/  LDSM.16.M88.4 R36, [R139+0x3500] ;  /* 0x003500008b24783b */ /* 0x0006680000000200 */
[----:B------:R3:W1:Y:S04]  /*13d0*/  LDSM.16.M88.4 R32, [R139+0x3900] ;  /* 0x003900008b20783b */ /* 0x0006680000000200 */
[----:B------:R3:W1:Y:S04]  /*13e0*/  LDSM.16.M88.4 R28, [R139+0x3d00] ;  /* 0x003d00008b1c783b */ /* 0x0006680000000200 */
[----:B------:R3:W1:Y:S01]  /*13f0*/  LDSM.16.M88.4 R20, [R215+0x6100] ;  /* 0x00610000d714783b */ /* 0x0006620000000200 */
[----:B--2---:R-:W-:-:S02]  /*1400*/  IADD3.X R17, R17, UR24, R27, P1, P0 ;  /* 0x0000001811117c10 */ /* 0x004fc40008fe041b */
[----:B------:R-:W-:Y:S01]  /*1410*/  PLOP3.LUT P0, PT, PT, PT, UP0, 0x80, 0x0 ;  /* 0x000000000000781c */ /* 0x000fe20003f0f008 */
[----:B------:R3:W2:Y:S01]  /*1420*/  LDSM.16.M88.4 R4, [R215+0x7100] ;  /* 0x00710000d704783b */ /* 0x0006a20000000200 */
[----:B------:R-:W-:-:S03]  /*1430*/  IADD3 R230, P1, R24, UR28, RZ ;  /* 0x0000001c18e67c10 */ /* 0x000fc6000ff3e0ff */
[----:B------:R3:W1:Y:S01]  /*1440*/  LDSM.16.M88.4 R60, [R216] ;  /* 0x00000000d83c783b */ /* 0x0006620000000200 */
[----:B------:R-:W-:-:S03]  /*1450*/  IADD3.X R231, R17, UR23, RZ, P1, !PT ;  /* 0x0000001711e77c10 */ /* 0x000fc60008ffe4ff */
[----:B------:R3:W1:Y:S04]  /*1460*/  LDSM.16.M88.4 R68, [R216+0x400] ;  /* 0x00040000d844783b */ /* 0x0006680000000200 */
[----:B------:R3:W1:Y:S04]  /*1470*/  LDSM.16.M88.4 R80, [R216+0x800] ;  /* 0x00080000d850783b */ /* 0x0006680000000200 */
[----:B------:R3:W1:Y:S01]  /*1480*/  LDSM.16.M88.4 R88, [R216+0xc00] ;  /* 0x000c0000d858783b */ /* 0x0006620000000200 */
[----:B------:R-:W-:Y:S05]  /*1490*/  @!P0 BRA `(.L_x_0) ;  /* 0x0000022000008947 */ /* 0x000fea0003800000 */
[----:B----4-:R-:W-:Y:S01]  /*14a0*/  ULDC.64 UR4, c[0x0][0x208] ;  /* 0x0000820000047ab9 */ /* 0x010fe20000000a00 */
[C---:B------:R-:W-:Y:S01]  /*14b0*/  LOP3.LUT R2, R19.reuse, 0x1, RZ, 0xc0, !PT ;  /* 0x0000000113027812 */ /* 0x040fe200078ec0ff */
[----:B------:R-:W-:Y:S01]  /*14c0*/  USHF.L.U32 UR25, UR4, 0x6, URZ ;  /* 0x0000000604197899 */ /* 0x000fe2000800063f */
[----:B------:R-:W-:Y:S01]  /*14d0*/  LOP3.LUT P2, RZ, R19, 0x2, RZ, 0xc0, !PT ;  /* 0x0000000213ff7812 */ /* 0x000fe2000784c0ff */
[----:B------:R-:W-:Y:S01]  /*14e0*/  USHF.L.U64.HI UR5, UR4, UR7, UR5 ;  /* 0x0000000704057299 */ /* 0x000fe20008010205 */
[----:B------:R-:W-:Y:S01]  /*14f0*/  ISETP.NE.U32.AND P3, PT, R2, 0x1, PT ;  /* 0x000000010200780c */ /* 0x000fe20003f65070 */
[----:B------:R-:W-:-:S02]  /*1500*/  UIMAD UR7, UR22, -0x40, UR6 ;  /* 0xffffffc0160778a4 */ /* 0x000fc4000f8e0206 */
[----:B------:R-:W-:Y:S01]  /*1510*/  UIMAD UR4, UR5, UR22, URZ ;  /* 0x00000016050472a4 */ /* 0x000fe2000f8e023f */
[----:B------:R-:W-:-:S03]  /*1520*/  IMAD.U32 R16, RZ, RZ, UR25 ;  /* 0x00000019ff107e24 */ /* 0x000fc6000f8e00ff */
[----:B------:R-:W-:Y:S01]  /*1530*/  UIMAD UR4, UR20, UR25, UR4 ;  /* 0x00000019140472a4 */ /* 0x000fe2000f8e0204 */
[----:B------:R-:W-:Y:S01]  /*1540*/  IMAD.WIDE.U32 R24, R16, UR22, R230 ;  /* 0x0000001610187c25 */ /* 0x000fe2000f8e00e6 */
[----:B------:R-:W-:-:S04]  /*1550*/  IADD3 R18, -R18, UR7, RZ ;  /* 0x0000000712127c10 */ /* 0x000fc8000fffe1ff */
[----:B------:R-:W-:Y:S02]  /*1560*/  IADD3 R2, R25, UR4, RZ ;  /* 0x0000000419027c10 */ /* 0x000fe4000fffe0ff */
[----:B------:R-:W-:Y:S02]  /*1570*/  LEA R16, P0, R24, c[0x0][0x1f8], 0x1 ;  /* 0x00007e0018107a11 */ /* 0x000fe400078008ff */
[----:B------:R-:W-:Y:S02]  /*1580*/  ISETP.LT.OR P1, PT, R18, 0x1, P3 ;  /* 0x000000011200780c */ /* 0x000fe40001f21670 */
[----:B------:R-:W-:Y:S01]  /*1590*/  LEA.HI.X R17, R24, c[0x0][0x1fc], R2, 0x1, P0 ;  /* 0x00007f0018117a11 */ /* 0x000fe200000f0c02 */
[----:B------:R-:W-:Y:S01]  /*15a0*/  IMAD.SHL.U32 R2, R149, 0x2, RZ ;  /* 0x0000000295027824 */ /* 0x000fe200078e00ff */
[C---:B------:R-:W-:Y:S02]  /*15b0*/  ISETP.LT.OR P0, PT, R18.reuse, 0x1, !P2 ;  /* 0x000000011200780c */ /* 0x040fe40005701670 */
[----:B------:R-:W-:-:S02]  /*15c0*/  ISETP.LT.OR P3, PT, R18, 0x21, P3 ;  /* 0x000000211200780c */ /* 0x000fc40001f61670 */
[----:B------:R-:W-:-:S05]  /*15d0*/  ISETP.LT.OR P2, PT, R18, 0x21, !P2 ;  /* 0x000000211200780c */ /* 0x000fca0005741670 */
[----:B------:R-:W-:Y:S01]  /*15e0*/  @!PT LDS RZ, [RZ] ;  /* 0x00000000fffff984 */ /* 0x000fe20000000800 */
[----:B------:R-:W-:Y:S01]  /*15f0*/  @!PT LDS RZ, [RZ] ;  /* 0x00000000fffff984 */ /* 0x000fe20000000800 */
[----:B------:R-:W-:Y:S01]  /*1600*/  @!PT LDS RZ, [RZ] ;  /* 0x00000000fffff984 */ /* 0x000fe20000000800 */
[----:B------:R4:W-:Y:S01]  /*1610*/  LDGSTS.E.BYPASS.LTC128B.128 [R2+0x100], [R16.64], !P1 ;  /* 0x0010000010027fae */ /* 0x0009e2000c901d50 */
[----:B------:R-:W-:-:S03]  /*1620*/  LOP3.LUT P1, RZ, R19, 0x4, RZ, 0xc0, !PT ;  /* 0x0000000413ff7812 */ /* 0x000fc6000782c0ff */
[----:B------:R4:W-:Y:S01]  /*1630*/  LDGSTS.E.BYPASS.LTC128B.128 [R2+0x1100], [R16.64+0x40], !P0 ;  /* 0x0110004010027fae */ /* 0x0009e2000c101d50 */
[C---:B------:R-:W-:Y:S02]  /*1640*/  ISETP.LT.OR P0, PT, R18.reuse, 0x1, !P1 ;  /* 0x000000011200780c */ /* 0x040fe40004f01670 */
[----:B------:R-:W-:-:S11]  /*1650*/  ISETP.LT.OR P1, PT, R18, 0x21, !P1 ;  /* 0x000000211200780c */ /* 0x000fd60004f21670 */
[----:B------:R4:W-:Y:S02]  /*1660*/  LDGSTS.E.BYPASS.LTC128B.128 [R2+0x2100], [R16.64+0x80], !P0 ;  /* 0x0210008010027fae */ /* 0x0009e4000c101d50 */
[----:B----4-:R-:W-:-:S04]  /*1670*/  IADD3 R16, P0, R16, UR25, RZ ;  /* 0x0000001910107c10 */ /* 0x010fc8000ff1e0ff */
[----:B------:R-:W-:-:S05]  /*1680*/  IADD3.X R17, R17, UR5, RZ, P0, !PT ;  /* 0x0000000511117c10 */ /* 0x000fca00087fe4ff */
[----:B------:R4:W-:Y:S04]  /*1690*/  LDGSTS.E.BYPASS.LTC128B.128 [R2+0x900], [R16.64], !P3 ;  /* 0x0090000010027fae */ /* 0x0009e8000d901d50 */
[----:B------:R4:W-:Y:S04]  /*16a0*/  LDGSTS.E.BYPASS.LTC128B.128 [R2+0x1900], [R16.64+0x40], !P2 ;  /* 0x0190004010027fae */ /* 0x0009e8000d101d50 */
[----:B------:R4:W-:Y:S02]  /*16b0*/  LDGSTS.E.BYPASS.LTC128B.128 [R2+0x2900], [R16.64+0x80], !P1 ;  /* 0x0290008010027fae */ /* 0x0009e4000c901d50 */
.L_x_0:
[----:B-1--4-:R-:W-:Y:S01]  /*16c0*/  HMMA.16816.F32 R64, R8, R40, RZ ;  /* 0x000000280840723c */ /* 0x012fe200000018ff */
[----:B------:R-:W-:Y:S01]  /*16d0*/  UISETP.GE.AND UP0, UPT, UR6, 0x41, UPT ;  /* 0x000000410600788c */ /* 0x000fe2000bf06270 */
[----:B------:R-:W-:Y:S01]  /*16e0*/  SHF.R.S32.HI R2, RZ, 0x1f, R136 ;  /* 0x0000001fff027819 */ /* 0x000fe20000011488 */
[----:B------:R-:W-:Y:S01]  /*16f0*/  UIMAD UR6, UR22, -0x40, UR6 ;  /* 0xffffffc0160678a4 */ /* 0x000fe2000f8e0206 */
[----:B------:R-:W0:Y:S01]  /*1700*/  LDGDEPBAR ;  /* 0x00000000000079af */ /* 0x000e220000000000 */
[----:B------:R-:W-:Y:S01]  /*1710*/  IMAD.SHL.U32 R212, R3, 0x2, RZ ;  /* 0x0000000203d47824 */ /* 0x000fe200078e00ff */
[----:B------:R-:W-:-:S02]  /*1720*/  LEA.HI R138, R2, R136, RZ, 0x2 ;  /* 0x00000088028a7211 */ /* 0x000fc400078f10ff */
[C---:B------:R-:W-:Y:S01]  /*1730*/  HMMA.16816.F32 R56, R8.reuse, R42, RZ ;  /* 0x0000002a0838723c */ /* 0x040fe200000018ff */
[----:B------:R-:W-:Y:S01]  /*1740*/  PLOP3.LUT P0, PT, PT, PT, UP0, 0x80, 0x0 ;  /* 0x000000000000781c */ /* 0x000fe20003f0f008 */
[----:B------:R-:W-:Y:S01]  /*1750*/  IMAD R213, R0, 0x2, R212 ;  /* 0x0000000200d57824 */ /* 0x000fe200078e02d4 */
[----:B------:R-:W-:Y:S01]  /*1760*/  LOP3.LUT R2, R138, 0x7ffffffc, RZ, 0xc0, !PT ;  /* 0x7ffffffc8a027812 */ /* 0x000fe200078ec0ff */
[----:B------:R-:W-:Y:S01]  /*1770*/  @UP0 ULEA.HI.SX32 UR4, UR21, 0xfffffffe, 0x1a ;  /* 0xfffffffe15040891 */ /* 0x000fe2000f8fd23f */
[----:B------:R-:W-:Y:S03]  /*1780*/  STL [R1+0x2c], R138 ;  /* 0x00002c8a01007387 */ /* 0x000fe60000100800 */
[----:B------:R-:W-:Y:S01]  /*1790*/  HMMA.16816.F32 R52, R8, R36, RZ ;  /* 0x000000240834723c */ /* 0x000fe200000018ff */
[----:B------:R-:W-:-:S07]  /*17a0*/  @UP0 USHF.R.S32.HI UR5, URZ, 0x1f, UR4 ;  /* 0x0000001f3f050899 */ /* 0x000fce0008011404 */
[C---:B------:R-:W-:Y:S08]  /*17b0*/  HMMA.16816.F32 R48, R8.reuse, R38, RZ ;  /* 0x000000260830723c */ /* 0x040ff000000018ff */
[C---:B------:R-:W-:Y:S08]  /*17c0*/  HMMA.16816.F32 R44, R8.reuse, R32, RZ ;  /* 0x00000020082c723c */ /* 0x040ff000000018ff */
[C---:B------:R-:W-:Y:S08]  /*17d0*/  HMMA.16816.F32 R24, R8.reuse, R34, RZ ;  /* 0x000000220818723c */ /* 0x040ff000000018ff */
[C---:B------:R-:W-:Y:S08]  /*17e0*/  HMMA.16816.F32 R16, R8.reuse, R28, RZ ;  /* 0x0000001c0810723c */ /* 0x040ff000000018ff */
[----:B------:R-:W-:Y:S08]  /*17f0*/  HMMA.16816.F32 R8, R8, R30, RZ ;  /* 0x0000001e0808723c */ /* 0x000ff000000018ff */
[C---:B------:R-:W-:Y:S08]  /*1800*/  HMMA.16816.F32 R92, R12.reuse, R32, RZ ;  /* 0x000000200c5c723c */ /* 0x040ff000000018ff */
[----:B------:R-:W-:Y:S01]  /*1810*/  HMMA.16816.F32 R128, R12, R34, RZ ;  /* 0x000000220c80723c */ /* 0x000fe200000018ff */
[----:B------:R-:W-:Y:S07]  /*1820*/  LDSM.16.M88.4 R32, [R139+0x4100] ;  /* 0x004100008b20783b */ /* 0x000fee0000000200 */
[C---:B--2---:R-:W-:Y:S08]  /*1830*/  HMMA.16816.F32 R120, R4.reuse, R60, R64 ;  /* 0x0000003c0478723c */ /* 0x044ff00000001840 */
[C---:B------:R-:W-:Y:S08]  /*1840*/  HMMA.16816.F32 R116, R4.reuse, R62, R56 ;  /* 0x0000003e0474723c */ /* 0x040ff00000001838 */
[C---:B------:R-:W-:Y:S01]  /*1850*/  HMMA.16816.F32 R112, R4.reuse, R68, R52 ;  /* 0x000000440470723c */ /* 0x040fe20000001834 */
[----:B------:R-:W-:Y:S07]  /*1860*/  LDSM.16.M88.4 R52, [R216+0x1000] ;  /* 0x00100000d834783b */ /* 0x000fee0000000200 */
        /* <DEDUP_REMOVED lines=8> */
[----:B------:R-:W-:Y:S01]  /*18f0*/  HMMA.16816.F32 R104, R4, R90, R8 ;  /* 0x0000005a0468723c */ /* 0x000fe20000001808 */
[----:B------:R-:W1:Y:S04]  /*1900*/  LDSM.16.M88.4 R4, [R214+0x9100] ;  /* 0x00910000d604783b */ /* 0x000e680000000200 */
[----:B------:R-:W2:Y:S03]  /*1910*/  LDSM.16.M88.4 R8, [R214+0x8100] ;  /* 0x00810000d608783b */ /* 0x000ea60000000200 */
[C---:B------:R-:W-:Y:S08]  /*1920*/  HMMA.16816.F32 R72, R12.reuse, R40, RZ ;  /* 0x000000280c48723c */ /* 0x040ff000000018ff */
[C---:B------:R-:W-:Y:S08]  /*1930*/  HMMA.16816.F32 R76, R12.reuse, R36, RZ ;  /* 0x000000240c4c723c */ /* 0x040ff000000018ff */
[C---:B------:R-:W-:Y:S08]  /*1940*/  HMMA.16816.F32 R36, R12.reuse, R38, RZ ;  /* 0x000000260c24723c */ /* 0x040ff000000018ff */
[C---:B------:R-:W-:Y:S08]  /*1950*/  HMMA.16816.F32 R40, R12.reuse, R42, RZ ;  /* 0x0000002a0c28723c */ /* 0x040ff000000018ff */
[C---:B------:R-:W-:Y:S08]  /*1960*/  HMMA.16816.F32 R132, R12.reuse, R28, RZ ;  /* 0x0000001c0c84723c */ /* 0x040ff000000018ff */
[----:B------:R-:W-:Y:S01]  /*1970*/  HMMA.16816.F32 R124, R12, R30, RZ ;  /* 0x0000001e0c7c723c */ /* 0x000fe200000018ff */
[----:B------:R-:W4:Y:S04]  /*1980*/  LDSM.16.M88.4 R28, [R139+0x4500] ;  /* 0x004500008b1c783b */ /* 0x000f280000000200 */
[----:B------:R-:W5:Y:S03]  /*1990*/  LDSM.16.M88.4 R12, [R215+0x9100] ;  /* 0x00910000d70c783b */ /* 0x000f660000000200 */
[C---:B------:R-:W-:Y:S08]  /*19a0*/  HMMA.16816.F32 R96, R20.reuse, R60, R72 ;  /* 0x0000003c1460723c */ /* 0x040ff00000001848 */
[C---:B------:R-:W-:Y:S08]  /*19b0*/  HMMA.16816.F32 R76, R20.reuse, R68, R76 ;  /* 0x00000044144c723c */ /* 0x040ff0000000184c */
[C---:B------:R-:W-:Y:S08]  /*19c0*/  HMMA.16816.F32 R72, R20.reuse, R70, R36 ;  /* 0x000000461448723c */ /* 0x040ff00000001824 */
[C---:B------:R-:W-:Y:S08]  /*19d0*/  HMMA.16816.F32 R84, R20.reuse, R62, R40 ;  /* 0x0000003e1454723c */ /* 0x040ff00000001828 */
[C---:B------:R-:W-:Y:S01]  /*19e0*/  HMMA.16816.F32 R68, R20.reuse, R80, R92 ;  /* 0x000000501444723c */ /* 0x040fe2000000185c */
[----:B------:R-:W-:Y:S07]  /*19f0*/  LDSM.16.M88.4 R92, [R216+0x1c00] ;  /* 0x001c0000d85c783b */ /* 0x000fee0000000200 */
[C---:B------:R-:W-:Y:S08]  /*1a00*/  HMMA.16816.F32 R64, R20.reuse, R82, R128 ;  /* 0x000000521440723c */ /* 0x040ff00000001880 */
[C---:B------:R-:W-:Y:S08]  /*1a10*/  HMMA.16816.F32 R60, R20.reuse, R88, R132 ;  /* 0x00000058143c723c */ /* 0x040ff00000001884 */
[----:B------:R-:W-:Y:S01]  /*1a20*/  HMMA.16816.F32 R56, R20, R90, R124 ;  /* 0x0000005a1438723c */ /* 0x000fe2000000187c */
[----:B------:R-:W3:Y:S07]  /*1a30*/  LDSM.16.M88.4 R20, [R215+0x8100] ;  /* 0x00810000d714783b */ /* 0x000eee0000000200 */
[C---:B-1----:R-:W-:Y:S08]  /*1a40*/  HMMA.16816.F32 R36, R4.reuse, R34, R116 ;  /* 0x000000220424723c */ /* 0x042ff00000001874 */
[-C--:B------:R-:W-:Y:S08]  /*1a50*/  HMMA.16816.F32 R40, R4, R32.reuse, R120 ;  /* 0x000000200428723c */ /* 0x080ff00000001878 */
[----:B--2---:R-:W-:Y:S08]  /*1a60*/  HMMA.16816.F32 R96, R8, R32, R96 ;  /* 0x000000200860723c */ /* 0x004ff00000001860 */
[C---:B----4-:R-:W-:Y:S08]  /*1a70*/  HMMA.16816.F32 R88, R4.reuse, R30, R108 ;  /* 0x0000001e0458723c */ /* 0x050ff0000000186c */
[C---:B------:R-:W-:Y:S01]  /*1a80*/  HMMA.16816.F32 R80, R4.reuse, R28, R112 ;  /* 0x0000001c0450723c */ /* 0x040fe20000001870 */
[----:B------:R-:W-:Y:S07]  /*1a90*/  LDSM.16.M88.4 R112, [R216+0x2c00] ;  /* 0x002c0000d870783b */ /* 0x000fee0000000200 */
[C---:B------:R-:W-:Y:S08]  /*1aa0*/  HMMA.16816.F32 R100, R4.reuse, R24, R100 ;  /* 0x000000180464723c */ /* 0x040ff00000001864 */
[C---:B------:R-:W-:Y:S08]  /*1ab0*/  HMMA.16816.F32 R120, R4.reuse, R26, R140 ;  /* 0x0000001a0478723c */ /* 0x040ff0000000188c */
[C---:B------:R-:W-:Y:S08]  /*1ac0*/  HMMA.16816.F32 R132, R4.reuse, R16, R144 ;  /* 0x000000100484723c */ /* 0x040ff00000001890 */
[----:B------:R-:W-:Y:S01]  /*1ad0*/  HMMA.16816.F32 R108, R4, R18, R104 ;  /* 0x00000012046c723c */ /* 0x000fe20000001868 */
[----:B------:R-:W-:Y:S07]  /*1ae0*/  LDSM.16.M88.4 R104, [R139+0x5d00] ;  /* 0x005d00008b68783b */ /* 0x000fee0000000200 */
[C---:B------:R-:W-:Y:S08]  /*1af0*/  HMMA.16816.F32 R76, R8.reuse, R28, R76 ;  /* 0x0000001c084c723c */ /* 0x040ff0000000184c */
[C---:B------:R-:W-:Y:S08]  /*1b00*/  HMMA.16816.F32 R4, R8.reuse, R24, R68 ;  /* 0x000000180804723c */ /* 0x040ff00000001844 */
[C---:B------:R-:W-:Y:S01]  /*1b10*/  HMMA.16816.F32 R84, R8.reuse, R34, R84 ;  /* 0x000000220854723c */ /* 0x040fe20000001854 */
[----:B------:R-:W-:Y:S07]  /*1b20*/  LDSM.16.M88.4 R32, [R139+0x5500] ;  /* 0x005500008b20783b */ /* 0x000fee0000000200 */
[C---:B------:R-:W-:Y:S08]  /*1b30*/  HMMA.16816.F32 R28, R8.reuse, R30, R72 ;  /* 0x0000001e081c723c */ /* 0x040ff00000001848 */
[C---:B------:R-:W-:Y:S08]  /*1b40*/  HMMA.16816.F32 R24, R8.reuse, R26, R64 ;  /* 0x0000001a0818723c */ /* 0x040ff00000001840 */
[C---:B------:R-:W-:Y:S08]  /*1b50*/  HMMA.16816.F32 R140, R8.reuse, R16, R60 ;  /* 0x00000010088c723c */ /* 0x040ff0000000183c */
[----:B------:R-:W-:Y:S01]  /*1b60*/  HMMA.16816.F32 R144, R8, R18, R56 ;  /* 0x000000120890723c */ /* 0x000fe20000001838 */
[----:B------:R-:W-:Y:S04]  /*1b70*/  LDSM.16.M88.4 R8, [R214+0xb100] ;  /* 0x00b10000d608783b */ /* 0x000fe80000000200 */
[----:B------:R-:W-:Y:S03]  /*1b80*/  LDSM.16.M88.4 R16, [R214+0xa100] ;  /* 0x00a10000d610783b */ /* 0x000fe60000000200 */
[C---:B-----5:R-:W-:Y:S01]  /*1b90*/  HMMA.16816.F32 R68, R12.reuse, R54, R36 ;  /* 0x000000360c44723c */ /* 0x060fe20000001824 */
[----:B------:R-:W1:Y:S07]  /*1ba0*/  LDSM.16.M88.4 R36, [R139+0x5100] ;  /* 0x005100008b24783b */ /* 0x000e6e0000000200 */
[-C--:B------:R-:W-:Y:S01]  /*1bb0*/  HMMA.16816.F32 R72, R12, R52.reuse, R40 ;  /* 0x000000340c48723c */ /* 0x080fe20000001828 */
[----:B------:R-:W2:Y:S07]  /*1bc0*/  LDSM.16.M88.4 R40, [R139+0x5900] ;  /* 0x005900008b28783b */ /* 0x000eae0000000200 */
[----:B---3--:R-:W-:Y:S08]  /*1bd0*/  HMMA.16816.F32 R124, R20, R52, R96 ;  /* 0x00000034147c723c */ /* 0x008ff00000001860 */
[C---:B------:R-:W-:Y:S08]  /*1be0*/  HMMA.16816.F32 R64, R12.reuse, R48, R80 ;  /* 0x000000300c40723c */ /* 0x040ff00000001850 */
[C---:B------:R-:W-:Y:S08]  /*1bf0*/  HMMA.16816.F32 R60, R12.reuse, R50, R88 ;  /* 0x000000320c3c723c */ /* 0x040ff00000001858 */
[C---:B------:R-:W-:Y:S08]  /*1c00*/  HMMA.16816.F32 R56, R12.reuse, R44, R100 ;  /* 0x0000002c0c38723c */ /* 0x040ff00000001864 */
[C---:B------:R-:W-:Y:S08]  /*1c10*/  HMMA.16816.F32 R120, R12.reuse, R46, R120 ;  /* 0x0000002e0c78723c */ /* 0x040ff00000001878 */
[C---:B------:R-:W-:Y:S08]  /*1c20*/  HMMA.16816.F32 R132, R12.reuse, R92, R132 ;  /* 0x0000005c0c84723c */ /* 0x040ff00000001884 */
[----:B------:R-:W-:Y:S01]  /*1c30*/  HMMA.16816.F32 R128, R12, R94, R108 ;  /* 0x0000005e0c80723c */ /* 0x000fe2000000186c */
[----:B------:R-:W-:Y:S07]  /*1c40*/  LDSM.16.M88.4 R12, [R215+0xa100] ;  /* 0x00a10000d70c783b */ /* 0x000fee0000000200 */
[C---:B------:R-:W-:Y:S01]  /*1c50*/  HMMA.16816.F32 R100, R20.reuse, R50, R28 ;  /* 0x000000321464723c */ /* 0x040fe2000000181c */
[----:B------:R-:W-:Y:S07]  /*1c60*/  LDSM.16.M88.4 R28, [R216+0x2000] ;  /* 0x00200000d81c783b */ /* 0x000fee0000000200 */
[C---:B------:R-:W-:Y:S01]  /*1c70*/  HMMA.16816.F32 R96, R20.reuse, R44, R4 ;  /* 0x0000002c1460723c */ /* 0x040fe20000001804 */
[----:B------:R-:W3:Y:S07]  /*1c80*/  LDSM.16.M88.4 R4, [R215+0xb100] ;  /* 0x00b10000d704783b */ /* 0x000eee0000000200 */
[C---:B------:R-:W-:Y:S08]  /*1c90*/  HMMA.16816.F32 R116, R20.reuse, R54, R84 ;  /* 0x000000361474723c */ /* 0x040ff00000001854 */
[----:B------:R-:W-:Y:S01]  /*1ca0*/  HMMA.16816.F32 R80, R20, R46, R24 ;  /* 0x0000002e1450723c */ /* 0x000fe20000001818 */
[----:B------:R-:W4:Y:S04]  /*1cb0*/  LDSM.16.M88.4 R24, [R216+0x2400] ;  /* 0x00240000d818783b */ /* 0x000f280000000200 */
[----:B------:R-:W5:Y:S01]  /*1cc0*/  LDSM.16.M88.4 R44, [R216+0x2800] ;  /* 0x00280000d82c783b */ /* 0x000f620000000200 */
[----:B------:R-:W-:-:S04]  /*1cd0*/  DEPBAR.LE SB0, 0x0 ;  /* 0x000080000000791a */ /* 0x000fc80000000000 */
[----:B------:R-:W-:Y:S08]  /*1ce0*/  HMMA.16816.F32 R108, R20, R48, R76 ;  /* 0x00000030146c723c */ /* 0x000ff0000000184c */
[-C--:B-1----:R-:W-:Y:S08]  /*1cf0*/  HMMA.16816.F32 R84, R8, R36.reuse, R72 ;  /* 0x000000240854723c */ /* 0x082ff00000001848 */
[----:B------:R-:W-:Y:S08]  /*1d00*/  HMMA.16816.F32 R52, R16, R36, R124 ;  /* 0x000000241034723c */ /* 0x000ff0000000187c */
[C---:B------:R-:W-:Y:S08]  /*1d10*/  HMMA.16816.F32 R76, R8.reuse, R38, R68 ;  /* 0x00000026084c723c */ /* 0x040ff00000001844 */
[C---:B------:R-:W-:Y:S08]  /*1d20*/  HMMA.16816.F32 R72, R8.reuse, R32, R64 ;  /* 0x000000200848723c */ /* 0x040ff00000001840 */
[----:B------:R-:W-:Y:S08]  /*1d30*/  HMMA.16816.F32 R68, R8, R34, R60 ;  /* 0x000000220844723c */ /* 0x000ff0000000183c */
[----:B------:R-:W-:Y:S08]  /*1d40*/  HMMA.16816.F32 R88, R20, R92, R140 ;  /* 0x0000005c1458723c */ /* 0x000ff0000000188c */
[C---:B--2---:R-:W-:Y:S08]  /*1d50*/  HMMA.16816.F32 R64, R8.reuse, R40, R56 ;  /* 0x000000280840723c */ /* 0x044ff00000001838 */
[C---:B------:R-:W-:Y:S08]  /*1d60*/  HMMA.16816.F32 R60, R8.reuse, R42, R120 ;  /* 0x0000002a083c723c */ /* 0x040ff00000001878 */
[C---:B------:R-:W-:Y:S08]  /*1d70*/  HMMA.16816.F32 R120, R8.reuse, R104, R132 ;  /* 0x000000680878723c */ /* 0x040ff00000001884 */
[----:B------:R-:W-:Y:S08]  /*1d80*/  HMMA.16816.F32 R56, R8, R106, R128 ;  /* 0x0000006a0838723c */ /* 0x000ff00000001880 */
[C---:B------:R-:W-:Y:S08]  /*1d90*/  HMMA.16816.F32 R48, R16.reuse, R38, R116 ;  /* 0x000000261030723c */ /* 0x040ff00000001874 */
[----:B------:R-:W-:Y:S08]  /*1da0*/  HMMA.16816.F32 R36, R16, R32, R108 ;  /* 0x000000201024723c */ /* 0x000ff0000000186c */
[----:B---3--:R-:W-:Y:S08]  /*1db0*/  HMMA.16816.F32 R84, R4, R28, R84 ;  /* 0x0000001c0454723c */ /* 0x008ff00000001854 */
[C---:B------:R-:W-:Y:S08]  /*1dc0*/  HMMA.16816.F32 R8, R16.reuse, R40, R96 ;  /* 0x000000281008723c */ /* 0x040ff00000001860 */
[C---:B------:R-:W-:Y:S08]  /*1dd0*/  HMMA.16816.F32 R40, R16.reuse, R42, R80 ;  /* 0x0000002a1028723c */ /* 0x040ff00000001850 */
[----:B------:R-:W-:Y:S08]  /*1de0*/  HMMA.16816.F32 R32, R16, R34, R100 ;  /* 0x000000221020723c */ /* 0x000ff00000001864 */
[----:B------:R-:W-:Y:S08]  /*1df0*/  HMMA.16816.F32 R52, R12, R28, R52 ;  /* 0x0000001c0c34723c */ /* 0x000ff00000001834 */
[----:B------:R-:W-:Y:S08]  /*1e00*/  HMMA.16816.F32 R76, R4, R30, R76 ;  /* 0x0000001e044c723c */ /* 0x000ff0000000184c */
[----:B------:R-:W-:Y:S08]  /*1e10*/  HMMA.16816.F32 R80, R16, R104, R88 ;  /* 0x000000681050723c */ /* 0x000ff00000001858 */
[C---:B----4-:R-:W-:Y:S08]  /*1e20*/  HMMA.16816.F32 R72, R4.reuse, R24, R72 ;  /* 0x000000180448723c */ /* 0x050ff00000001848 */
[C---:B------:R-:W-:Y:S08]  /*1e30*/  HMMA.16816.F32 R68, R4.reuse, R26, R68 ;  /* 0x0000001a0444723c */ /* 0x040ff00000001844 */
[C---:B-----5:R-:W-:Y:S08]  /*1e40*/  HMMA.16816.F32 R64, R4.reuse, R44, R64 ;  /* 0x0000002c0440723c */ /* 0x060ff00000001840 */
[C---:B------:R-:W-:Y:S08]  /*1e50*/  HMMA.16816.F32 R60, R4.reuse, R46, R60 ;  /* 0x0000002e043c723c */ /* 0x040ff0000000183c */
[C---:B------:R-:W-:Y:S08]  /*1e60*/  HMMA.16816.F32 R88, R4.reuse, R112, R120 ;  /* 0x000000700458723c */ /* 0x040ff00000001878 */
[----:B------:R-:W-:Y:S07]  /*1e70*/  HMMA.16816.F32 R56, R4, R114, R56 ;  /* 0x000000720438723c */ /* 0x000fee0000001838 */
[----:B------:R-:W-:Y:S01]  /*1e80*/  @P0 IMAD.WIDE.U32 R4, R137, UR4, R232 ;  /* 0x0000000489040c25 */ /* 0x000fe2000f8e00e8 */
[----:B------:R-:W-:Y:S01]  /*1e90*/  @UP0 UIMAD UR4, UR18, UR4, URZ ;  /* 0x00000004120402a4 */ /* 0x000fe2000f8e023f */
[----:B------:R-:W-:Y:S02]  /*1ea0*/  HMMA.16816.F32 R48, R12, R30, R48 ;  /* 0x0000001e0c30723c */ /* 0x000fe40000001830 */
[----:B------:R-:W-:Y:S01]  /*1eb0*/  IMAD.IADD R6, R136, 0x1, -R2 ;  /* 0x0000000188067824 */ /* 0x000fe200078e0a02 */
[----:B------:R-:W-:Y:S01]  /*1ec0*/  @UP0 UIMAD UR4, UR5, UR19, UR4 ;  /* 0x00000013050402a4 */ /* 0x000fe2000f8e0204 */
[----:B------:R-:W-:-:S04]  /*1ed0*/  IMAD.U32 R2, RZ, RZ, UR6 ;  /* 0x00000006ff027e24 */ /* 0x000fc8000f8e00ff */
[----:B------:R-:W-:Y:S01]  /*1ee0*/  IMAD R2, R6, -0x2, R2 ;  /* 0xfffffffe06027824 */ /* 0x000fe200078e0202 */
[----:B------:R-:W-:Y:S01]  /*1ef0*/  HMMA.16816.F32 R144, R20, R94, R144 ;  /* 0x0000005e1490723c */ /* 0x000fe20000001890 */
[----:B------:R-:W-:Y:S01]  /*1f00*/  @P0 IADD3 R5, R5, UR4, RZ ;  /* 0x0000000405050c10 */ /* 0x000fe2000fffe0ff */
[----:B------:R-:W-:Y:S02]  /*1f10*/  BAR.SYNC.DEFER_BLOCKING 0x0 ;  /* 0x0000000000007b1d */ /* 0x000fe40000010000 */
[C---:B------:R-:W-:Y:S02]  /*1f20*/  ISETP.GT.AND P3, PT, R2.reuse, RZ, PT ;  /* 0x000000ff0200720c */ /* 0x040fe40003f64270 */
[----:B------:R-:W-:Y:S02]  /*1f30*/  ISETP.GT.AND P2, PT, R2, 0x1, PT ;  /* 0x000000010200780c */ /* 0x000fe40003f44270 */
[----:B------:R-:W-:Y:S01]  /*1f40*/  HMMA.16816.F32 R36, R12, R24, R36 ;  /* 0x000000180c24723c */ /* 0x000fe20000001824 */
[----:B------:R-:W-:-:S02]  /*1f50*/  @P0 LEA R20, P1, R4, c[0x0][0x1c8], 0x1 ;  /* 0x0000720004140a11 */ /* 0x000fc400078208ff */
[----:B------:R-:W-:Y:S02]  /*1f60*/  FSEL R22, R84, -INF , P3 ;  /* 0xff80000054167808 */ /* 0x000fe40001800000 */
[----:B------:R-:W-:Y:S02]  /*1f70*/  @P0 LEA.HI.X R21, R4, c[0x0][0x1cc], R5, 0x1, P1 ;  /* 0x0000730004150a11 */ /* 0x000fe400008f0c05 */
[----:B------:R-:W-:Y:S01]  /*1f80*/  ISETP.GT.AND P1, PT, R2, 0x8, PT ;  /* 0x000000080200780c */ /* 0x000fe20003f24270 */
[----:B------:R-:W-:Y:S01]  /*1f90*/  HMMA.16816.F32 R8, R12, R44, R8 ;  /* 0x0000002c0c08723c */ /* 0x000fe20000001808 */
[----:B------:R-:W-:Y:S02]  /*1fa0*/  FSEL R23, R85, -INF , P2 ;  /* 0xff80000055177808 */ /* 0x000fe40001000000 */
[----:B------:R-:W-:Y:S02]  /*1fb0*/  FSEL R31, R86, -INF , P3 ;  /* 0xff800000561f7808 */ /* 0x000fe40001800000 */
[----:B------:R-:W-:-:S02]  /*1fc0*/  FSEL R54, R54, -INF , P3 ;  /* 0xff80000036367808 */ /* 0x000fc40001800000 */
[----:B------:R-:W-:Y:S01]  /*1fd0*/  FSEL R28, R76, -INF , P1 ;  /* 0xff8000004c1c7808 */ /* 0x000fe20000800000 */
[C---:B------:R-:W-:Y:S01]  /*1fe0*/  HMMA.16816.F32 R44, R12.reuse, R46, R40 ;  /* 0x0000002e0c2c723c */ /* 0x040fe20000001828 */
[----:B------:R-:W-:Y:S02]  /*1ff0*/  FMNMX.FTZ R4, R22, R23, !PT ;  /* 0x0000001716047209 */ /* 0x000fe40007810000 */
[----:B------:R-:W-:Y:S02]  /*2000*/  FSEL R30, R87, -INF , P2 ;  /* 0xff800000571e7808 */ /* 0x000fe40001000000 */
[----:B------:R-:W-:Y:S02]  /*2010*/  FSEL R55, R55, -INF , P2 ;  /* 0xff80000037377808 */ /* 0x000fe40001000000 */
[----:B------:R-:W-:Y:S01]  /*2020*/  FSEL R42, R52, -INF , P3 ;  /* 0xff800000342a7808 */ /* 0x000fe20001800000 */
[----:B------:R-:W-:Y:S01]  /*2030*/  HMMA.16816.F32 R24, R12, R26, R32 ;  /* 0x0000001a0c18723c */ /* 0x000fe20000001820 */
[----:B------:R-:W-:-:S02]  /*2040*/  ISETP.GT.AND P3, PT, R2, 0x9, PT ;  /* 0x000000090200780c */ /* 0x000fc40003f64270 */
[----:B------:R-:W-:Y:S02]  /*2050*/  FSEL R43, R53, -INF , P2 ;  /* 0xff800000352b7808 */ /* 0x000fe40001000000 */
[----:B------:R-:W-:Y:S02]  /*2060*/  FSEL R29, R77, -INF , P3 ;  /* 0xff8000004d1d7808 */ /* 0x000fe40001800000 */
[----:B------:R-:W-:Y:S01]  /*2070*/  ISETP.GT.AND P2, PT, R2, 0x10, PT ;  /* 0x000000100200780c */ /* 0x000fe20003f44270 */
[----:B------:R-:W-:Y:S01]  /*2080*/  HMMA.16816.F32 R32, R12, R112, R80 ;  /* 0x000000700c20723c */ /* 0x000fe20000001850 */
[----:B------:R-:W-:Y:S02]  /*2090*/  FMNMX.FTZ R4, R28, R4, !PT ;  /* 0x000000041c047209 */ /* 0x000fe40007810000 */
[----:B------:R-:W-:Y:S02]  /*20a0*/  FSEL R40, R78, -INF , P1 ;  /* 0xff8000004e287808 */ /* 0x000fe40000800000 */
[----:B------:R-:W-:-:S02]  /*20b0*/  FSEL R50, R50, -INF , P1 ;  /* 0xff80000032327808 */ /* 0x000fc40000800000 */
[----:B------:R-:W-:Y:S01]  /*20c0*/  FSEL R48, R48, -INF , P1 ;  /* 0xff80000030307808 */ /* 0x000fe20000800000 */
[----:B------:R-:W-:Y:S01]  /*20d0*/  HMMA.16816.F32 R16, R16, R106, R144 ;  /* 0x0000006a1010723c */ /* 0x000fe20000001890 */
[----:B------:R-:W-:Y:S02]  /*20e0*/  ISETP.GT.AND P1, PT, R2, 0x11, PT ;  /* 0x000000110200780c */ /* 0x000fe40003f24270 */
[----:B------:R-:W-:Y:S02]  /*20f0*/  FSEL R52, R72, -INF , P2 ;  /* 0xff80000048347808 */ /* 0x000fe40001000000 */
[----:B------:R-:W-:Y:S02]  /*2100*/  FMNMX.FTZ R4, R29, R4, !PT ;  /* 0x000000041d047209 */ /* 0x000fe40007810000 */
[----:B------:R-:W-:Y:S02]  /*2110*/  FSEL R41, R79, -INF , P3 ;  /* 0xff8000004f297808 */ /* 0x000fe40001800000 */
[----:B------:R-:W-:-:S02]  /*2120*/  FSEL R51, R51, -INF , P3 ;  /* 0xff80000033337808 */ /* 0x000fc40001800000 */
[----:B------:R-:W-:Y:S02]  /*2130*/  FSEL R49, R49, -INF , P3 ;  /* 0xff80000031317808 */ /* 0x000fe40001800000 */
[----:B------:R-:W-:Y:S02]  /*2140*/  FSEL R53, R73, -INF , P1 ;  /* 0xff80000049357808 */ /* 0x000fe40000800000 */
[----:B------:R-:W-:Y:S02]  /*2150*/  ISETP.GT.AND P3, PT, R2, 0x18, PT ;  /* 0x000000180200780c */ /* 0x000fe40003f64270 */
        /* <DEDUP_REMOVED lines=8> */
[----:B------:R-:W-:Y:S01]  /*21e0*/  FSEL R117, R75, -INF , P1 ;  /* 0xff8000004b757808 */ /* 0x000fe20000800000 */
[----:B------:R-:W-:Y:S01]  /*21f0*/  IMAD.U32 R12, RZ, RZ, UR11 ;  /* 0x0000000bff0c7e24 */ /* 0x000fe2000f8e00ff */
[----:B------:R-:W-:-:S02]  /*2200*/  FSEL R128, R39, -INF , P1 ;  /* 0xff80000027807808 */ /* 0x000fc40000800000 */
[----:B------:R-:W-:Y:S02]  /*2210*/  FSEL R125, R37, -INF , P1 ;  /* 0xff800000257d7808 */ /* 0x000fe40000800000 */
[----:B------:R-:W-:Y:S02]  /*2220*/  FSEL R37, R69, -INF , P2 ;  /* 0xff80000045257808 */ /* 0x000fe40001000000 */
[----:B------:R-:W-:Y:S02]  /*2230*/  ISETP.GT.AND P1, PT, R2, 0x20, PT ;  /* 0x000000200200780c */ /* 0x000fe40003f24270 */
[----:B------:R-:W-:Y:S02]  /*2240*/  FMNMX.FTZ R4, R36, R4, !PT ;  /* 0x0000000424047209 */ /* 0x000fe40007810000 */
[----:B------:R-:W-:Y:S02]  /*2250*/  FSEL R39, R71, -INF , P2 ;  /* 0xff80000047277808 */ /* 0x000fe40001000000 */
[----:B------:R-:W-:-:S02]  /*2260*/  FSEL R127, R27, -INF , P2 ;  /* 0xff8000001b7f7808 */ /* 0x000fc40001000000 */
[----:B------:R-:W-:Y:S02]  /*2270*/  FSEL R119, R25, -INF , P2 ;  /* 0xff80000019777808 */ /* 0x000fe40001000000 */
[----:B------:R-:W-:Y:S02]  /*2280*/  ISETP.GT.AND P2, PT, R2, 0x21, PT ;  /* 0x000000210200780c */ /* 0x000fe40003f44270 */
[----:B------:R-:W-:Y:S02]  /*2290*/  FSEL R131, R64, -INF , P1 ;  /* 0xff80000040837808 */ /* 0x000fe40000800000 */
[----:B------:R-:W-:Y:S02]  /*22a0*/  FMNMX.FTZ R4, R37, R4, !PT ;  /* 0x0000000425047209 */ /* 0x000fe40007810000 */
[----:B------:R-:W-:Y:S02]  /*22b0*/  FMNMX.FTZ R5, R31, R30, !PT ;  /* 0x0000001e1f057209 */ /* 0x000fe40007810000 */
[----:B------:R-:W-:-:S02]  /*22c0*/  FSEL R180, R10, -INF , P1 ;  /* 0xff8000000ab47808 */ /* 0x000fc40000800000 */
[----:B------:R-:W-:Y:S02]  /*22d0*/  FSEL R170, R8, -INF , P1 ;  /* 0xff80000008aa7808 */ /* 0x000fe40000800000 */
[----:B------:R-:W-:Y:S02]  /*22e0*/  FSEL R134, R66, -INF , P1 ;  /* 0xff80000042867808 */ /* 0x000fe40000800000 */
[----:B------:R-:W-:Y:S02]  /*22f0*/  ISETP.GT.AND P1, PT, R2, 0x28, PT ;  /* 0x000000280200780c */ /* 0x000fe40003f24270 */
[----:B------:R-:W-:Y:S02]  /*2300*/  FSEL R133, R65, -INF , P2 ;  /* 0xff80000041857808 */ /* 0x000fe40001000000 */
[----:B------:R-:W-:Y:S02]  /*2310*/  FMNMX.FTZ R4, R131, R4, !PT ;  /* 0x0000000483047209 */ /* 0x000fe40007810000 */
[----:B------:R-:W-:-:S02]  /*2320*/  FMNMX.FTZ R5, R40, R5, !PT ;  /* 0x0000000528057209 */ /* 0x000fc40007810000 */
[----:B------:R-:W-:Y:S02]  /*2330*/  FSEL R181, R11, -INF , P2 ;  /* 0xff8000000bb57808 */ /* 0x000fe40001000000 */
[----:B------:R-:W-:Y:S02]  /*2340*/  FSEL R173, R9, -INF , P2 ;  /* 0xff80000009ad7808 */ /* 0x000fe40001000000 */
[----:B------:R-:W-:Y:S02]  /*2350*/  FSEL R138, R67, -INF , P2 ;  /* 0xff800000438a7808 */ /* 0x000fe40001000000 */
[----:B------:R-:W-:Y:S02]  /*2360*/  ISETP.GT.AND P2, PT, R2, 0x29, PT ;  /* 0x000000290200780c */ /* 0x000fe40003f44270 */
[----:B------:R-:W-:Y:S02]  /*2370*/  FSEL R130, R60, -INF , P1 ;  /* 0xff8000003c827808 */ /* 0x000fe40000800000 */
[----:B------:R-:W-:-:S02]  /*2380*/  FMNMX.FTZ R4, R133, R4, !PT ;  /* 0x0000000485047209 */ /* 0x000fc40007810000 */
[----:B------:R-:W-:Y:S02]  /*2390*/  FMNMX.FTZ R5, R41, R5, !PT ;  /* 0x0000000529057209 */ /* 0x000fe40007810000 */
[----:B------:R-:W-:Y:S02]  /*23a0*/  FSEL R169, R63, -INF , P2 ;  /* 0xff8000003fa97808 */ /* 0x000fe40001000000 */
[----:B------:R-:W-:Y:S02]  /*23b0*/  FSEL R132, R61, -INF , P2 ;  /* 0xff8000003d847808 */ /* 0x000fe40001000000 */
[----:B------:R-:W-:Y:S02]  /*23c0*/  FSEL R175, R47, -INF , P2 ;  /* 0xff8000002faf7808 */ /* 0x000fe40001000000 */
[----:B------:R-:W-:Y:S02]  /*23d0*/  FSEL R172, R45, -INF , P2 ;  /* 0xff8000002dac7808 */ /* 0x000fe40001000000 */
[----:B------:R-:W-:-:S02]  /*23e0*/  ISETP.GT.AND P2, PT, R2, 0x30, PT ;  /* 0x000000300200780c */ /* 0x000fc40003f44270 */
[----:B------:R-:W-:Y:S02]  /*23f0*/  FMNMX.FTZ R4, R130, R4, !PT ;  /* 0x0000000482047209 */ /* 0x000fe40007810000 */
[----:B------:R-:W-:Y:S02]  /*2400*/  FMNMX.FTZ R5, R116, R5, !PT ;  /* 0x0000000574057209 */ /* 0x000fe40007810000 */
[----:B------:R-:W-:Y:S02]  /*2410*/  FSEL R168, R62, -INF , P1 ;  /* 0xff8000003ea87808 */ /* 0x000fe40000800000 */
[----:B------:R-:W-:Y:S02]  /*2420*/  FSEL R174, R46, -INF , P1 ;  /* 0xff8000002eae7808 */ /* 0x000fe40000800000 */
[----:B------:R-:W-:Y:S02]  /*2430*/  FSEL R171, R44, -INF , P1 ;  /* 0xff8000002cab7808 */ /* 0x000fe40000800000 */
[----:B------:R-:W-:-:S02]  /*2440*/  ISETP.GT.AND P1, PT, R2, 0x31, PT ;  /* 0x000000310200780c */ /* 0x000fc40003f24270 */
[----:B------:R-:W-:Y:S02]  /*2450*/  FSEL R217, R88, -INF , P2 ;  /* 0xff80000058d97808 */ /* 0x000fe40001000000 */
[----:B------:R-:W-:Y:S02]  /*2460*/  FMNMX.FTZ R4, R132, R4, !PT ;  /* 0x0000000484047209 */ /* 0x000fe40007810000 */
[----:B------:R-:W-:Y:S02]  /*2470*/  FSEL R38, R70, -INF , P3 ;  /* 0xff80000046267808 */ /* 0x000fe40001800000 */
[----:B------:R-:W-:Y:S02]  /*2480*/  FMNMX.FTZ R5, R117, R5, !PT ;  /* 0x0000000575057209 */ /* 0x000fe40007810000 */
[----:B------:R-:W-:Y:S02]  /*2490*/  FSEL R126, R26, -INF , P3 ;  /* 0xff8000001a7e7808 */ /* 0x000fe40001800000 */
[----:B------:R-:W-:-:S02]  /*24a0*/  FSEL R124, R24, -INF , P3 ;  /* 0xff800000187c7808 */ /* 0x000fc40001800000 */
[----:B------:R-:W-:Y:S02]  /*24b0*/  ISETP.GT.AND P3, PT, R2, 0x38, PT ;  /* 0x000000380200780c */ /* 0x000fe40003f64270 */
[----:B------:R-:W-:Y:S02]  /*24c0*/  FSEL R219, R89, -INF , P1 ;  /* 0xff80000059db7808 */ /* 0x000fe40000800000 */
[----:B------:R-:W-:Y:S02]  /*24d0*/  FMNMX.FTZ R4, R217, R4, !PT ;  /* 0x00000004d9047209 */ /* 0x000fe40007810000 */
        /* <DEDUP_REMOVED lines=8> */
[----:B------:R-:W-:-:S02]  /*2560*/  FMNMX.FTZ R4, R42, R43, !PT ;  /* 0x0000002b2a047209 */ /* 0x000fc40007810000 */
[----:B------:R-:W-:Y:S02]  /*2570*/  FMNMX.FTZ R5, R221, R2, !PT ;  /* 0x00000002dd057209 */ /* 0x000fe40007810000 */
[----:B------:R-:W-:Y:S02]  /*2580*/  FSEL R222, R57, -INF , P2 ;  /* 0xff80000039de7808 */ /* 0x000fe40001000000 */
[----:B------:R-:W-:Y:S02]  /*2590*/  FMNMX.FTZ R2, R134, R6, !PT ;  /* 0x0000000686027209 */ /* 0x000fe40007810000 */
[----:B------:R-:W-:Y:S02]  /*25a0*/  FMNMX.FTZ R4, R48, R4, !PT ;  /* 0x0000000430047209 */ /* 0x000fe40007810000 */
[----:B------:R-:W-:Y:S02]  /*25b0*/  FMNMX.FTZ R7, R222, R5, !PT ;  /* 0x00000005de077209 */ /* 0x000fe40007810000 */
[----:B------:R-:W-:-:S02]  /*25c0*/  FMNMX.FTZ R2, R138, R2, !PT ;  /* 0x000000028a027209 */ /* 0x000fc40007810000 */
[----:B------:R-:W-:Y:S01]  /*25d0*/  FMNMX.FTZ R5, R49, R4, !PT ;  /* 0x0000000431057209 */ /* 0x000fe20007810000 */
[----:B------:R-:W1:Y:S01]  /*25e0*/  SHFL.BFLY PT, R8, R7, 0x2, 0x1f ;  /* 0x0c401f0007087f89 */ /* 0x000e6200000e0000 */
[----:B------:R-:W-:Y:S02]  /*25f0*/  FMNMX.FTZ R2, R168, R2, !PT ;  /* 0x00000002a8027209 */ /* 0x000fe40007810000 */
[----:B------:R-:W-:Y:S02]  /*2600*/  FMNMX.FTZ R5, R118, R5, !PT ;  /* 0x0000000576057209 */ /* 0x000fe40007810000 */
[----:B------:R-:W-:Y:S02]  /*2610*/  FMNMX.FTZ R2, R169, R2, !PT ;  /* 0x00000002a9027209 */ /* 0x000fe40007810000 */
[----:B------:R-:W-:Y:S02]  /*2620*/  FMNMX.FTZ R5, R125, R5, !PT ;  /* 0x000000057d057209 */ /* 0x000fe40007810000 */
[----:B------:R-:W-:-:S02]  /*2630*/  FSEL R220, R91, -INF , P1 ;  /* 0xff8000005bdc7808 */ /* 0x000fc40000800000 */
[----:B------:R-:W-:Y:S02]  /*2640*/  FMNMX.FTZ R2, R238, R2, !PT ;  /* 0x00000002ee027209 */ /* 0x000fe40007810000 */
[----:B------:R-:W-:Y:S02]  /*2650*/  FMNMX.FTZ R5, R124, R5, !PT ;  /* 0x000000057c057209 */ /* 0x000fe40007810000 */
[----:B------:R-:W-:Y:S02]  /*2660*/  FMNMX.FTZ R4, R220, R2, !PT ;  /* 0x00000002dc047209 */ /* 0x000fe40007810000 */
[----:B------:R-:W-:Y:S02]  /*2670*/  FMNMX.FTZ R2, R119, R5, !PT ;  /* 0x0000000577027209 */ /* 0x000fe40007810000 */
[----:B------:R-:W-:Y:S02]  /*2680*/  FSEL R218, R58, -INF , P3 ;  /* 0xff8000003ada7808 */ /* 0x000fe40001800000 */
[----:B------:R-:W-:-:S02]  /*2690*/  FMNMX.FTZ R2, R170, R2, !PT ;  /* 0x00000002aa027209 */ /* 0x000fc40007810000 */
[----:B------:R-:W-:Y:S02]  /*26a0*/  FSEL R211, R59, -INF , P2 ;  /* 0xff8000003bd37808 */ /* 0x000fe40001000000 */
[----:B------:R-:W-:Y:S02]  /*26b0*/  FMNMX.FTZ R2, R173, R2, !PT ;  /* 0x00000002ad027209 */ /* 0x000fe40007810000 */
[----:B------:R-:W-:Y:S02]  /*26c0*/  FMNMX.FTZ R4, R218, R4, !PT ;  /* 0x00000004da047209 */ /* 0x000fe40007810000 */
[----:B------:R-:W-:Y:S02]  /*26d0*/  FMNMX.FTZ R2, R171, R2, !PT ;  /* 0x00000002ab027209 */ /* 0x000fe40007810000 */
[----:B------:R-:W-:Y:S02]  /*26e0*/  FMNMX.FTZ R5, R54, R55, !PT ;  /* 0x0000003736057209 */ /* 0x000fe40007810000 */
[----:B------:R-:W-:-:S02]  /*26f0*/  FMNMX.FTZ R6, R211, R4, !PT ;  /* 0x00000004d3067209 */ /* 0x000fc40007810000 */
[----:B------:R-:W-:Y:S02]  /*2700*/  FMNMX.FTZ R2, R172, R2, !PT ;  /* 0x00000002ac027209 */ /* 0x000fe40007810000 */
[----:B------:R-:W-:Y:S02]  /*2710*/  FMNMX.FTZ R4, R50, R5, !PT ;  /* 0x0000000532047209 */ /* 0x000fe40007810000 */
[----:B-1----:R-:W-:Y:S01]  /*2720*/  FMNMX.FTZ R7, R7, R8, !PT ;  /* 0x0000000807077209 */ /* 0x002fe20007810000 */
[----:B------:R-:W1:Y:S01]  /*2730*/  SHFL.BFLY PT, R5, R6, 0x2, 0x1f ;  /* 0x0c401f0006057f89 */ /* 0x000e6200000e0000 */
[----:B------:R-:W-:Y:S02]  /*2740*/  FSEL R15, R33, -INF , P1 ;  /* 0xff800000210f7808 */ /* 0x000fe40000800000 */
[----:B------:R-:W-:Y:S01]  /*2750*/  FMNMX.FTZ R2, R182, R2, !PT ;  /* 0x00000002b6027209 */ /* 0x000fe20007810000 */
[----:B------:R-:W2:Y:S01]  /*2760*/  SHFL.BFLY PT, R10, R7, 0x1, 0x1f ;  /* 0x0c201f00070a7f89 */ /* 0x000ea200000e0000 */
[----:B------:R-:W-:-:S02]  /*2770*/  FMNMX.FTZ R4, R51, R4, !PT ;  /* 0x0000000433047209 */ /* 0x000fc40007810000 */
[----:B------:R-:W-:Y:S02]  /*2780*/  FSEL R234, R16, -INF , P3 ;  /* 0xff80000010ea7808 */ /* 0x000fe40001800000 */
[----:B------:R-:W-:Y:S02]  /*2790*/  FMNMX.FTZ R2, R15, R2, !PT ;  /* 0x000000020f027209 */ /* 0x000fe40007810000 */
[----:B------:R-:W-:Y:S02]  /*27a0*/  FMNMX.FTZ R4, R129, R4, !PT ;  /* 0x0000000481047209 */ /* 0x000fe40007810000 */
[----:B------:R-:W-:Y:S02]  /*27b0*/  FSEL R235, R17, -INF , P2 ;  /* 0xff80000011eb7808 */ /* 0x000fe40001000000 */
[----:B------:R-:W-:Y:S02]  /*27c0*/  FMNMX.FTZ R2, R234, R2, !PT ;  /* 0x00000002ea027209 */ /* 0x000fe40007810000 */
[----:B------:R-:W-:-:S02]  /*27d0*/  FMNMX.FTZ R4, R128, R4, !PT ;  /* 0x0000000480047209 */ /* 0x000fc40007810000 */
[----:B------:R-:W-:Y:S02]  /*27e0*/  FMNMX.FTZ R8, R235, R2, !PT ;  /* 0x00000002eb087209 */ /* 0x000fe40007810000 */
[----:B------:R-:W-:Y:S02]  /*27f0*/  FMNMX.FTZ R4, R126, R4, !PT ;  /* 0x000000047e047209 */ /* 0x000fe40007810000 */
[----:B------:R-:W-:Y:S01]  /*2800*/  FSEL R236, R35, -INF , P1 ;  /* 0xff80000023ec7808 */ /* 0x000fe20000800000 */
[----:B------:R-:W3:Y:S01]  /*2810*/  SHFL.BFLY PT, R11, R8, 0x2, 0x1f ;  /* 0x0c401f00080b7f89 */ /* 0x000ee200000e0000 */
[----:B------:R-:W-:Y:S02]  /*2820*/  FMNMX.FTZ R4, R127, R4, !PT ;  /* 0x000000047f047209 */ /* 0x000fe40007810000 */
[----:B-1----:R-:W-:Y:S01]  /*2830*/  FMNMX.FTZ R9, R6, R5, !PT ;  /* 0x0000000506097209 */ /* 0x002fe20007810000 */
[----:B------:R-:W-:Y:S01]  /*2840*/  IMAD.U32 R6, RZ, RZ, UR11 ;  /* 0x0000000bff067e24 */ /* 0x000fe2000f8e00ff */
[----:B------:R-:W-:-:S02]  /*2850*/  FMNMX.FTZ R4, R180, R4, !PT ;  /* 0x00000004b4047209 */ /* 0x000fc40007810000 */
[----:B--2---:R-:W-:Y:S01]  /*2860*/  FMNMX.FTZ R135, R7, R10, !PT ;  /* 0x0000000a07877209 */ /* 0x004fe20007810000 */
[----:B------:R-:W-:Y:S01]  /*2870*/  IMAD.U32 R7, RZ, RZ, UR10 ;  /* 0x0000000aff077e24 */ /* 0x000fe2000f8e00ff */
[----:B------:R-:W-:Y:S01]  /*2880*/  FMNMX.FTZ R2, R181, R4, !PT ;  /* 0x00000004b5027209 */ /* 0x000fe20007810000 */
[----:B------:R-:W1:Y:S01]  /*2890*/  SHFL.BFLY PT, R10, R9, 0x1, 0x1f ;  /* 0x0c201f00090a7f89 */ /* 0x000e6200000e0000 */
[C---:B------:R-:W-:Y:S01]  /*28a0*/  FSETP.NEU.FTZ.AND P1, PT, R135.reuse, -INF , PT ;  /* 0xff8000008700780b */ /* 0x040fe20003f3d000 */
[----:B------:R-:W-:Y:S01]  /*28b0*/  FMUL.FTZ R13, R135, c[0x0][0x2d0] ;  /* 0x0000b400870d7a20 */ /* 0x000fe20000410000 */
[----:B------:R-:W-:Y:S02]  /*28c0*/  FMNMX.FTZ R2, R174, R2, !PT ;  /* 0x00000002ae027209 */ /* 0x000fe40007810000 */
[----:B------:R-:W-:Y:S02]  /*28d0*/  FSEL R237, R18, -INF , P3 ;  /* 0xff80000012ed7808 */ /* 0x000fe40001800000 */
[----:B------:R-:W-:-:S02]  /*28e0*/  FMNMX.FTZ R2, R175, R2, !PT ;  /* 0x00000002af027209 */ /* 0x000fc40007810000 */
[----:B------:R-:W-:Y:S02]  /*28f0*/  FSEL R13, R13, RZ, P1 ;  /* 0x000000ff0d0d7208 */ /* 0x000fe40000800000 */
[----:B------:R-:W-:Y:S02]  /*2900*/  FMNMX.FTZ R2, R183, R2, !PT ;  /* 0x00000002b7027209 */ /* 0x000fe40007810000 */
[----:B------:R-:W-:Y:S01]  /*2910*/  FSEL R239, R19, -INF , P2 ;  /* 0xff80000013ef7808 */ /* 0x000fe20001000000 */
[----:B------:R-:W-:Y:S01]  /*2920*/  FFMA.FTZ R4, R22, c[0x0][0x2d0], -R13 ;  /* 0x0000b40016047a23 */ /* 0x000fe2000001080d */
[----:B------:R-:W-:Y:S02]  /*2930*/  FMNMX.FTZ R2, R236, R2, !PT ;  /* 0x00000002ec027209 */ /* 0x000fe40007810000 */
[----:B---3--:R-:W-:Y:S01]  /*2940*/  FMNMX.FTZ R8, R8, R11, !PT ;  /* 0x0000000b08087209 */ /* 0x008fe20007810000 */
[----:B------:R2:W-:Y:S01]  /*2950*/  MUFU.EX2 R188, R4 ;  /* 0x0000000400bc7308 */ /* 0x0005e20000000800 */
[----:B------:R-:W-:-:S02]  /*2960*/  FMNMX.FTZ R2, R237, R2, !PT ;  /* 0x00000002ed027209 */ /* 0x000fc40007810000 */
[----:B------:R-:W-:Y:S01]  /*2970*/  @P0 LEA R6, P1, R6, R20, 0x1 ;  /* 0x0000001406060211 */ /* 0x000fe200078208ff */
[----:B------:R-:W3:Y:S01]  /*2980*/  SHFL.BFLY PT, R11, R8, 0x1, 0x1f ;  /* 0x0c201f00080b7f89 */ /* 0x000ee200000e0000 */
[----:B------:R-:W-:Y:S02]  /*2990*/  FMNMX.FTZ R5, R239, R2, !PT ;  /* 0x00000002ef057209 */ /* 0x000fe40007810000 */
[----:B-1----:R-:W-:Y:S01]  /*29a0*/  FMNMX.FTZ R2, R9, R10, !PT ;  /* 0x0000000a09027209 */ /* 0x002fe20007810000 */
[----:B------:R-:W-:Y:S01]  /*29b0*/  FFMA.FTZ R9, R29, c[0x0][0x2d0], -R13 ;  /* 0x0000b4001d097a23 */ /* 0x000fe2000001080d */
[----:B------:R-:W-:Y:S01]  /*29c0*/  @P0 LEA.HI.X R7, R12, R21, R7, 0x1, P1 ;  /* 0x000000150c070211 */ /* 0x000fe200008f0c07 */
[----:B------:R-:W1:Y:S01]  /*29d0*/  SHFL.BFLY PT, R10, R5, 0x2, 0x1f ;  /* 0x0c401f00050a7f89 */ /* 0x000e6200000e0000 */
[C---:B------:R-:W-:Y:S01]  /*29e0*/  FSETP.NEU.FTZ.AND P1, PT, R2.reuse, -INF , PT ;  /* 0xff8000000200780b */ /* 0x040fe20003f3d000 */
[----:B------:R-:W-:Y:S01]  /*29f0*/  FMUL.FTZ R12, R2, c[0x0][0x2d0] ;  /* 0x0000b400020c7a20 */ /* 0x000fe20000410000 */
[----:B------:R4:W-:Y:S01]  /*2a00*/  MUFU.EX2 R186, R9 ;  /* 0x0000000900ba7308 */ /* 0x0009e20000000800 */
[----:B--2---:R-:W-:-:S03]  /*2a10*/  FFMA.FTZ R4, R23, c[0x0][0x2d0], -R13 ;  /* 0x0000b40017047a23 */ /* 0x004fc6000001080d */
[----:B------:R-:W-:-:S04]  /*2a20*/  FSEL R12, R12, RZ, P1 ;  /* 0x000000ff0c0c7208 */ /* 0x000fc80000800000 */
[----:B------:R2:W-:Y:S01]  /*2a30*/  MUFU.EX2 R148, R4 ;  /* 0x0000000400947308 */ /* 0x0005e20000000800 */
[----:B------:R-:W-:Y:S01]  /*2a40*/  FFMA.FTZ R0, R40, c[0x0][0x2d0], -R12 ;  /* 0x0000b40028007a23 */ /* 0x000fe2000001080c */
[----:B---3--:R-:W-:-:S06]  /*2a50*/  FMNMX.FTZ R137, R8, R11, !PT ;  /* 0x0000000b08897209 */ /* 0x008fcc0007810000 */
[----:B------:R3:W-:Y:S01]  /*2a60*/  MUFU.EX2 R14, R0 ;  /* 0x00000000000e7308 */ /* 0x0007e20000000800 */
[----:B----4-:R-:W-:Y:S01]  /*2a70*/  FFMA.FTZ R9, R31, c[0x0][0x2d0], -R12 ;  /* 0x0000b4001f097a23 */ /* 0x010fe2000001080c */
[----:B------:R-:W-:Y:S02]  /*2a80*/  FSETP.NEU.FTZ.AND P1, PT, R137, -INF , PT ;  /* 0xff8000008900780b */ /* 0x000fe40003f3d000 */
[----:B-1----:R-:W-:Y:S01]  /*2a90*/  FMNMX.FTZ R3, R5, R10, !PT ;  /* 0x0000000a05037209 */ /* 0x002fe20007810000 */
[----:B--2---:R-:W-:-:S03]  /*2aa0*/  FFMA.FTZ R4, R28, c[0x0][0x2d0], -R13 ;  /* 0x0000b4001c047a23 */ /* 0x004fc6000001080d */
[----:B------:R-:W-:Y:S01]  /*2ab0*/  MUFU.EX2 R178, R9 ;  /* 0x0000000900b27308 */ /* 0x000fe20000000800 */
[----:B------:R-:W1:Y:S01]  /*2ac0*/  SHFL.BFLY PT, R5, R3, 0x1, 0x1f ;  /* 0x0c201f0003057f89 */ /* 0x000e6200000e0000 */
[----:B---3--:R-:W-:-:S06]  /*2ad0*/  FMUL.FTZ R0, R137, c[0x0][0x2d0] ;  /* 0x0000b40089007a20 */ /* 0x008fcc0000410000 */
[----:B------:R2:W-:Y:S01]  /*2ae0*/  MUFU.EX2 R176, R4 ;  /* 0x0000000400b07308 */ /* 0x0005e20000000800 */
[----:B------:R-:W-:-:S05]  /*2af0*/  FSEL R0, R0, RZ, P1 ;  /* 0x000000ff00007208 */ /* 0x000fca0000800000 */
[----:B------:R-:W-:-:S04]  /*2b00*/  FFMA.FTZ R8, R48, c[0x0][0x2d0], -R0 ;  /* 0x0000b40030087a23 */ /* 0x000fc80000010800 */
[----:B------:R3:W-:Y:S01]  /*2b10*/  MUFU.EX2 R177, R8 ;  /* 0x0000000800b17308 */ /* 0x0007e20000000800 */
[----:B--2---:R-:W-:Y:S01]  /*2b20*/  @P0 IMAD.SHL.U32 R4, R149, 0x2, RZ ;  /* 0x0000000295040824 */ /* 0x004fe200078e00ff */
[----:B-1----:R-:W-:-:S04]  /*2b30*/  FMNMX.FTZ R136, R3, R5, !PT ;  /* 0x0000000503887209 */ /* 0x002fc80007810000 */
[----:B------:R1:W-:Y:S01]  /*2b40*/  @P0 LDGSTS.E.BYPASS.LTC128B.128 [R4+0x3100], [R20.64], !P6 ;  /* 0x0310000014040fae */ /* 0x0003e2000f101d50 */
[C---:B------:R-:W-:Y:S01]  /*2b50*/  FMUL.FTZ R3, R136.reuse, c[0x0][0x2d0] ;  /* 0x0000b40088037a20 */ /* 0x040fe20000410000 */
[----:B------:R-:W-:Y:S02]  /*2b60*/  FSETP.NEU.FTZ.AND P1, PT, R136, -INF , PT ;  /* 0xff8000008800780b */ /* 0x000fe40003f3d000 */
[----:B------:R1:W-:Y:S02]  /*2b70*/  @P0 LDGSTS.E.BYPASS.LTC128B.128 [R4+0x4100], [R20.64+0x40], !P5 ;  /* 0x0410004014040fae */ /* 0x0003e4000e901d50 */
[----:B------:R-:W-:Y:S02]  /*2b80*/  FSEL R3, R3, RZ, P1 ;  /* 0x000000ff03037208 */ /* 0x000fe40000800000 */
[----:B------:R1:W-:Y:S01]  /*2b90*/  @P0 LDGSTS.E.BYPASS.LTC128B.128 [R4+0x5100], [R20.64+0x80], !P4 ;  /* 0x0510008014040fae */ /* 0x0003e2000e101d50 */
[----:B---3--:R-:W-:-:S03]  /*2ba0*/  FFMA.FTZ R8, R49, c[0x0][0x2d0], -R0 ;  /* 0x0000b40031087a23 */ /* 0x008fc60000010800 */
[----:B------:R2:W-:Y:S01]  /*2bb0*/  @P0 LDGSTS.E.BYPASS.LTC128B.128 [R4+0x3900], [R6.64], !P6 ;  /* 0x0390000006040fae */ /* 0x0005e2000f101d50 */
[----:B------:R3:W4:Y:S03]  /*2bc0*/  MUFU.EX2 R200, R8 ;  /* 0x0000000800c87308 */ /* 0x0007260000000800 */
[----:B------:R2:W-:Y:S04]  /*2bd0*/  @P0 LDGSTS.E.BYPASS.LTC128B.128 [R4+0x4900], [R6.64+0x40], !P5 ;  /* 0x0490004006040fae */ /* 0x0005e8000e901d50 */
[----:B------:R2:W-:Y:S04]  /*2be0*/  @P0 LDGSTS.E.BYPASS.LTC128B.128 [R4+0x5900], [R6.64+0x80], !P4 ;  /* 0x0590008006040fae */ /* 0x0005e8000e101d50 */
[----:B------:R-:W5:Y:S04]  /*2bf0*/  LDSM.16.MT88.4 R24, [R212+0x100] ;  /* 0x00010000d418783b */ /* 0x000f680000004200 */
[----:B------:R-:W5:Y:S01]  /*2c00*/  LDSM.16.MT88.4 R16, [R213+0x100] ;  /* 0x00010000d510783b */ /* 0x000f620000004200 */
[----:B---3--:R-:W-:Y:S01]  /*2c10*/  FFMA.FTZ R8, R54, c[0x0][0x2d0], -R3 ;  /* 0x0000b40036087a23 */ /* 0x008fe20000010803 */
[----:B----4-:R-:W-:-:S02]  /*2c20*/  F2FP.PACK_AB R10, R200, R177 ;  /* 0x000000b1c80a723e */ /* 0x010fc400000000ff */
[----:B------:R-:W-:Y:S01]  /*2c30*/  LDSM.16.MT88.4 R32, [R212+0x2100] ;  /* 0x00210000d420783b */ /* 0x000fe20000004200 */
[----:B------:R3:W-:Y:S03]  /*2c40*/  MUFU.EX2 R245, R8 ;  /* 0x0000000800f57308 */ /* 0x0007e60000000800 */
[----:B-1----:R-:W1:Y:S04]  /*2c50*/  LDSM.16.MT88.4 R20, [R212+0x1100] ;  /* 0x00110000d414783b */ /* 0x002e680000004200 */
[----:B------:R-:W0:Y:S01]  /*2c60*/  LDGDEPBAR ;  /* 0x00000000000079af */ /* 0x000e220000000000 */
[----:B--2---:R-:W-:Y:S01]  /*2c70*/  FFMA.FTZ R4, R30, c[0x0][0x2d0], -R12 ;  /* 0x0000b4001e047a23 */ /* 0x004fe2000001080c */
[----:B------:R-:W-:-:S02]  /*2c80*/  F2FP.PACK_AB R6, R186, R176 ;  /* 0x000000b0ba06723e */ /* 0x000fc400000000ff */
[----:B------:R-:W2:Y:S01]  /*2c90*/  LDSM.16.MT88.4 R28, [R213+0x1100] ;  /* 0x00110000d51c783b */ /* 0x000ea20000004200 */
[----:B---3--:R-:W-:Y:S01]  /*2ca0*/  FFMA.FTZ R8, R55, c[0x0][0x2d0], -R3 ;  /* 0x0000b40037087a23 */ /* 0x008fe20000010803 */
[----:B------:R3:W4:Y:S08]  /*2cb0*/  MUFU.EX2 R179, R4 ;  /* 0x0000000400b37308 */ /* 0x0007300000000800 */
[----:B------:R5:W1:Y:S01]  /*2cc0*/  MUFU.EX2 R244, R8 ;  /* 0x0000000800f47308 */ /* 0x000a620000000800 */
[----:B---3--:R-:W-:Y:S01]  /*2cd0*/  FFMA.FTZ R4, R41, c[0x0][0x2d0], -R12 ;  /* 0x0000b40029047a23 */ /* 0x008fe2000001080c */
[----:B----4-:R-:W-:-:S06]  /*2ce0*/  F2FP.PACK_AB R5, R179, R178 ;  /* 0x000000b2b305723e */ /* 0x010fcc00000000ff */
[----:B------:R3:W4:Y:S01]  /*2cf0*/  MUFU.EX2 R185, R4 ;  /* 0x0000000400b97308 */ /* 0x0007220000000800 */
[----:B-----5:R-:W-:Y:S01]  /*2d00*/  FFMA.FTZ R8, R50, c[0x0][0x2d0], -R3 ;  /* 0x0000b40032087a23 */ /* 0x020fe20000010803 */
[----:B-1----:R-:W-:-:S06]  /*2d10*/  F2FP.PACK_AB R9, R244, R245 ;  /* 0x000000f5f409723e */ /* 0x002fcc00000000ff */
[----:B------:R1:W-:Y:S01]  /*2d20*/  MUFU.EX2 R247, R8 ;  /* 0x0000000800f77308 */ /* 0x0003e20000000800 */
[----:B---3--:R-:W-:Y:S01]  /*2d30*/  FFMA.FTZ R4, R42, c[0x0][0x2d0], -R0 ;  /* 0x0000b4002a047a23 */ /* 0x008fe20000010800 */
[----:B----4-:R-:W-:-:S06]  /*2d40*/  F2FP.PACK_AB R7, R185, R14 ;  /* 0x0000000eb907723e */ /* 0x010fcc00000000ff */
[----:B------:R3:W-:Y:S01]  /*2d50*/  MUFU.EX2 R149, R4 ;  /* 0x0000000400957308 */ /* 0x0007e20000000800 */
[----:B-1----:R-:W-:-:S07]  /*2d60*/  FFMA.FTZ R8, R51, c[0x0][0x2d0], -R3 ;  /* 0x0000b40033087a23 */ /* 0x002fce0000010803 */
[----:B------:R-:W1:Y:S01]  /*2d70*/  MUFU.EX2 R187, R8 ;  /* 0x0000000800bb7308 */ /* 0x000e620000000800 */
[----:B---3--:R-:W-:Y:S02]  /*2d80*/  FFMA.FTZ R4, R43, c[0x0][0x2d0], -R0 ;  /* 0x0000b4002b047a23 */ /* 0x008fe40000010800 */
[----:B------:R-:W3:Y:S05]  /*2d90*/  LDSM.16.MT88.4 R40, [R213+0x2100] ;  /* 0x00210000d528783b */ /* 0x000eea0000004200 */
[----:B------:R4:W5:Y:S01]  /*2da0*/  MUFU.EX2 R248, R4 ;  /* 0x0000000400f87308 */ /* 0x0009620000000800 */
[----:B-1----:R-:W-:Y:S02]  /*2db0*/  F2FP.PACK_AB R11, R187, R247 ;  /* 0x000000f7bb0b723e */ /* 0x002fe400000000ff */
[----:B----4-:R-:W-:-:S02]  /*2dc0*/  F2FP.PACK_AB R4, R148, R188 ;  /* 0x000000bc9404723e */ /* 0x010fc400000000ff */
[----:B-----5:R-:W-:-:S05]  /*2dd0*/  F2FP.PACK_AB R8, R248, R149 ;  /* 0x00000095f808723e */ /* 0x020fca00000000ff */
[C---:B------:R-:W-:Y:S08]  /*2de0*/  HMMA.16816.F32 R112, R4.reuse, R24, RZ ;  /* 0x000000180470723c */ /* 0x040ff000000018ff */
[C---:B------:R-:W-:Y:S08]  /*2df0*/  HMMA.16816.F32 R108, R4.reuse, R16, RZ ;  /* 0x00000010046c723c */ /* 0x040ff000000018ff */
[C---:B------:R-:W-:Y:S08]  /*2e00*/  HMMA.16816.F32 R104, R4.reuse, R20, RZ ;  /* 0x000000140468723c */ /* 0x040ff000000018ff */
[C---:B--2---:R-:W-:Y:S08]  /*2e10*/  HMMA.16816.F32 R100, R4.reuse, R28, RZ ;  /* 0x0000001c0464723c */ /* 0x044ff000000018ff */
[C---:B------:R-:W-:Y:S08]  /*2e20*/  HMMA.16816.F32 R96, R4.reuse, R32, RZ ;  /* 0x000000200460723c */ /* 0x040ff000000018ff */
[C---:B---3--:R-:W-:Y:S08]  /*2e30*/  HMMA.16816.F32 R92, R4.reuse, R40, RZ ;  /* 0x00000028045c723c */ /* 0x048ff000000018ff */
[C---:B------:R-:W-:Y:S08]  /*2e40*/  HMMA.16816.F32 R88, R4.reuse, R26, RZ ;  /* 0x0000001a0458723c */ /* 0x040ff000000018ff */
[C---:B------:R-:W-:Y:S08]  /*2e50*/  HMMA.16816.F32 R84, R4.reuse, R18, RZ ;  /* 0x000000120454723c */ /* 0x040ff000000018ff */
[C---:B------:R-:W-:Y:S08]  /*2e60*/  HMMA.16816.F32 R80, R4.reuse, R22, RZ ;  /* 0x000000160450723c */ /* 0x040ff000000018ff */
[C---:B------:R-:W-:Y:S08]  /*2e70*/  HMMA.16816.F32 R76, R4.reuse, R30, RZ ;  /* 0x0000001e044c723c */ /* 0x040ff000000018ff */
[C---:B------:R-:W-:Y:S08]  /*2e80*/  HMMA.16816.F32 R72, R4.reuse, R34, RZ ;  /* 0x000000220448723c */ /* 0x040ff000000018ff */
[----:B------:R-:W-:Y:S07]  /*2e90*/  HMMA.16816.F32 R64, R4, R42, RZ ;  /* 0x0000002a0440723c */ /* 0x000fee00000018ff */
[--C-:B------:R-:W-:Y:S01]  /*2ea0*/  FFMA.FTZ R4, R52, c[0x0][0x2d0], -R13.reuse ;  /* 0x0000b40034047a23 */ /* 0x100fe2000001080d */
[C---:B------:R-:W-:Y:S03]  /*2eb0*/  HMMA.16816.F32 R68, R8.reuse, R24, RZ ;  /* 0x000000180844723c */ /* 0x040fe600000018ff */
[----:B------:R1:W-:Y:S05]  /*2ec0*/  MUFU.EX2 R246, R4 ;  /* 0x0000000400f67308 */ /* 0x0003ea0000000800 */
[C---:B------:R-:W-:Y:S01]  /*2ed0*/  HMMA.16816.F32 R144, R8.reuse, R26, RZ ;  /* 0x0000001a0890723c */ /* 0x040fe200000018ff */
[----:B------:R-:W2:Y:S07]  /*2ee0*/  LDSM.16.MT88.4 R24, [R212+0x500] ;  /* 0x00050000d418783b */ /* 0x000eae0000004200 */
[----:B------:R-:W-:Y:S01]  /*2ef0*/  HMMA.16816.F32 R60, R8, R16, RZ ;  /* 0x00000010083c723c */ /* 0x000fe200000018ff */
[----:B-1----:R-:W-:-:S04]  /*2f00*/  FFMA.FTZ R4, R53, c[0x0][0x2d0], -R13 ;  /* 0x0000b40035047a23 */ /* 0x002fc8000001080d */
[----:B------:R1:W-:Y:S03]  /*2f10*/  MUFU.EX2 R252, R4 ;  /* 0x0000000400fc7308 */ /* 0x0003e60000000800 */
[C---:B------:R-:W-:Y:S01]  /*2f20*/  HMMA.16816.F32 R140, R8.reuse, R18, RZ ;  /* 0x00000012088c723c */ /* 0x040fe200000018ff */
[----:B------:R-:W-:Y:S07]  /*2f30*/  LDSM.16.MT88.4 R16, [R212+0x1500] ;  /* 0x00150000d410783b */ /* 0x000fee0000004200 */
[----:B------:R-:W-:Y:S01]  /*2f40*/  HMMA.16816.F32 R56, R8, R20, RZ ;  /* 0x000000140838723c */ /* 0x000fe200000018ff */
[----:B-1----:R-:W-:-:S07]  /*2f50*/  FFMA.FTZ R4, R36, c[0x0][0x2d0], -R13 ;  /* 0x0000b40024047a23 */ /* 0x002fce000001080d */
[C---:B------:R-:W-:Y:S01]  /*2f60*/  HMMA.16816.F32 R120, R8.reuse, R22, RZ ;  /* 0x000000160878723c */ /* 0x040fe200000018ff */
[----:B------:R-:W1:Y:S01]  /*2f70*/  LDSM.16.MT88.4 R20, [R213+0x500] ;  /* 0x00050000d514783b */ /* 0x000e620000004200 */
[----:B------:R3:W-:Y:S06]  /*2f80*/  MUFU.EX2 R184, R4 ;  /* 0x0000000400b87308 */ /* 0x0007ec0000000800 */
[C---:B------:R-:W-:Y:S08]  /*2f90*/  HMMA.16816.F32 R52, R8.reuse, R28, RZ ;  /* 0x0000001c0834723c */ /* 0x040ff000000018ff */
[----:B------:R-:W-:Y:S01]  /*2fa0*/  HMMA.16816.F32 R152, R8, R30, RZ ;  /* 0x0000001e0898723c */ /* 0x000fe200000018ff */
[----:B------:R-:W4:Y:S01]  /*2fb0*/  LDSM.16.MT88.4 R28, [R213+0x1500] ;  /* 0x00150000d51c783b */ /* 0x000f220000004200 */
[----:B---3--:R-:W-:-:S04]  /*2fc0*/  FFMA.FTZ R4, R37, c[0x0][0x2d0], -R13 ;  /* 0x0000b40025047a23 */ /* 0x008fc8000001080d */
[----:B------:R3:W5:Y:S02]  /*2fd0*/  MUFU.EX2 R249, R4 ;  /* 0x0000000400f97308 */ /* 0x0007640000000800 */
[C---:B------:R-:W-:Y:S08]  /*2fe0*/  HMMA.16816.F32 R48, R8.reuse, R32, RZ ;  /* 0x000000200830723c */ /* 0x040ff000000018ff */
[----:B------:R-:W-:Y:S01]  /*2ff0*/  HMMA.16816.F32 R156, R8, R34, RZ ;  /* 0x00000022089c723c */ /* 0x000fe200000018ff */
[----:B------:R-:W1:Y:S01]  /*3000*/  LDSM.16.MT88.4 R32, [R212+0x2500] ;  /* 0x00250000d420783b */ /* 0x000e620000004200 */
[----:B---3--:R-:W-:-:S06]  /*3010*/  FFMA.FTZ R4, R116, c[0x0][0x2d0], -R12 ;  /* 0x0000b40074047a23 */ /* 0x008fcc000001080c */
[C---:B------:R-:W-:Y:S01]  /*3020*/  HMMA.16816.F32 R44, R8.reuse, R40, RZ ;  /* 0x00000028082c723c */ /* 0x040fe200000018ff */
[----:B-----5:R-:W-:Y:S01]  /*3030*/  F2FP.PACK_AB R6, R249, R184 ;  /* 0x000000b8f906723e */ /* 0x020fe200000000ff */
[----:B------:R3:W-:Y:S06]  /*3040*/  MUFU.EX2 R240, R4 ;  /* 0x0000000400f07308 */ /* 0x0007ec0000000800 */
[----:B------:R-:W-:Y:S07]  /*3050*/  HMMA.16816.F32 R160, R8, R42, RZ ;  /* 0x0000002a08a0723c */ /* 0x000fee00000018ff */
[----:B------:R-:W-:-:S02]  /*3060*/  FFMA.FTZ R8, R124, c[0x0][0x2d0], -R0 ;  /* 0x0000b4007c087a23 */ /* 0x000fc40000010800 */
[----:B---3--:R-:W-:Y:S02]  /*3070*/  FFMA.FTZ R4, R117, c[0x0][0x2d0], -R12 ;  /* 0x0000b40075047a23 */ /* 0x008fe4000001080c */
[----:B------:R3:W-:Y:S08]  /*3080*/  MUFU.EX2 R224, R8 ;  /* 0x0000000800e07308 */ /* 0x0007f00000000800 */
[----:B------:R5:W1:Y:S01]  /*3090*/  MUFU.EX2 R243, R4 ;  /* 0x0000000400f37308 */ /* 0x000a620000000800 */
[----:B---3--:R-:W-:-:S07]  /*30a0*/  FFMA.FTZ R8, R119, c[0x0][0x2d0], -R0 ;  /* 0x0000b40077087a23 */ /* 0x008fce0000010800 */
[----:B------:R3:W-:Y:S01]  /*30b0*/  MUFU.EX2 R223, R8 ;  /* 0x0000000800df7308 */ /* 0x0007e20000000800 */
[----:B-----5:R-:W-:Y:S01]  /*30c0*/  FFMA.FTZ R4, R38, c[0x0][0x2d0], -R12 ;  /* 0x0000b40026047a23 */ /* 0x020fe2000001080c */
[----:B-1----:R-:W-:-:S06]  /*30d0*/  F2FP.PACK_AB R5, R243, R240 ;  /* 0x000000f0f305723e */ /* 0x002fcc00000000ff */
[----:B------:R1:W-:Y:S01]  /*30e0*/  MUFU.EX2 R242, R4 ;  /* 0x0000000400f27308 */ /* 0x0003e20000000800 */
[----:B---3--:R-:W-:Y:S02]  /*30f0*/  FFMA.FTZ R8, R129, c[0x0][0x2d0], -R3 ;  /* 0x0000b40081087a23 */ /* 0x008fe40000010803 */
[----:B------:R-:W-:-:S05]  /*3100*/  IMAD.MOV.U32 R129, RZ, RZ, R149 ;  /* 0x000000ffff817224 */ /* 0x000fca00078e0095 */
[----:B------:R3:W-:Y:S01]  /*3110*/  MUFU.EX2 R210, R8 ;  /* 0x0000000800d27308 */ /* 0x0007e20000000800 */
[----:B-1----:R-:W-:Y:S02]  /*3120*/  FFMA.FTZ R4, R39, c[0x0][0x2d0], -R12 ;  /* 0x0000b40027047a23 */ /* 0x002fe4000001080c */
[----:B------:R-:W1:Y:S05]  /*3130*/  LDSM.16.MT88.4 R36, [R213+0x2500] ;  /* 0x00250000d524783b */ /* 0x000e6a0000004200 */
[----:B------:R5:W2:Y:S01]  /*3140*/  MUFU.EX2 R241, R4 ;  /* 0x0000000400f17308 */ /* 0x000aa20000000800 */
[----:B---3--:R-:W-:Y:S02]  /*3150*/  FFMA.FTZ R8, R128, c[0x0][0x2d0], -R3 ;  /* 0x0000b40080087a23 */ /* 0x008fe40000010803 */
[----:B------:R-:W-:-:S05]  /*3160*/  IMAD.MOV.U32 R128, RZ, RZ, R148 ;  /* 0x000000ffff807224 */ /* 0x000fca00078e0094 */
[----:B------:R3:W-:Y:S01]  /*3170*/  MUFU.EX2 R251, R8 ;  /* 0x0000000800fb7308 */ /* 0x0007e20000000800 */
[----:B-----5:R-:W-:Y:S01]  /*3180*/  FFMA.FTZ R4, R118, c[0x0][0x2d0], -R0 ;  /* 0x0000b40076047a23 */ /* 0x020fe20000010800 */
[----:B--2---:R-:W-:-:S06]  /*3190*/  F2FP.PACK_AB R7, R241, R242 ;  /* 0x000000f2f107723e */ /* 0x004fcc00000000ff */
[----:B------:R2:W-:Y:S01]  /*31a0*/  MUFU.EX2 R228, R4 ;  /* 0x0000000400e47308 */ /* 0x0005e20000000800 */
[----:B---3--:R-:W-:-:S07]  /*31b0*/  FFMA.FTZ R8, R126, c[0x0][0x2d0], -R3 ;  /* 0x0000b4007e087a23 */ /* 0x008fce0000010803 */
[----:B------:R3:W-:Y:S01]  /*31c0*/  MUFU.EX2 R209, R8 ;  /* 0x0000000800d17308 */ /* 0x0007e20000000800 */
[----:B--2---:R-:W-:-:S07]  /*31d0*/  FFMA.FTZ R4, R125, c[0x0][0x2d0], -R0 ;  /* 0x0000b4007d047a23 */ /* 0x004fce0000010800 */
[----:B------:R2:W5:Y:S01]  /*31e0*/  MUFU.EX2 R250, R4 ;  /* 0x0000000400fa7308 */ /* 0x0005620000000800 */
[----:B---3--:R-:W-:-:S07]  /*31f0*/  FFMA.FTZ R8, R127, c[0x0][0x2d0], -R3 ;  /* 0x0000b4007f087a23 */ /* 0x008fce0000010803 */
[----:B------:R3:W1:Y:S01]  /*3200*/  MUFU.EX2 R208, R8 ;  /* 0x0000000800d07308 */ /* 0x0006620000000800 */
[----:B--2---:R-:W-:-:S07]  /*3210*/  F2FP.PACK_AB R4, R252, R246 ;  /* 0x000000f6fc04723e */ /* 0x004fce00000000ff */
[----:B------:R-:W-:Y:S01]  /*3220*/  HMMA.16816.F32 R164, R4, R24, R112 ;  /* 0x0000001804a4723c */ /* 0x000fe20000001870 */
[----:B---3--:R-:W-:Y:S02]  /*3230*/  FFMA.FTZ R8, R131, c[0x0][0x2d0], -R13 ;  /* 0x0000b40083087a23 */ /* 0x008fe4000001080d */
[----:B------:R-:W-:-:S05]  /*3240*/  IMAD.MOV.U32 R131, RZ, RZ, R188 ;  /* 0x000000ffff837224 */ /* 0x000fca00078e00bc */
[C---:B------:R-:W-:Y:S01]  /*3250*/  HMMA.16816.F32 R116, R4.reuse, R20, R108 ;  /* 0x000000140474723c */ /* 0x040fe2000000186c */
[----:B------:R2:W-:Y:S07]  /*3260*/  MUFU.EX2 R207, R8 ;  /* 0x0000000800cf7308 */ /* 0x0005ee0000000800 */
[C---:B------:R-:W-:Y:S08]  /*3270*/  HMMA.16816.F32 R112, R4.reuse, R16, R104 ;  /* 0x000000100470723c */ /* 0x040ff00000001868 */
[----:B----4-:R-:W-:Y:S01]  /*3280*/  HMMA.16816.F32 R108, R4, R28, R100 ;  /* 0x0000001c046c723c */ /* 0x010fe20000001864 */
[----:B--2---:R-:W-:-:S04]  /*3290*/  FFMA.FTZ R8, R133, c[0x0][0x2d0], -R13 ;  /* 0x0000b40085087a23 */ /* 0x004fc8000001080d */
[----:B------:R2:W3:Y:S03]  /*32a0*/  MUFU.EX2 R206, R8 ;  /* 0x0000000800ce7308 */ /* 0x0004e60000000800 */
[C---:B------:R-:W-:Y:S08]  /*32b0*/  HMMA.16816.F32 R104, R4.reuse, R32, R96 ;  /* 0x000000200468723c */ /* 0x040ff00000001860 */
[----:B-1----:R-:W-:Y:S01]  /*32c0*/  HMMA.16816.F32 R100, R4, R36, R92 ;  /* 0x000000240464723c */ /* 0x002fe2000000185c */
[----:B--2---:R-:W-:-:S02]  /*32d0*/  FFMA.FTZ R8, R130, c[0x0][0x2d0], -R13 ;  /* 0x0000b40082087a23 */ /* 0x004fc4000001080d */
[----:B------:R-:W-:-:S05]  /*32e0*/  IMAD.MOV.U32 R130, RZ, RZ, R179 ;  /* 0x000000ffff827224 */ /* 0x000fca00078e00b3 */
[C---:B------:R-:W-:Y:S01]  /*32f0*/  HMMA.16816.F32 R148, R4.reuse, R26, R88 ;  /* 0x0000001a0494723c */ /* 0x040fe20000001858 */
[----:B------:R1:W-:Y:S07]  /*3300*/  MUFU.EX2 R205, R8 ;  /* 0x0000000800cd7308 */ /* 0x0003ee0000000800 */
[C---:B------:R-:W-:Y:S08]  /*3310*/  HMMA.16816.F32 R96, R4.reuse, R18, R80 ;  /* 0x000000120460723c */ /* 0x040ff00000001850 */
[----:B------:R-:W-:Y:S01]  /*3320*/  HMMA.16816.F32 R84, R4, R22, R84 ;  /* 0x000000160454723c */ /* 0x000fe20000001854 */
[----:B-1----:R-:W-:-:S04]  /*3330*/  FFMA.FTZ R8, R132, c[0x0][0x2d0], -R13 ;  /* 0x0000b40084087a23 */ /* 0x002fc8000001080d */
[----:B------:R1:W-:Y:S03]  /*3340*/  MUFU.EX2 R204, R8 ;  /* 0x0000000800cc7308 */ /* 0x0003e60000000800 */
[C---:B------:R-:W-:Y:S08]  /*3350*/  HMMA.16816.F32 R92, R4.reuse, R30, R76 ;  /* 0x0000001e045c723c */ /* 0x040ff0000000184c */
[----:B------:R-:W-:Y:S01]  /*3360*/  HMMA.16816.F32 R88, R4, R34, R72 ;  /* 0x000000220458723c */ /* 0x000fe20000001848 */
[----:B-1----:R-:W-:-:S07]  /*3370*/  FFMA.FTZ R8, R134, c[0x0][0x2d0], -R12 ;  /* 0x0000b40086087a23 */ /* 0x002fce000001080c */
[----:B------:R-:W-:Y:S01]  /*3380*/  HMMA.16816.F32 R80, R4, R38, R64 ;  /* 0x000000260450723c */ /* 0x000fe20000001840 */
[----:B------:R1:W-:Y:S06]  /*3390*/  MUFU.EX2 R191, R8 ;  /* 0x0000000800bf7308 */ /* 0x0003ec0000000800 */
[----:B-----5:R-:W-:Y:S02]  /*33a0*/  F2FP.PACK_AB R4, R250, R228 ;  /* 0x000000e4fa04723e */ /* 0x020fe400000000ff */
[----:B------:R-:W-:Y:S02]  /*33b0*/  F2FP.PACK_AB R5, R251, R210 ;  /* 0x000000d2fb05723e */ /* 0x000fe400000000ff */
[----:B------:R-:W-:-:S02]  /*33c0*/  F2FP.PACK_AB R6, R223, R224 ;  /* 0x000000e0df06723e */ /* 0x000fc400000000ff */
[----:B------:R-:W-:Y:S01]  /*33d0*/  F2FP.PACK_AB R7, R208, R209 ;  /* 0x000000d1d007723e */ /* 0x000fe200000000ff */
[----:B-1----:R-:W-:-:S06]  /*33e0*/  FFMA.FTZ R8, R138, c[0x0][0x2d0], -R12 ;  /* 0x0000b4008a087a23 */ /* 0x002fcc000001080c */
[C---:B------:R-:W-:Y:S01]  /*33f0*/  HMMA.16816.F32 R196, R4.reuse, R36, R44 ;  /* 0x0000002404c4723c */ /* 0x040fe2000000182c */
[----:B------:R1:W2:Y:S07]  /*3400*/  MUFU.EX2 R190, R8 ;  /* 0x0000000800be7308 */ /* 0x0002ae0000000800 */
[C---:B------:R-:W-:Y:S07]  /*3410*/  HMMA.16816.F32 R44, R4.reuse, R18, R120 ;  /* 0x00000012042c723c */ /* 0x040fee0000001878 */
[----:B------:R-:W-:Y:S01]  /*3420*/  IMAD.MOV.U32 R120, RZ, RZ, R14 ;  /* 0x000000ffff787224 */ /* 0x000fe200078e000e */
[----:B------:R-:W-:Y:S01]  /*3430*/  HMMA.16816.F32 R64, R4, R28, R52 ;  /* 0x0000001c0440723c */ /* 0x000fe20000001834 */
[----:B------:R-:W-:Y:S01]  /*3440*/  FFMA.FTZ R14, R168, c[0x0][0x2d0], -R12 ;  /* 0x0000b400a80e7a23 */ /* 0x000fe2000001080c */
[----:B-1----:R-:W-:Y:S01]  /*3450*/  LDSM.16.MT88.4 R8, [R213+0x900] ;  /* 0x00090000d508783b */ /* 0x002fe20000004200 */
[----:B------:R-:W-:-:S02]  /*3460*/  IMAD.MOV.U32 R121, RZ, RZ, R176 ;  /* 0x000000ffff797224 */ /* 0x000fc400078e00b0 */
[----:B------:R1:W-:Y:S01]  /*3470*/  MUFU.EX2 R188, R14 ;  /* 0x0000000e00bc7308 */ /* 0x0003e20000000800 */
[----:B------:R-:W-:Y:S02]  /*3480*/  IMAD.MOV.U32 R122, RZ, RZ, R177 ;  /* 0x000000ffff7a7224 */ /* 0x000fe400078e00b1 */
[----:B------:R-:W-:Y:S01]  /*3490*/  HMMA.16816.F32 R40, R4, R30, R152 ;  /* 0x0000001e0428723c */ /* 0x000fe20000001898 */
[----:B------:R-:W4:Y:S01]  /*34a0*/  LDSM.16.MT88.4 R28, [R212+0x2900] ;  /* 0x00290000d41c783b */ /* 0x000f220000004200 */
[----:B------:R-:W-:-:S03]  /*34b0*/  IMAD.MOV.U32 R123, RZ, RZ, R178 ;  /* 0x000000ffff7b7224 */ /* 0x000fc600078e00b2 */
[----:B------:R-:W-:Y:S03]  /*34c0*/  LDSM.16.MT88.4 R152, [R212+0xd00] ;  /* 0x000d0000d498783b */ /* 0x000fe60000004200 */
[----:B------:R-:W-:Y:S01]  /*34d0*/  HMMA.16816.F32 R76, R4, R24, R68 ;  /* 0x00000018044c723c */ /* 0x000fe20000001844 */
[----:B-1----:R-:W-:-:S07]  /*34e0*/  FFMA.FTZ R14, R169, c[0x0][0x2d0], -R12 ;  /* 0x0000b400a90e7a23 */ /* 0x002fce000001080c */
[C---:B------:R-:W-:Y:S01]  /*34f0*/  HMMA.16816.F32 R72, R4.reuse, R20, R60 ;  /* 0x000000140448723c */ /* 0x040fe2000000183c */
[----:B------:R1:W5:Y:S07]  /*3500*/  MUFU.EX2 R189, R14 ;  /* 0x0000000e00bd7308 */ /* 0x00036e0000000800 */
[C---:B------:R-:W-:Y:S01]  /*3510*/  HMMA.16816.F32 R68, R4.reuse, R16, R56 ;  /* 0x000000100444723c */ /* 0x040fe20000001838 */
[----:B------:R-:W-:Y:S07]  /*3520*/  LDSM.16.MT88.4 R16, [R212+0x900] ;  /* 0x00090000d410783b */ /* 0x000fee0000004200 */
[----:B------:R-:W-:Y:S01]  /*3530*/  HMMA.16816.F32 R60, R4, R32, R48 ;  /* 0x00000020043c723c */ /* 0x000fe20000001830 */
[----:B-1----:R-:W-:-:S04]  /*3540*/  FFMA.FTZ R14, R170, c[0x0][0x2d0], -R0 ;  /* 0x0000b400aa0e7a23 */ /* 0x002fc80000010800 */
[----:B------:R1:W-:Y:S03]  /*3550*/  MUFU.EX2 R179, R14 ;  /* 0x0000000e00b37308 */ /* 0x0003e60000000800 */
[C---:B------:R-:W-:Y:S01]  /*3560*/  HMMA.16816.F32 R52, R4.reuse, R34, R156 ;  /* 0x000000220434723c */ /* 0x040fe2000000189c */
[----:B------:R-:W4:Y:S07]  /*3570*/  LDSM.16.MT88.4 R32, [R213+0x2900] ;  /* 0x00290000d520783b */ /* 0x000f2e0000004200 */
[----:B------:R-:W-:Y:S01]  /*3580*/  HMMA.16816.F32 R56, R4, R26, R144 ;  /* 0x0000001a0438723c */ /* 0x000fe20000001890 */
[----:B------:R-:W-:Y:S01]  /*3590*/  LDSM.16.MT88.4 R24, [R213+0x1900] ;  /* 0x00190000d518783b */ /* 0x000fe20000004200 */
[----:B-1----:R-:W-:-:S06]  /*35a0*/  FFMA.FTZ R14, R173, c[0x0][0x2d0], -R0 ;  /* 0x0000b400ad0e7a23 */ /* 0x002fcc0000010800 */
[C---:B------:R-:W-:Y:S01]  /*35b0*/  HMMA.16816.F32 R48, R4.reuse, R22, R140 ;  /* 0x000000160430723c */ /* 0x040fe2000000188c */
[----:B------:R1:W1:Y:S01]  /*35c0*/  MUFU.EX2 R176, R14 ;  /* 0x0000000e00b07308 */ /* 0x0002620000000800 */
[----:B------:R-:W4:Y:S06]  /*35d0*/  LDSM.16.MT88.4 R20, [R212+0x1900] ;  /* 0x00190000d414783b */ /* 0x000f2c0000004200 */
[----:B------:R-:W-:Y:S07]  /*35e0*/  HMMA.16816.F32 R36, R4, R38, R160 ;  /* 0x000000260424723c */ /* 0x000fee00000018a0 */
[----:B---3--:R-:W-:Y:S01]  /*35f0*/  F2FP.PACK_AB R4, R206, R207 ;  /* 0x000000cfce04723e */ /* 0x008fe200000000ff */
[----:B-1----:R-:W-:Y:S01]  /*3600*/  FFMA.FTZ R14, R171, c[0x0][0x2d0], -R0 ;  /* 0x0000b400ab0e7a23 */ /* 0x002fe20000010800 */
[----:B--2---:R-:W-:-:S02]  /*3610*/  F2FP.PACK_AB R5, R190, R191 ;  /* 0x000000bfbe05723e */ /* 0x004fc400000000ff */
[----:B------:R-:W-:Y:S01]  /*3620*/  F2FP.PACK_AB R6, R204, R205 ;  /* 0x000000cdcc06723e */ /* 0x000fe200000000ff */
[----:B------:R1:W-:Y:S01]  /*3630*/  MUFU.EX2 R177, R14 ;  /* 0x0000000e00b17308 */ /* 0x0003e20000000800 */
[----:B-----5:R-:W-:-:S07]  /*3640*/  F2FP.PACK_AB R7, R189, R188 ;  /* 0x000000bcbd07723e */ /* 0x020fce00000000ff */
[C---:B----4-:R-:W-:Y:S07]  /*3650*/  HMMA.16816.F32 R192, R4.reuse, R28, R104 ;  /* 0x0000001c04c0723c */ /* 0x050fee0000001868 */
[----:B------:R-:W-:Y:S01]  /*3660*/  IMAD.MOV.U32 R107, RZ, RZ, R200 ;  /* 0x000000ffff6b7224 */ /* 0x000fe200078e00c8 */
[----:B------:R-:W-:Y:S01]  /*3670*/  HMMA.16816.F32 R124, R4, R8, R116 ;  /* 0x00000008047c723c */ /* 0x000fe20000001874 */
[----:B-1----:R-:W-:Y:S02]  /*3680*/  FFMA.FTZ R14, R172, c[0x0][0x2d0], -R0 ;  /* 0x0000b400ac0e7a23 */ /* 0x002fe40000010800 */
[----:B------:R-:W-:-:S02]  /*3690*/  IMAD.MOV.U32 R106, RZ, RZ, R187 ;  /* 0x000000ffff6a7224 */ /* 0x000fc400078e00bb */
[----:B------:R1:W-:Y:S01]  /*36a0*/  MUFU.EX2 R178, R14 ;  /* 0x0000000e00b27308 */ /* 0x0003e20000000800 */
[----:B------:R-:W-:Y:S02]  /*36b0*/  IMAD.MOV.U32 R105, RZ, RZ, R186 ;  /* 0x000000ffff697224 */ /* 0x000fe400078e00ba */
[----:B------:R-:W-:Y:S01]  /*36c0*/  HMMA.16816.F32 R200, R4, R32, R100 ;  /* 0x0000002004c8723c */ /* 0x000fe20000001864 */
[----:B------:R-:W-:-:S07]  /*36d0*/  IMAD.MOV.U32 R104, RZ, RZ, R185 ;  /* 0x000000ffff687224 */ /* 0x000fce00078e00b9 */
[----:B------:R-:W-:Y:S01]  /*36e0*/  HMMA.16816.F32 R140, R4, R16, R164 ;  /* 0x00000010048c723c */ /* 0x000fe200000018a4 */
[----:B-1----:R-:W-:-:S07]  /*36f0*/  FFMA.FTZ R14, R180, c[0x0][0x2d0], -R3 ;  /* 0x0000b400b40e7a23 */ /* 0x002fce0000010803 */
[C---:B------:R-:W-:Y:S01]  /*3700*/  HMMA.16816.F32 R112, R4.reuse, R20, R112 ;  /* 0x000000140470723c */ /* 0x040fe20000001870 */
[----:B------:R1:W-:Y:S07]  /*3710*/  MUFU.EX2 R138, R14 ;  /* 0x0000000e008a7308 */ /* 0x0003ee0000000800 */
[C---:B------:R-:W-:Y:S08]  /*3720*/  HMMA.16816.F32 R168, R4.reuse, R24, R108 ;  /* 0x0000001804a8723c */ /* 0x040ff0000000186c */
[----:B------:R-:W-:Y:S01]  /*3730*/  HMMA.16816.F32 R148, R4, R18, R148 ;  /* 0x000000120494723c */ /* 0x000fe20000001894 */
[----:B-1----:R-:W-:-:S04]  /*3740*/  FFMA.FTZ R14, R181, c[0x0][0x2d0], -R3 ;  /* 0x0000b400b50e7a23 */ /* 0x002fc80000010803 */
[----:B------:R1:W2:Y:S03]  /*3750*/  MUFU.EX2 R134, R14 ;  /* 0x0000000e00867308 */ /* 0x0002a60000000800 */
[C---:B------:R-:W-:Y:S08]  /*3760*/  HMMA.16816.F32 R84, R4.reuse, R10, R84 ;  /* 0x0000000a0454723c */ /* 0x040ff00000001854 */
[----:B------:R-:W-:Y:S01]  /*3770*/  HMMA.16816.F32 R100, R4, R22, R96 ;  /* 0x000000160464723c */ /* 0x000fe20000001860 */
[----:B------:R-:W3:Y:S01]  /*3780*/  LDSM.16.MT88.4 R96, [R212+0x1d00] ;  /* 0x001d0000d460783b */ /* 0x000ee20000004200 */
[----:B-1----:R-:W-:-:S06]  /*3790*/  FFMA.FTZ R14, R174, c[0x0][0x2d0], -R3 ;  /* 0x0000b400ae0e7a23 */ /* 0x002fcc0000010803 */
[C---:B------:R-:W-:Y:S01]  /*37a0*/  HMMA.16816.F32 R160, R4.reuse, R26, R92 ;  /* 0x0000001a04a0723c */ /* 0x040fe2000000185c */
[----:B------:R1:W-:Y:S06]  /*37b0*/  MUFU.EX2 R133, R14 ;  /* 0x0000000e00857308 */ /* 0x0003ec0000000800 */
[----:B------:R-:W-:Y:S01]  /*37c0*/  IMAD.MOV.U32 R95, RZ, RZ, R183 ;  /* 0x000000ffff5f7224 */ /* 0x000fe200078e00b7 */
[----:B------:R-:W-:Y:S01]  /*37d0*/  HMMA.16816.F32 R116, R4, R30, R88 ;  /* 0x0000001e0474723c */ /* 0x000fe20000001858 */
[----:B------:R-:W-:Y:S02]  /*37e0*/  IMAD.MOV.U32 R94, RZ, RZ, R182 ;  /* 0x000000ffff5e7224 */ /* 0x000fe400078e00b6 */
[----:B------:R-:W-:-:S02]  /*37f0*/  IMAD.MOV.U32 R92, RZ, RZ, R123 ;  /* 0x000000ffff5c7224 */ /* 0x000fc400078e007b */
[----:B------:R-:W-:Y:S02]  /*3800*/  IMAD.MOV.U32 R93, RZ, RZ, R130 ;  /* 0x000000ffff5d7224 */ /* 0x000fe400078e0082 */
[----:B------:R-:W-:Y:S01]  /*3810*/  IMAD.MOV.U32 R91, RZ, RZ, R122 ;  /* 0x000000ffff5b7224 */ /* 0x000fe200078e007a */
[----:B------:R-:W-:Y:S01]  /*3820*/  HMMA.16816.F32 R144, R4, R34, R80 ;  /* 0x000000220490723c */ /* 0x000fe20000001850 */
[----:B-1----:R-:W-:Y:S01]  /*3830*/  FFMA.FTZ R14, R175, c[0x0][0x2d0], -R3 ;  /* 0x0000b400af0e7a23 */ /* 0x002fe20000010803 */
[----:B------:R-:W-:Y:S01]  /*3840*/  LDSM.16.MT88.4 R80, [R213+0xd00] ;  /* 0x000d0000d550783b */ /* 0x000fe20000004200 */
[----:B------:R-:W-:Y:S02]  /*3850*/  IMAD.MOV.U32 R89, RZ, RZ, R120 ;  /* 0x000000ffff597224 */ /* 0x000fe400078e0078 */
[----:B------:R-:W1:Y:S01]  /*3860*/  MUFU.EX2 R132, R14 ;  /* 0x0000000e00847308 */ /* 0x000e620000000800 */
[----:B------:R-:W-:Y:S01]  /*3870*/  IMAD.MOV.U32 R88, RZ, RZ, R107 ;  /* 0x000000ffff587224 */ /* 0x000fe200078e006b */
[----:B------:R-:W-:Y:S01]  /*3880*/  F2FP.PACK_AB R4, R176, R179 ;  /* 0x000000b3b004723e */ /* 0x000fe200000000ff */
[----:B------:R-:W-:Y:S01]  /*3890*/  IMAD.MOV.U32 R90, RZ, RZ, R121 ;  /* 0x000000ffff5a7224 */ /* 0x000fe200078e0079 */
[----:B--2---:R-:W-:Y:S01]  /*38a0*/  F2FP.PACK_AB R5, R134, R138 ;  /* 0x0000008a8605723e */ /* 0x004fe200000000ff */
[----:B------:R-:W-:Y:S01]  /*38b0*/  LDSM.16.MT88.4 R120, [R212+0x2d00] ;  /* 0x002d0000d478783b */ /* 0x000fe20000004200 */
[----:B------:R-:W-:-:S02]  /*38c0*/  F2FP.PACK_AB R6, R178, R177 ;  /* 0x000000b1b206723e */ /* 0x000fc400000000ff */
[----:B-1----:R-:W-:Y:S01]  /*38d0*/  F2FP.PACK_AB R7, R132, R133 ;  /* 0x000000858407723e */ /* 0x002fe200000000ff */
[----:B------:R-:W-:-:S06]  /*38e0*/  IMAD.MOV.U32 R14, RZ, RZ, R184 ;  /* 0x000000ffff0e7224 */ /* 0x000fcc00078e00b8 */
[C---:B------:R-:W-:Y:S07]  /*38f0*/  HMMA.16816.F32 R172, R4.reuse, R8, R72 ;  /* 0x0000000804ac723c */ /* 0x040fee0000001848 */
[--C-:B------:R-:W-:Y:S01]  /*3900*/  FFMA.FTZ R8, R217, c[0x0][0x2d0], -R13.reuse ;  /* 0x0000b400d9087a23 */ /* 0x100fe2000001080d */
[C---:B------:R-:W-:Y:S03]  /*3910*/  HMMA.16816.F32 R156, R4.reuse, R10, R48 ;  /* 0x0000000a049c723c */ /* 0x040fe60000001830 */
[----:B------:R1:W-:Y:S05]  /*3920*/  MUFU.EX2 R49, R8 ;  /* 0x0000000800317308 */ /* 0x0003ea0000000800 */
[C---:B------:R-:W-:Y:S08]  /*3930*/  HMMA.16816.F32 R180, R4.reuse, R18, R56 ;  /* 0x0000001204b4723c */ /* 0x040ff00000001838 */
[----:B------:R-:W-:Y:S01]  /*3940*/  HMMA.16816.F32 R56, R4, R22, R44 ;  /* 0x000000160438723c */ /* 0x000fe2000000182c */
[----:B-1----:R-:W-:-:S04]  /*3950*/  FFMA.FTZ R8, R219, c[0x0][0x2d0], -R13 ;  /* 0x0000b400db087a23 */ /* 0x002fc8000001080d */
[----:B------:R1:W2:Y:S03]  /*3960*/  MUFU.EX2 R48, R8 ;  /* 0x0000000800307308 */ /* 0x0002a60000000800 */
[----:B------:R-:W-:Y:S01]  /*3970*/  HMMA.16816.F32 R64, R4, R24, R64 ;  /* 0x000000180440723c */ /* 0x000fe20000001840 */
[----:B------:R-:W-:Y:S02]  /*3980*/  IMAD.MOV.U32 R46, RZ, RZ, R89 ;  /* 0x000000ffff2e7224 */ /* 0x000fe400078e0059 */
[----:B------:R-:W-:Y:S02]  /*3990*/  IMAD.MOV.U32 R47, RZ, RZ, R88 ;  /* 0x000000ffff2f7224 */ /* 0x000fe400078e0058 */
[----:B------:R-:W-:-:S03]  /*39a0*/  IMAD.MOV.U32 R45, RZ, RZ, R90 ;  /* 0x000000ffff2d7224 */ /* 0x000fc600078e005a */
[----:B------:R-:W-:Y:S01]  /*39b0*/  HMMA.16816.F32 R108, R4, R20, R68 ;  /* 0x00000014046c723c */ /* 0x000fe20000001844 */
[----:B-1----:R-:W-:-:S07]  /*39c0*/  FFMA.FTZ R8, R221, c[0x0][0x2d0], -R13 ;  /* 0x0000b400dd087a23 */ /* 0x002fce000001080d */
[C---:B------:R-:W-:Y:S01]  /*39d0*/  HMMA.16816.F32 R184, R4.reuse, R16, R76 ;  /* 0x0000001004b8723c */ /* 0x040fe2000000184c */
[----:B------:R-:W-:Y:S01]  /*39e0*/  IMAD.MOV.U32 R221, RZ, RZ, R91 ;  /* 0x000000ffffdd7224 */ /* 0x000fe200078e005b */
[----:B------:R1:W-:Y:S05]  /*39f0*/  MUFU.EX2 R44, R8 ;  /* 0x00000008002c7308 */ /* 0x0003ea0000000800 */
[----:B------:R-:W-:Y:S01]  /*3a00*/  IMAD.MOV.U32 R16, RZ, RZ, R95 ;  /* 0x000000ffff107224 */ /* 0x000fe200078e005f */
[----:B------:R-:W-:Y:S01]  /*3a10*/  HMMA.16816.F32 R40, R4, R26, R40 ;  /* 0x0000001a0428723c */ /* 0x000fe20000001828 */
[----:B------:R-:W-:Y:S02]  /*3a20*/  IMAD.MOV.U32 R76, RZ, RZ, R14 ;  /* 0x000000ffff4c7224 */ /* 0x000fe400078e000e */
[----:B------:R-:W-:-:S02]  /*3a30*/  IMAD.MOV.U32 R14, RZ, RZ, R129 ;  /* 0x000000ffff0e7224 */ /* 0x000fc400078e0081 */
[----:B------:R-:W-:Y:S02]  /*3a40*/  IMAD.MOV.U32 R77, RZ, RZ, R104 ;  /* 0x000000ffff4d7224 */ /* 0x000fe400078e0068 */
[----:B------:R-:W-:Y:S01]  /*3a50*/  IMAD.MOV.U32 R27, RZ, RZ, R93 ;  /* 0x000000ffff1b7224 */ /* 0x000fe200078e005d */
[C---:B------:R-:W-:Y:S01]  /*3a60*/  HMMA.16816.F32 R60, R4.reuse, R28, R60 ;  /* 0x0000001c043c723c */ /* 0x040fe2000000183c */
[----:B------:R-:W-:Y:S02]  /*3a70*/  IMAD.MOV.U32 R50, RZ, RZ, R77 ;  /* 0x000000ffff327224 */ /* 0x000fe400078e004d */
[----:B-1----:R-:W-:Y:S02]  /*3a80*/  FFMA.FTZ R8, R222, c[0x0][0x2d0], -R13 ;  /* 0x0000b400de087a23 */ /* 0x002fe4000001080d */
[----:B------:R-:W-:Y:S02]  /*3a90*/  IMAD.MOV.U32 R222, RZ, RZ, R92 ;  /* 0x000000ffffde7224 */ /* 0x000fe400078e005c */
[----:B------:R-:W1:Y:S01]  /*3aa0*/  MUFU.EX2 R25, R8 ;  /* 0x0000000800197308 */ /* 0x000e620000000800 */
[----:B------:R-:W-:Y:S01]  /*3ab0*/  HMMA.16816.F32 R52, R4, R30, R52 ;  /* 0x0000001e0434723c */ /* 0x000fe20000001834 */
[----:B------:R-:W-:-:S02]  /*3ac0*/  IMAD.MOV.U32 R29, RZ, RZ, R14 ;  /* 0x000000ffff1d7224 */ /* 0x000fc400078e000e */
[----:B------:R-:W-:Y:S01]  /*3ad0*/  IMAD.MOV.U32 R95, RZ, RZ, R128 ;  /* 0x000000ffff5f7224 */ /* 0x000fe200078e0080 */
[----:B--2---:R-:W-:Y:S01]  /*3ae0*/  F2FP.PACK_AB R128, R48, R49 ;  /* 0x000000313080723e */ /* 0x004fe200000000ff */
[----:B------:R-:W-:Y:S02]  /*3af0*/  IMAD.MOV.U32 R78, RZ, RZ, R105 ;  /* 0x000000ffff4e7224 */ /* 0x000fe400078e0069 */
[----:B------:R-:W-:Y:S01]  /*3b00*/  IMAD.MOV.U32 R79, RZ, RZ, R106 ;  /* 0x000000ffff4f7224 */ /* 0x000fe200078e006a */
[C---:B------:R-:W-:Y:S01]  /*3b10*/  HMMA.16816.F32 R164, R4.reuse, R32, R196 ;  /* 0x0000002004a4723c */ /* 0x040fe200000018c4 */
[----:B------:R-:W2:Y:S01]  /*3b20*/  LDSM.16.MT88.4 R104, [R213+0x1d00] ;  /* 0x001d0000d568783b */ /* 0x000ea20000004200 */
[----:B------:R-:W-:Y:S02]  /*3b30*/  IMAD.MOV.U32 R217, RZ, RZ, R78 ;  /* 0x000000ffffd97224 */ /* 0x000fe400078e004e */
[----:B------:R-:W-:Y:S02]  /*3b40*/  IMAD.MOV.U32 R219, RZ, RZ, R79 ;  /* 0x000000ffffdb7224 */ /* 0x000fe400078e004f */
[----:B------:R-:W-:Y:S01]  /*3b50*/  IMAD.MOV.U32 R51, RZ, RZ, R76 ;  /* 0x000000ffff337224 */ /* 0x000fe200078e004c */
[----:B-1----:R-:W-:Y:S01]  /*3b60*/  F2FP.PACK_AB R130, R25, R44 ;  /* 0x0000002c1982723e */ /* 0x002fe200000000ff */
[----:B------:R-:W-:Y:S01]  /*3b70*/  FFMA.FTZ R8, R238, c[0x0][0x2d0], -R12 ;  /* 0x0000b400ee087a23 */ /* 0x000fe2000001080c */
[----:B------:R-:W-:Y:S01]  /*3b80*/  HMMA.16816.F32 R36, R4, R34, R36 ;  /* 0x000000220424723c */ /* 0x000fe20000001824 */
[----:B------:R-:W-:-:S02]  /*3b90*/  IMAD.MOV.U32 R238, RZ, RZ, R95 ;  /* 0x000000ffffee7224 */ /* 0x000fc400078e005f */
[----:B------:R1:W-:Y:S04]  /*3ba0*/  MUFU.EX2 R24, R8 ;  /* 0x0000000800187308 */ /* 0x0003e80000000800 */
[----:B------:R-:W-:Y:S02]  /*3bb0*/  FFMA.FTZ R4, R234, c[0x0][0x2d0], -R0 ;  /* 0x0000b400ea047a23 */ /* 0x000fe40000010800 */
[----:B------:R-:W-:Y:S02]  /*3bc0*/  FADD.FTZ R5, R245, R244 ;  /* 0x000000f4f5057221 */ /* 0x000fe40000010000 */
[----:B------:R-:W-:Y:S01]  /*3bd0*/  MUFU.EX2 R18, R4 ;  /* 0x0000000400127308 */ /* 0x000fe20000000800 */
[----:B-1----:R-:W-:-:S07]  /*3be0*/  FFMA.FTZ R8, R220, c[0x0][0x2d0], -R12 ;  /* 0x0000b400dc087a23 */ /* 0x002fce000001080c */
[----:B------:R1:W4:Y:S02]  /*3bf0*/  MUFU.EX2 R23, R8 ;  /* 0x0000000800177308 */ /* 0x0003240000000800 */
[----:B-1----:R-:W-:Y:S01]  /*3c00*/  FFMA.FTZ R8, R218, c[0x0][0x2d0], -R12 ;  /* 0x0000b400da087a23 */ /* 0x002fe2000001080c */
[----:B----4-:R-:W-:-:S05]  /*3c10*/  F2FP.PACK_AB R129, R23, R24 ;  /* 0x000000181781723e */ /* 0x010fca00000000ff */
[----:B------:R1:W-:Y:S02]  /*3c20*/  MUFU.EX2 R21, R8 ;  /* 0x0000000800157308 */ /* 0x0003e40000000800 */
[----:B-1----:R-:W-:Y:S02]  /*3c30*/  FFMA.FTZ R8, R211, c[0x0][0x2d0], -R12 ;  /* 0x0000b400d3087a23 */ /* 0x002fe4000001080c */
[----:B------:R-:W-:-:S04]  /*3c40*/  FADD.FTZ R12, R247, R5 ;  /* 0x00000005f70c7221 */ /* 0x000fc80000010000 */
[----:B------:R1:W4:Y:S02]  /*3c50*/  MUFU.EX2 R22, R8 ;  /* 0x0000000800167308 */ /* 0x0003240000000800 */
[----:B-1----:R-:W-:Y:S02]  /*3c60*/  FFMA.FTZ R8, R94, c[0x0][0x2d0], -R0 ;  /* 0x0000b4005e087a23 */ /* 0x002fe40000010800 */
[----:B------:R-:W-:Y:S01]  /*3c70*/  IMAD.MOV.U32 R94, RZ, RZ, R131 ;  /* 0x000000ffff5e7224 */ /* 0x000fe200078e0083 */
[----:B----4-:R-:W-:-:S03]  /*3c80*/  F2FP.PACK_AB R131, R22, R21 ;  /* 0x000000151683723e */ /* 0x010fc600000000ff */
[----:B------:R1:W-:Y:S01]  /*3c90*/  MUFU.EX2 R20, R8 ;  /* 0x0000000800147308 */ /* 0x0003e20000000800 */
[----:B------:R-:W-:-:S04]  /*3ca0*/  IMAD.MOV.U32 R26, RZ, RZ, R94 ;  /* 0x000000ffff1a7224 */ /* 0x000fc800078e005e */
[----:B------:R-:W-:Y:S01]  /*3cb0*/  FADD.FTZ R4, R26, R238 ;  /* 0x000000ee1a047221 */ /* 0x000fe20000010000 */
[----:B---3--:R-:W-:Y:S03]  /*3cc0*/  HMMA.16816.F32 R92, R128, R98, R100 ;  /* 0x00000062805c723c */ /* 0x008fe60000001864 */
[----:B------:R-:W-:Y:S02]  /*3cd0*/  FADD.FTZ R7, R45, R4 ;  /* 0x000000042d077221 */ /* 0x000fe40000010000 */
[----:B------:R-:W-:-:S03]  /*3ce0*/  FADD.FTZ R4, R219, R12 ;  /* 0x0000000cdb047221 */ /* 0x000fc60000010000 */
[C---:B--2---:R-:W-:Y:S01]  /*3cf0*/  HMMA.16816.F32 R100, R128.reuse, R104, R168 ;  /* 0x000000688064723c */ /* 0x044fe200000018a8 */
[--C-:B-1----:R-:W-:Y:S02]  /*3d00*/  FFMA.FTZ R8, R15, c[0x0][0x2d0], -R0.reuse ;  /* 0x0000b4000f087a23 */ /* 0x102fe40000010800 */
[----:B------:R-:W-:Y:S02]  /*3d10*/  FFMA.FTZ R0, R235, c[0x0][0x2d0], -R0 ;  /* 0x0000b400eb007a23 */ /* 0x000fe40000010800 */
[----:B------:R1:W2:Y:S01]  /*3d20*/  MUFU.EX2 R19, R8 ;  /* 0x0000000800137308 */ /* 0x0002a20000000800 */
[----:B------:R-:W-:Y:S02]  /*3d30*/  FADD.FTZ R4, R210, R4 ;  /* 0x00000004d2047221 */ /* 0x000fe40000010000 */
[----:B------:R-:W-:Y:S02]  /*3d40*/  HMMA.16816.F32 R72, R128, R80, R124 ;  /* 0x000000508048723c */ /* 0x000fe4000000187c */
[----:B------:R-:W-:-:S03]  /*3d50*/  FADD.FTZ R251, R251, R4 ;  /* 0x00000004fbfb7221 */ /* 0x000fc60000010000 */
[----:B------:R3:W4:Y:S01]  /*3d60*/  MUFU.EX2 R17, R0 ;  /* 0x0000000000117308 */ /* 0x0007220000000800 */
[----:B------:R-:W-:Y:S02]  /*3d70*/  FADD.FTZ R251, R209, R251 ;  /* 0x000000fbd1fb7221 */ /* 0x000fe40000010000 */
[C---:B------:R-:W-:Y:S02]  /*3d80*/  HMMA.16816.F32 R88, R128.reuse, R96, R112 ;  /* 0x000000608058723c */ /* 0x040fe40000001870 */
[----:B------:R-:W-:Y:S01]  /*3d90*/  FADD.FTZ R251, R208, R251 ;  /* 0x000000fbd0fb7221 */ /* 0x000fe20000010000 */
[----:B-1----:R-:W1:Y:S03]  /*3da0*/  LDSM.16.MT88.4 R8, [R213+0x2d00] ;  /* 0x002d0000d508783b */ /* 0x002e660000004200 */
[----:B------:R-:W-:Y:S01]  /*3db0*/  FADD.FTZ R251, R138, R251 ;  /* 0x000000fb8afb7221 */ /* 0x000fe20000010000 */
[----:B--2---:R-:W-:Y:S01]  /*3dc0*/  F2FP.PACK_AB R168, R19, R20 ;  /* 0x0000001413a8723e */ /* 0x004fe200000000ff */
[----:B------:R-:W-:Y:S02]  /*3dd0*/  HMMA.16816.F32 R140, R128, R152, R140 ;  /* 0x00000098808c723c */ /* 0x000fe4000000188c */
[----:B------:R-:W-:-:S02]  /*3de0*/  FADD.FTZ R251, R134, R251 ;  /* 0x000000fb86fb7221 */ /* 0x000fc40000010000 */
[----:B---3--:R-:W-:Y:S01]  /*3df0*/  FFMA.FTZ R0, R16, c[0x0][0x2d0], -R3 ;  /* 0x0000b40010007a23 */ /* 0x008fe20000010803 */
[----:B----4-:R-:W-:Y:S01]  /*3e00*/  F2FP.PACK_AB R170, R17, R18 ;  /* 0x0000001211aa723e */ /* 0x010fe200000000ff */
[----:B------:R-:W-:Y:S02]  /*3e10*/  FADD.FTZ R251, R133, R251 ;  /* 0x000000fb85fb7221 */ /* 0x000fe40000010000 */
[----:B------:R-:W-:Y:S01]  /*3e20*/  HMMA.16816.F32 R148, R128, R154, R148 ;  /* 0x0000009a8094723c */ /* 0x000fe20000001894 */
[----:B------:R2:W3:Y:S01]  /*3e30*/  MUFU.EX2 R13, R0 ;  /* 0x00000000000d7308 */ /* 0x0004e20000000800 */
[----:B------:R-:W-:-:S06]  /*3e40*/  FADD.FTZ R251, R132, R251 ;  /* 0x000000fb84fb7221 */ /* 0x000fcc0000010000 */
[C---:B------:R-:W-:Y:S08]  /*3e50*/  HMMA.16816.F32 R76, R128.reuse, R82, R84 ;  /* 0x00000052804c723c */ /* 0x040ff00000001854 */
[----:B------:R-:W-:Y:S01]  /*3e60*/  HMMA.16816.F32 R160, R128, R106, R160 ;  /* 0x0000006a80a0723c */ /* 0x000fe200000018a0 */
[----:B--2---:R-:W-:Y:S02]  /*3e70*/  FFMA.FTZ R0, R236, c[0x0][0x2d0], -R3 ;  /* 0x0000b400ec007a23 */ /* 0x004fe40000010803 */
[----:B---3--:R-:W-:-:S02]  /*3e80*/  FADD.FTZ R251, R13, R251 ;  /* 0x000000fb0dfb7221 */ /* 0x008fc40000010000 */
[----:B------:R2:W3:Y:S03]  /*3e90*/  MUFU.EX2 R14, R0 ;  /* 0x00000000000e7308 */ /* 0x0004e60000000800 */
[C---:B------:R-:W-:Y:S08]  /*3ea0*/  HMMA.16816.F32 R112, R128.reuse, R120, R192 ;  /* 0x000000788070723c */ /* 0x040ff000000018c0 */
[----:B------:R-:W-:Y:S01]  /*3eb0*/  HMMA.16816.F32 R116, R128, R122, R116 ;  /* 0x0000007a8074723c */ /* 0x000fe20000001874 */
[--C-:B--2---:R-:W-:Y:S01]  /*3ec0*/  FFMA.FTZ R0, R237, c[0x0][0x2d0], -R3.reuse ;  /* 0x0000b400ed007a23 */ /* 0x104fe20000010803 */
[----:B---3--:R-:W-:Y:S01]  /*3ed0*/  F2FP.PACK_AB R169, R14, R13 ;  /* 0x0000000d0ea9723e */ /* 0x008fe200000000ff */
[----:B------:R-:W-:-:S05]  /*3ee0*/  FFMA.FTZ R3, R239, c[0x0][0x2d0], -R3 ;  /* 0x0000b400ef037a23 */ /* 0x000fca0000010803 */
[----:B-1----:R-:W-:Y:S01]  /*3ef0*/  HMMA.16816.F32 R124, R128, R8, R200 ;  /* 0x00000008807c723c */ /* 0x002fe200000018c8 */
[----:B------:R1:W2:Y:S01]  /*3f00*/  MUFU.EX2 R15, R0 ;  /* 0x00000000000f7308 */ /* 0x0002a20000000800 */
[----:B------:R-:W-:-:S06]  /*3f10*/  FADD.FTZ R251, R14, R251 ;  /* 0x000000fb0efb7221 */ /* 0x000fcc0000010000 */
[----:B------:R-:W-:Y:S01]  /*3f20*/  HMMA.16816.F32 R128, R128, R10, R144 ;  /* 0x0000000a8080723c */ /* 0x000fe20000001890 */
[----:B------:R3:W4:Y:S01]  /*3f30*/  MUFU.EX2 R16, R3 ;  /* 0x0000000300107308 */ /* 0x0007220000000800 */
[----:B-1----:R-:W-:Y:S02]  /*3f40*/  FADD.FTZ R0, R29, R248 ;  /* 0x000000f81d007221 */ /* 0x002fe40000010000 */
[----:B--2---:R-:W-:Y:S02]  /*3f50*/  FADD.FTZ R251, R15, R251 ;  /* 0x000000fb0ffb7221 */ /* 0x004fe40000010000 */
[----:B------:R-:W-:Y:S02]  /*3f60*/  FADD.FTZ R0, R221, R0 ;  /* 0x00000000dd007221 */ /* 0x000fe40000010000 */
[----:B---3--:R-:W-:Y:S01]  /*3f70*/  FADD.FTZ R3, R222, R27 ;  /* 0x0000001bde037221 */ /* 0x008fe20000010000 */
[----:B----4-:R-:W-:Y:S01]  /*3f80*/  F2FP.PACK_AB R171, R16, R15 ;  /* 0x0000000f10ab723e */ /* 0x010fe200000000ff */
[----:B------:R-:W-:-:S02]  /*3f90*/  FADD.FTZ R5, R47, R0 ;  /* 0x000000002f057221 */ /* 0x000fc40000010000 */
[----:B------:R-:W-:Y:S02]  /*3fa0*/  FADD.FTZ R6, R46, R3 ;  /* 0x000000032e067221 */ /* 0x000fe40000010000 */
[----:B------:R-:W-:Y:S02]  /*3fb0*/  FADD.FTZ R3, R217, R7 ;  /* 0x00000007d9037221 */ /* 0x000fe40000010000 */
[----:B------:R-:W-:Y:S01]  /*3fc0*/  FADD.FTZ R0, R50, R6 ;  /* 0x0000000632007221 */ /* 0x000fe20000010000 */
[----:B------:R-:W-:Y:S01]  /*3fd0*/  HMMA.16816.F32 R68, R168, R80, R172 ;  /* 0x00000050a844723c */ /* 0x000fe200000018ac */
[----:B------:R-:W-:Y:S02]  /*3fe0*/  FADD.FTZ R5, R228, R5 ;  /* 0x00000005e4057221 */ /* 0x000fe40000010000 */
[----:B------:R-:W-:Y:S02]  /*3ff0*/  FADD.FTZ R0, R240, R0 ;  /* 0x00000000f0007221 */ /* 0x000fe40000010000 */
[----:B------:R-:W-:-:S02]  /*4000*/  FADD.FTZ R3, R246, R3 ;  /* 0x00000003f6037221 */ /* 0x000fc40000010000 */
[----:B------:R-:W-:Y:S01]  /*4010*/  FADD.FTZ R0, R243, R0 ;  /* 0x00000000f3007221 */ /* 0x000fe20000010000 */
[C---:B------:R-:W-:Y:S01]  /*4020*/  HMMA.16816.F32 R80, R168.reuse, R82, R156 ;  /* 0x00000052a850723c */ /* 0x040fe2000000189c */
[----:B------:R-:W-:Y:S02]  /*4030*/  FADD.FTZ R250, R250, R5 ;  /* 0x00000005fafa7221 */ /* 0x000fe40000010000 */
[----:B------:R-:W-:Y:S02]  /*4040*/  FADD.FTZ R0, R242, R0 ;  /* 0x00000000f2007221 */ /* 0x000fe40000010000 */
[----:B------:R-:W-:Y:S02]  /*4050*/  FADD.FTZ R252, R252, R3 ;  /* 0x00000003fcfc7221 */ /* 0x000fe40000010000 */
[----:B------:R-:W-:Y:S01]  /*4060*/  FADD.FTZ R0, R241, R0 ;  /* 0x00000000f1007221 */ /* 0x000fe20000010000 */
[----:B------:R-:W-:Y:S01]  /*4070*/  HMMA.16816.F32 R84, R168, R96, R108 ;  /* 0x00000060a854723c */ /* 0x000fe2000000186c */
        /* <DEDUP_REMOVED lines=21> */
[----:B------:R-:W-:Y:S01]  /*41d0*/  FADD.FTZ R252, R205, R252 ;  /* 0x000000fccdfc7221 */ /* 0x000fe20000010000 */
[----:B------:R1:W-:Y:S01]  /*41e0*/  STL [R1], R0 ;  /* 0x0000000001007387 */ /* 0x0003e20000100800 */
        /* <DEDUP_REMOVED lines=13> */
[----:B------:R-:W-:-:S07]  /*42c0*/  FADD.FTZ R252, R25, R252 ;  /* 0x000000fc19fc7221 */ /* 0x000fce0000010000 */
[C---:B------:R-:W-:Y:S08]  /*42d0*/  HMMA.16816.F32 R164, R168.reuse, R8, R164 ;  /* 0x00000008a8a4723c */ /* 0x040ff000000018a4 */
[----:B------:R-:W-:Y:S01]  /*42e0*/  HMMA.16816.F32 R168, R168, R10, R36 ;  /* 0x0000000aa8a8723c */ /* 0x000fe20000001824 */
[----:B------:R-:W-:Y:S07]  /*42f0*/  @!P0 BRA `(.L_x_1) ;  /* 0x000030b000008947 */ /* 0x000fee0003800000 */
[----:B-1----:R-:W2:Y:S01]  /*4300*/  LDL R51, [R1+0x24] ;  /* 0x0000240001337983 */ /* 0x002ea20000100800 */
[----:B------:R-:W-:Y:S01]  /*4310*/  IMAD.MOV.U32 R3, RZ, RZ, R136 ;  /* 0x000000ffff037224 */ /* 0x000fe200078e0088 */
[C---:B------:R-:W-:Y:S01]  /*4320*/  IADD3 R224, R216.reuse, 0x1000, RZ ;  /* 0x00001000d8e07810 */ /* 0x040fe20007ffe0ff */
[----:B------:R-:W-:Y:S01]  /*4330*/  IMAD.MOV.U32 R0, RZ, RZ, R137 ;  /* 0x000000ffff007224 */ /* 0x000fe200078e0089 */
[C---:B------:R-:W-:Y:S01]  /*4340*/  IADD3 R223, R216.reuse, 0x1400, RZ ;  /* 0x00001400d8df7810 */ /* 0x040fe20007ffe0ff */
[----:B------:R-:W-:Y:S01]  /*4350*/  IMAD.MOV.U32 R138, RZ, RZ, R2 ;  /* 0x000000ffff8a7224 */ /* 0x000fe200078e0002 */
[C---:B------:R-:W-:Y:S01]  /*4360*/  IADD3 R222, R216.reuse, 0x1800, RZ ;  /* 0x00001800d8de7810 */ /* 0x040fe20007ffe0ff */
[----:B------:R-:W-:Y:S01]  /*4370*/  IMAD.MOV.U32 R132, RZ, RZ, R135 ;  /* 0x000000ffff847224 */ /* 0x000fe200078e0087 */
[C---:B------:R-:W-:Y:S01]  /*4380*/  IADD3 R221, R216.reuse, 0x1c00, RZ ;  /* 0x00001c00d8dd7810 */ /* 0x040fe20007ffe0ff */
[----:B------:R-:W-:Y:S01]  /*4390*/  ULEA.HI.SX32 UR25, UR21, 0xfffffffe, 0x1a ;  /* 0xfffffffe15197891 */ /* 0x000fe2000f8fd23f */
[C---:B------:R-:W-:Y:S01]  /*43a0*/  IADD3 R220, R216.reuse, 0x2000, RZ ;  /* 0x00002000d8dc7810 */ /* 0x040fe20007ffe0ff */
[----:B------:R-:W-:Y:S01]  /*43b0*/  ULDC.64 UR6, c[0x0][0x208] ;  /* 0x0000820000067ab9 */ /* 0x000fe20000000a00 */
[C---:B------:R-:W-:Y:S01]  /*43c0*/  IADD3 R219, R216.reuse, 0x2400, RZ ;  /* 0x00002400d8db7810 */ /* 0x040fe20007ffe0ff */
[----:B------:R-:W-:Y:S01]  /*43d0*/  ULDC.64 UR4, c[0x0][0x1e0] ;  /* 0x0000780000047ab9 */ /* 0x000fe20000000a00 */
[----:B------:R-:W-:-:S02]  /*43e0*/  IADD3 R218, R216, 0x2800, RZ ;  /* 0x00002800d8da7810 */ /* 0x000fc40007ffe0ff */
[----:B------:R-:W-:Y:S01]  /*43f0*/  IADD3 R217, R216, 0x2c00, RZ ;  /* 0x00002c00d8d97810 */ /* 0x000fe20007ffe0ff */
[----:B--2---:R-:W-:Y:S02]  /*4400*/  IMAD.SHL.U32 R228, R51, 0x2, RZ ;  /* 0x0000000233e47824 */ /* 0x004fe400078e00ff */
.L_x_2:
[----:B------:R-:W2:Y:S01]  /*4410*/  LDL.64 R194, [R1+0x8] ;  /* 0x0000080001c27983 */ /* 0x000ea20000100a00 */
[----:B------:R-:W-:Y:S04]  /*4420*/  DEPBAR.LE SB0, 0x0 ;  /* 0x000080000000791a */ /* 0x000fe80000000000 */
[----:B------:R-:W-:Y:S01]  /*4430*/  USHF.R.S32.HI UR18, URZ, 0x1f, UR25 ;  /* 0x0000001f3f127899 */ /* 0x000fe20008011419 */
[----:B------:R-:W3:Y:S01]  /*4440*/  LDL R192, [R1+0x4] ;  /* 0x0000040001c07983 */ /* 0x000ee20000100800 */
[----:B------:R-:W-:Y:S01]  /*4450*/  UIMAD.WIDE.U32 UR30, UR25, UR6, URZ ;  /* 0x00000006191e72a5 */ /* 0x000fe2000f8e003f */
[----:B------:R-:W-:Y:S01]  /*4460*/  SHF.R.S32.HI R235, RZ, 0x1f, R229 ;  /* 0x0000001fffeb7819 */ /* 0x000fe200000114e5 */
[----:B------:R-:W-:Y:S01]  /*4470*/  UIMAD UR18, UR18, UR6, URZ ;  /* 0x00000006121272a4 */ /* 0x000fe2000f8e023f */
[----:B------:R-:W-:Y:S01]  /*4480*/  BAR.SYNC.DEFER_BLOCKING 0x0 ;  /* 0x0000000000007b1d */ /* 0x000fe20000010000 */
[----:B------:R-:W-:Y:S02]  /*4490*/  USHF.L.U32 UR19, UR30, 0x6, URZ ;  /* 0x000000061e137899 */ /* 0x000fe4000800063f */
[----:B------:R-:W-:Y:S02]  /*44a0*/  UIMAD UR18, UR25, UR7, UR18 ;  /* 0x00000007191272a4 */ /* 0x000fe4000f8e0212 */
[----:B------:R-:W-:Y:S02]  /*44b0*/  UIADD3 UR20, UP4, UP3, UR26, UR19, UR28 ;  /* 0x000000131a147290 */ /* 0x000fe4000fb9e01c */
[----:B------:R-:W-:Y:S01]  /*44c0*/  UIADD3 UR18, UR31, UR18, URZ ;  /* 0x000000121f127290 */ /* 0x000fe2000fffe03f */
[----:B------:R-:W-:Y:S01]  /*44d0*/  IADD3 R134, P0, R230, UR19, RZ ;  /* 0x00000013e6867c10 */ /* 0x000fe2000ff1e0ff */
[----:B------:R-:W-:Y:S02]  /*44e0*/  ULEA UR21, UP2, UR6, UR19, 0x5 ;  /* 0x0000001306157291 */ /* 0x000fe4000f84283f */
[----:B------:R-:W-:Y:S01]  /*44f0*/  USHF.L.U64.HI UR18, UR30, 0x6, UR18 ;  /* 0x000000061e127899 */ /* 0x000fe20008010212 */
[----:B------:R-:W-:Y:S01]  /*4500*/  LEA R198, P3, R134, c[0x0][0x1f8], 0x1 ;  /* 0x00007e0086c67a11 */ /* 0x000fe200078608ff */
[----:B------:R-:W-:Y:S02]  /*4510*/  UIADD3 UR22, UP1, UP0, UR26, UR21, UR28 ;  /* 0x000000151a167290 */ /* 0x000fe4000f83e01c */
[----:B------:R-:W-:Y:S02]  /*4520*/  UIADD3.X UR19, UR24, UR18, UR23, UP4, UP3 ;  /* 0x0000001218137290 */ /* 0x000fe4000a7e6417 */
[C---:B------:R-:W-:Y:S01]  /*4530*/  IADD3.X R135, R231.reuse, UR18, RZ, P0, !PT ;  /* 0x00000012e7877c10 */ /* 0x040fe200087fe4ff */
[----:B------:R-:W-:Y:S01]  /*4540*/  ULEA.HI.X UR18, UR6, UR18, UR7, 0x5, UP2 ;  /* 0x0000001206127291 */ /* 0x000fe200090f2c07 */
[----:B------:R-:W-:Y:S02]  /*4550*/  IADD3 R133, P0, R230, UR21, RZ ;  /* 0x00000015e6857c10 */ /* 0x000fe4000ff1e0ff */
[----:B------:R-:W-:Y:S01]  /*4560*/  LEA.HI.X R199, R134, c[0x0][0x1fc], R135, 0x1, P3 ;  /* 0x00007f0086c77a11 */ /* 0x000fe200018f0c87 */
[----:B------:R-:W-:Y:S02]  /*4570*/  LDSM.16.M88.4 R64, [R214+0x6100] ;  /* 0x00610000d640783b */ /* 0x000fe40000000200 */
[----:B------:R-:W-:Y:S01]  /*4580*/  IADD3.X R134, R231, UR18, RZ, P0, !PT ;  /* 0x00000012e7867c10 */ /* 0x000fe200087fe4ff */
[----:B------:R-:W-:Y:S02]  /*4590*/  UIADD3.X UR18, UR24, UR18, UR23, UP1, UP0 ;  /* 0x0000001218127290 */ /* 0x000fe40008fe0417 */
[----:B------:R-:W-:Y:S02]  /*45a0*/  UISETP.GT.AND UP0, UPT, UR25, URZ, UPT ;  /* 0x0000003f1900728c */ /* 0x000fe4000bf04270 */
[----:B------:R-:W-:Y:S01]  /*45b0*/  UIADD3 UR25, UR25, -0x1, URZ ;  /* 0xffffffff19197890 */ /* 0x000fe2000fffe03f */
[----:B------:R-:W1:Y:S08]  /*45c0*/  LDSM.16.M88.4 R16, [R139+0x3100] ;  /* 0x003100008b10783b */ /* 0x000e700000000200 */
[----:B------:R-:W-:Y:S01]  /*45d0*/  @UP0 UIMAD.WIDE.U32 UR30, UR25, UR4, URZ ;  /* 0x00000004191e02a5 */ /* 0x000fe2000f8e003f */
[----:B------:R-:W4:Y:S08]  /*45e0*/  LDSM.16.M88.4 R60, [R214+0x7100] ;  /* 0x00710000d63c783b */ /* 0x000f300000000200 */
[----:B------:R-:W5:Y:S08]  /*45f0*/  LDSM.16.M88.4 R32, [R139+0x3500] ;  /* 0x003500008b20783b */ /* 0x000f700000000200 */
[----:B------:R-:W3:Y:S06]  /*4600*/  LDL.64 R236, [R1+0x18] ;  /* 0x0000180001ec7983 */ /* 0x000eec0000100a00 */
[----:B------:R-:W5:Y:S08]  /*4610*/  LDSM.16.M88.4 R48, [R139+0x3900] ;  /* 0x003900008b30783b */ /* 0x000f700000000200 */
[----:B------:R-:W3:Y:S01]  /*4620*/  LDL R234, [R1+0x10] ;  /* 0x0000100001ea7983 */ /* 0x000ee20000100800 */
[-C--:B-1----:R-:W-:Y:S03]  /*4630*/  HMMA.16816.F32 R4, R64, R16.reuse, RZ ;  /* 0x000000104004723c */ /* 0x082fe600000018ff */
[----:B------:R-:W1:Y:S05]  /*4640*/  LDSM.16.M88.4 R172, [R139+0x3d00] ;  /* 0x003d00008bac783b */ /* 0x000e6a0000000200 */
[C---:B----4-:R-:W-:Y:S03]  /*4650*/  HMMA.16816.F32 R8, R60.reuse, R16, RZ ;  /* 0x000000103c08723c */ /* 0x050fe600000018ff */
[----:B------:R-:W-:Y:S05]  /*4660*/  LDSM.16.M88.4 R176, [R215+0x6100] ;  /* 0x00610000d7b0783b */ /* 0x000fea0000000200 */
[-C--:B------:R-:W-:Y:S03]  /*4670*/  HMMA.16816.F32 R12, R60, R18.reuse, RZ ;  /* 0x000000123c0c723c */ /* 0x080fe600000018ff */
[----:B------:R-:W4:Y:S05]  /*4680*/  LDSM.16.M88.4 R180, [R216] ;  /* 0x00000000d8b4783b */ /* 0x000f2a0000000200 */
[C---:B------:R-:W-:Y:S03]  /*4690*/  HMMA.16816.F32 R16, R64.reuse, R18, RZ ;  /* 0x000000124010723c */ /* 0x040fe600000018ff */
[----:B------:R-:W1:Y:S05]  /*46a0*/  LDSM.16.M88.4 R184, [R215+0x7100] ;  /* 0x00710000d7b8783b */ /* 0x000e6a0000000200 */
[-C--:B-----5:R-:W-:Y:S03]  /*46b0*/  HMMA.16816.F32 R20, R64, R32.reuse, RZ ;  /* 0x000000204014723c */ /* 0x0a0fe600000018ff */
[----:B------:R-:W5:Y:S05]  /*46c0*/  LDSM.16.M88.4 R188, [R227] ;  /* 0x00000000e3bc783b */ /* 0x000f6a0000000200 */
[C---:B------:R-:W-:Y:S08]  /*46d0*/  HMMA.16816.F32 R24, R60.reuse, R32, RZ ;  /* 0x000000203c18723c */ /* 0x040ff000000018ff */
[-C--:B------:R-:W-:Y:S08]  /*46e0*/  HMMA.16816.F32 R28, R60, R34.reuse, RZ ;  /* 0x000000223c1c723c */ /* 0x080ff000000018ff */
[C---:B------:R-:W-:Y:S08]  /*46f0*/  HMMA.16816.F32 R32, R64.reuse, R34, RZ ;  /* 0x000000224020723c */ /* 0x040ff000000018ff */
[-C--:B------:R-:W-:Y:S08]  /*4700*/  HMMA.16816.F32 R36, R64, R48.reuse, RZ ;  /* 0x000000304024723c */ /* 0x080ff000000018ff */
[C---:B------:R-:W-:Y:S08]  /*4710*/  HMMA.16816.F32 R40, R60.reuse, R48, RZ ;  /* 0x000000303c28723c */ /* 0x040ff000000018ff */
[-C--:B------:R-:W-:Y:S08]  /*4720*/  HMMA.16816.F32 R44, R60, R50.reuse, RZ ;  /* 0x000000323c2c723c */ /* 0x080ff000000018ff */
[C---:B------:R-:W-:Y:S08]  /*4730*/  HMMA.16816.F32 R48, R64.reuse, R50, RZ ;  /* 0x000000324030723c */ /* 0x040ff000000018ff */
[-C--:B-1----:R-:W-:Y:S08]  /*4740*/  HMMA.16816.F32 R52, R64, R172.reuse, RZ ;  /* 0x000000ac4034723c */ /* 0x082ff000000018ff */
[C---:B------:R-:W-:Y:S08]  /*4750*/  HMMA.16816.F32 R56, R60.reuse, R172, RZ ;  /* 0x000000ac3c38723c */ /* 0x040ff000000018ff */
[-C--:B------:R-:W-:Y:S08]  /*4760*/  HMMA.16816.F32 R60, R60, R174.reuse, RZ ;  /* 0x000000ae3c3c723c */ /* 0x080ff000000018ff */
[----:B------:R-:W-:Y:S01]  /*4770*/  HMMA.16816.F32 R64, R64, R174, RZ ;  /* 0x000000ae4040723c */ /* 0x000fe200000018ff */
[----:B------:R-:W1:Y:S07]  /*4780*/  LDSM.16.M88.4 R172, [R226] ;  /* 0x00000000e2ac783b */ /* 0x000e6e0000000200 */
[-C--:B----4-:R-:W-:Y:S08]  /*4790*/  HMMA.16816.F32 R4, R176, R180.reuse, R4 ;  /* 0x000000b4b004723c */ /* 0x090ff00000001804 */
[C---:B------:R-:W-:Y:S08]  /*47a0*/  HMMA.16816.F32 R8, R184.reuse, R180, R8 ;  /* 0x000000b4b808723c */ /* 0x040ff00000001808 */
[-C--:B------:R-:W-:Y:S08]  /*47b0*/  HMMA.16816.F32 R12, R184, R182.reuse, R12 ;  /* 0x000000b6b80c723c */ /* 0x080ff0000000180c */
[C---:B------:R-:W-:Y:S08]  /*47c0*/  HMMA.16816.F32 R16, R176.reuse, R182, R16 ;  /* 0x000000b6b010723c */ /* 0x040ff00000001810 */
[-C--:B-----5:R-:W-:Y:S08]  /*47d0*/  HMMA.16816.F32 R20, R176, R188.reuse, R20 ;  /* 0x000000bcb014723c */ /* 0x0a0ff00000001814 */
[C---:B------:R-:W-:Y:S08]  /*47e0*/  HMMA.16816.F32 R24, R184.reuse, R188, R24 ;  /* 0x000000bcb818723c */ /* 0x040ff00000001818 */
[-C--:B------:R-:W-:Y:S08]  /*47f0*/  HMMA.16816.F32 R28, R184, R190.reuse, R28 ;  /* 0x000000beb81c723c */ /* 0x080ff0000000181c */
[C---:B------:R-:W-:Y:S08]  /*4800*/  HMMA.16816.F32 R32, R176.reuse, R190, R32 ;  /* 0x000000beb020723c */ /* 0x040ff00000001820 */
[-C--:B-1----:R-:W-:Y:S08]  /*4810*/  HMMA.16816.F32 R36, R176, R172.reuse, R36 ;  /* 0x000000acb024723c */ /* 0x082ff00000001824 */
[C---:B------:R-:W-:Y:S08]  /*4820*/  HMMA.16816.F32 R40, R184.reuse, R172, R40 ;  /* 0x000000acb828723c */ /* 0x040ff00000001828 */
[-C--:B------:R-:W-:Y:S08]  /*4830*/  HMMA.16816.F32 R44, R184, R174.reuse, R44 ;  /* 0x000000aeb82c723c */ /* 0x080ff0000000182c */
[C---:B------:R-:W-:Y:S04]  /*4840*/  HMMA.16816.F32 R48, R176.reuse, R174, R48 ;  /* 0x000000aeb030723c */ /* 0x040fe80000001830 */
[----:B--2---:R-:W-:Y:S04]  /*4850*/  IADD3 R2, P2, P1, R194, UR20, R229 ;  /* 0x00000014c2027c10 */ /* 0x004fe8000f95e0e5 */
[----:B---3--:R-:W-:Y:S01]  /*4860*/  IADD3.X R137, R192, UR19, R235, P2, P1 ;  /* 0x00000013c0897c10 */ /* 0x008fe200097e24eb */
[----:B------:R-:W-:Y:S03]  /*4870*/  @UP0 USHF.L.U32 UR19, UR30, 0x6, URZ ;  /* 0x000000061e130899 */ /* 0x000fe6000800063f */
[C---:B------:R-:W-:Y:S01]  /*4880*/  LEA R136, P1, R2.reuse, c[0x0][0x1f8], 0x1 ;  /* 0x00007e0002887a11 */ /* 0x040fe200078208ff */
[----:B------:R-:W-:Y:S01]  /*4890*/  @UP0 UIADD3 UR21, UP3, UR11, UR19, URZ ;  /* 0x000000130b150290 */ /* 0x000fe2000ff7e03f */
[C---:B------:R-:W-:Y:S01]  /*48a0*/  LEA R196, P2, R133.reuse, c[0x0][0x1f8], 0x1 ;  /* 0x00007e0085c47a11 */ /* 0x040fe200078408ff */
[----:B------:R-:W-:Y:S01]  /*48b0*/  @UP0 UIADD3 UR20, UP5, UP4, UR14, UR19, UR12 ;  /* 0x000000130e140290 */ /* 0x000fe2000fcbe00c */
[----:B------:R-:W-:Y:S02]  /*48c0*/  LEA.HI.X R137, R2, c[0x0][0x1fc], R137, 0x1, P1 ;  /* 0x00007f0002897a11 */ /* 0x000fe400008f0c89 */
[----:B------:R-:W-:Y:S01]  /*48d0*/  IADD3 R2, P1, P0, R194, UR22, R229 ;  /* 0x00000016c2027c10 */ /* 0x000fe2000f83e0e5 */
[----:B------:R-:W-:Y:S01]  /*48e0*/  @UP0 UIADD3 UR22, UP2, UP1, UR14, UR21, UR12 ;  /* 0x000000150e160290 */ /* 0x000fe2000f95e00c */
[----:B------:R-:W-:Y:S02]  /*48f0*/  LEA.HI.X R197, R133, c[0x0][0x1fc], R134, 0x1, P2 ;  /* 0x00007f0085c57a11 */ /* 0x000fe400010f0c86 */
[----:B------:R-:W-:Y:S01]  /*4900*/  IADD3.X R133, R192, UR18, R235, P1, P0 ;  /* 0x00000012c0857c10 */ /* 0x000fe20008fe04eb */
[----:B------:R-:W-:Y:S01]  /*4910*/  @UP0 USHF.R.S32.HI UR18, URZ, 0x1f, UR25 ;  /* 0x0000001f3f120899 */ /* 0x000fe20008011419 */
[----:B------:R-:W1:Y:S01]  /*4920*/  LDSM.16.M88.4 R192, [R225] ;  /* 0x00000000e1c0783b */ /* 0x000e620000000200 */
[C---:B------:R-:W-:Y:S02]  /*4930*/  LEA R134, P2, R2.reuse, c[0x0][0x1f8], 0x1 ;  /* 0x00007e0002867a11 */ /* 0x040fe400078408ff */
[----:B------:R-:W-:Y:S01]  /*4940*/  PLOP3.LUT P0, PT, PT, PT, UP0, 0x80, 0x0 ;  /* 0x000000000000781c */ /* 0x000fe20003f0f008 */
[----:B------:R-:W-:Y:S01]  /*4950*/  @UP0 UIMAD UR18, UR18, UR4, URZ ;  /* 0x00000004121202a4 */ /* 0x000fe2000f8e023f */
[----:B------:R-:W-:Y:S03]  /*4960*/  LEA.HI.X R135, R2, c[0x0][0x1fc], R133, 0x1, P2 ;  /* 0x00007f0002877a11 */ /* 0x000fe600010f0c85 */
[----:B------:R-:W-:Y:S01]  /*4970*/  @!PT LDS RZ, [RZ] ;  /* 0x00000000fffff984 */ /* 0x000fe20000000800 */
[----:B------:R-:W-:Y:S01]  /*4980*/  @!PT LDS RZ, [RZ] ;  /* 0x00000000fffff984 */ /* 0x000fe20000000800 */
[----:B------:R-:W-:Y:S01]  /*4990*/  @!PT LDS RZ, [RZ] ;  /* 0x00000000fffff984 */ /* 0x000fe20000000800 */
[----:B------:R2:W-:Y:S01]  /*49a0*/  LDGSTS.E.BYPASS.LTC128B.128 [R228+0x100], [R198.64], !P6 ;  /* 0x00100000c6e47fae */ /* 0x0005e2000f101d50 */
[----:B------:R-:W-:Y:S04]  /*49b0*/  @UP0 UIMAD UR18, UR25, UR5, UR18 ;  /* 0x00000005191202a4 */ /* 0x000fe8000f8e0212 */
[----:B------:R-:W-:Y:S03]  /*49c0*/  @UP0 UIADD3 UR18, UR31, UR18, URZ ;  /* 0x000000121f120290 */ /* 0x000fe6000fffe03f */
[----:B------:R3:W-:Y:S01]  /*49d0*/  LDGSTS.E.BYPASS.LTC128B.128 [R228+0x1100], [R136.64+0x40], !P5 ;  /* 0x0110004088e47fae */ /* 0x0007e2000e901d50 */
[----:B------:R-:W-:Y:S07]  /*49e0*/  @UP0 USHF.L.U64.HI UR18, UR30, 0x6, UR18 ;  /* 0x000000061e120899 */ /* 0x000fee0008010212 */
[----:B------:R3:W-:Y:S08]  /*49f0*/  LDGSTS.E.BYPASS.LTC128B.128 [R228+0x2100], [R136.64+0x80], !P4 ;  /* 0x0210008088e47fae */ /* 0x0007f0000e101d50 */
[----:B------:R2:W-:Y:S01]  /*4a00*/  LDGSTS.E.BYPASS.LTC128B.128 [R228+0x900], [R196.64], !P6 ;  /* 0x00900000c4e47fae */ /* 0x0005e2000f101d50 */
[-C--:B-1----:R-:W-:Y:S07]  /*4a10*/  HMMA.16816.F32 R52, R176, R192.reuse, R52 ;  /* 0x000000c0b034723c */ /* 0x082fee0000001834 */
[----:B------:R1:W-:Y:S01]  /*4a20*/  LDGSTS.E.BYPASS.LTC128B.128 [R228+0x1900], [R134.64+0x40], !P5 ;  /* 0x0190004086e47fae */ /* 0x0003e2000e901d50 */
[C---:B------:R-:W-:Y:S07]  /*4a30*/  HMMA.16816.F32 R56, R184.reuse, R192, R56 ;  /* 0x000000c0b838723c */ /* 0x040fee0000001838 */
[----:B------:R1:W-:Y:S01]  /*4a40*/  LDGSTS.E.BYPASS.LTC128B.128 [R228+0x2900], [R134.64+0x80], !P4 ;  /* 0x0290008086e47fae */ /* 0x0003e2000e101d50 */
[-C--:B------:R-:W-:Y:S07]  /*4a50*/  HMMA.16816.F32 R60, R184, R194.reuse, R60 ;  /* 0x000000c2b83c723c */ /* 0x080fee000000183c */
[----:B------:R-:W-:Y:S01]  /*4a60*/  LDSM.16.M88.4 R200, [R139+0x4100] ;  /* 0x004100008bc8783b */ /* 0x000fe20000000200 */
[----:B------:R-:W-:Y:S07]  /*4a70*/  HMMA.16816.F32 R64, R176, R194, R64 ;  /* 0x000000c2b040723c */ /* 0x000fee0000001840 */
[----:B--2---:R-:W2:Y:S08]  /*4a80*/  LDSM.16.M88.4 R196, [R214+0x8100] ;  /* 0x00810000d6c4783b */ /* 0x004eb00000000200 */
[----:B------:R-:W4:Y:S08]  /*4a90*/  LDSM.16.M88.4 R204, [R214+0x9100] ;  /* 0x00910000d6cc783b */ /* 0x000f300000000200 */
[----:B------:R-:W5:Y:S08]  /*4aa0*/  LDSM.16.M88.4 R208, [R139+0x4500] ;  /* 0x004500008bd0783b */ /* 0x000f700000000200 */
[----:B------:R-:W0:Y:S08]  /*4ab0*/  LDGDEPBAR ;  /* 0x00000000000079af */ /* 0x000e300000000000 */
[----:B------:R-:W1:Y:S01]  /*4ac0*/  LDSM.16.M88.4 R180, [R139+0x4900] ;  /* 0x004900008bb4783b */ /* 0x000e620000000200 */
[-C--:B--2---:R-:W-:Y:S07]  /*4ad0*/  HMMA.16816.F32 R4, R196, R200.reuse, R4 ;  /* 0x000000c8c404723c */ /* 0x084fee0000001804 */
[----:B------:R-:W2:Y:S01]  /*4ae0*/  LDSM.16.M88.4 R172, [R139+0x4d00] ;  /* 0x004d00008bac783b */ /* 0x000ea20000000200 */
[C---:B----4-:R-:W-:Y:S07]  /*4af0*/  HMMA.16816.F32 R8, R204.reuse, R200, R8 ;  /* 0x000000c8cc08723c */ /* 0x050fee0000001808 */
[----:B------:R-:W-:Y:S01]  /*4b00*/  LDSM.16.M88.4 R176, [R215+0x8100] ;  /* 0x00810000d7b0783b */ /* 0x000fe20000000200 */
[-C--:B------:R-:W-:Y:S07]  /*4b10*/  HMMA.16816.F32 R12, R204, R202.reuse, R12 ;  /* 0x000000cacc0c723c */ /* 0x080fee000000180c */
[----:B------:R-:W4:Y:S01]  /*4b20*/  LDSM.16.M88.4 R184, [R224] ;  /* 0x00000000e0b8783b */ /* 0x000f220000000200 */
[C---:B------:R-:W-:Y:S07]  /*4b30*/  HMMA.16816.F32 R16, R196.reuse, R202, R16 ;  /* 0x000000cac410723c */ /* 0x040fee0000001810 */
[----:B------:R-:W2:Y:S01]  /*4b40*/  LDSM.16.M88.4 R188, [R215+0x9100] ;  /* 0x00910000d7bc783b */ /* 0x000ea20000000200 */
[-C--:B-----5:R-:W-:Y:S07]  /*4b50*/  HMMA.16816.F32 R20, R196, R208.reuse, R20 ;  /* 0x000000d0c414723c */ /* 0x0a0fee0000001814 */
[----:B------:R-:W5:Y:S01]  /*4b60*/  LDSM.16.M88.4 R192, [R223] ;  /* 0x00000000dfc0783b */ /* 0x000f620000000200 */
[C---:B------:R-:W-:Y:S07]  /*4b70*/  HMMA.16816.F32 R24, R204.reuse, R208, R24 ;  /* 0x000000d0cc18723c */ /* 0x040fee0000001818 */
[----:B------:R-:W-:Y:S01]  /*4b80*/  LDSM.16.M88.4 R200, [R221] ;  /* 0x00000000ddc8783b */ /* 0x000fe20000000200 */
[-C--:B------:R-:W-:Y:S08]  /*4b90*/  HMMA.16816.F32 R28, R204, R210.reuse, R28 ;  /* 0x000000d2cc1c723c */ /* 0x080ff0000000181c */
[C---:B------:R-:W-:Y:S01]  /*4ba0*/  HMMA.16816.F32 R32, R196.reuse, R210, R32 ;  /* 0x000000d2c420723c */ /* 0x040fe20000001820 */
[----:B------:R-:W-:Y:S07]  /*4bb0*/  LDSM.16.M88.4 R208, [R139+0x5500] ;  /* 0x005500008bd0783b */ /* 0x000fee0000000200 */
[-C--:B-1----:R-:W-:Y:S08]  /*4bc0*/  HMMA.16816.F32 R36, R196, R180.reuse, R36 ;  /* 0x000000b4c424723c */ /* 0x082ff00000001824 */
[C---:B------:R-:W-:Y:S08]  /*4bd0*/  HMMA.16816.F32 R40, R204.reuse, R180, R40 ;  /* 0x000000b4cc28723c */ /* 0x040ff00000001828 */
[-C--:B------:R-:W-:Y:S08]  /*4be0*/  HMMA.16816.F32 R44, R204, R182.reuse, R44 ;  /* 0x000000b6cc2c723c */ /* 0x080ff0000000182c */
[C---:B------:R-:W-:Y:S01]  /*4bf0*/  HMMA.16816.F32 R48, R196.reuse, R182, R48 ;  /* 0x000000b6c430723c */ /* 0x040fe20000001830 */
[----:B------:R-:W1:Y:S07]  /*4c00*/  LDSM.16.M88.4 R180, [R222] ;  /* 0x00000000deb4783b */ /* 0x000e6e0000000200 */
[-C--:B--2---:R-:W-:Y:S08]  /*4c10*/  HMMA.16816.F32 R52, R196, R172.reuse, R52 ;  /* 0x000000acc434723c */ /* 0x084ff00000001834 */
[C---:B------:R-:W-:Y:S08]  /*4c20*/  HMMA.16816.F32 R56, R204.reuse, R172, R56 ;  /* 0x000000accc38723c */ /* 0x040ff00000001838 */
[-C--:B------:R-:W-:Y:S01]  /*4c30*/  HMMA.16816.F32 R60, R204, R174.reuse, R60 ;  /* 0x000000aecc3c723c */ /* 0x080fe2000000183c */
[----:B------:R-:W-:Y:S07]  /*4c40*/  LDSM.16.M88.4 R204, [R214+0xb100] ;  /* 0x00b10000d6cc783b */ /* 0x000fee0000000200 */
[----:B------:R-:W-:Y:S01]  /*4c50*/  HMMA.16816.F32 R64, R196, R174, R64 ;  /* 0x000000aec440723c */ /* 0x000fe20000001840 */
[----:B------:R-:W-:Y:S07]  /*4c60*/  LDSM.16.M88.4 R172, [R214+0xa100] ;  /* 0x00a10000d6ac783b */ /* 0x000fee0000000200 */
[-C--:B----4-:R-:W-:Y:S01]  /*4c70*/  HMMA.16816.F32 R4, R176, R184.reuse, R4 ;  /* 0x000000b8b004723c */ /* 0x090fe20000001804 */
[----:B------:R-:W2:Y:S07]  /*4c80*/  LDSM.16.M88.4 R196, [R139+0x5100] ;  /* 0x005100008bc4783b */ /* 0x000eae0000000200 */
[C---:B------:R-:W-:Y:S08]  /*4c90*/  HMMA.16816.F32 R8, R188.reuse, R184, R8 ;  /* 0x000000b8bc08723c */ /* 0x040ff00000001808 */
[-C--:B------:R-:W-:Y:S08]  /*4ca0*/  HMMA.16816.F32 R12, R188, R186.reuse, R12 ;  /* 0x000000babc0c723c */ /* 0x080ff0000000180c */
[C---:B------:R-:W-:Y:S01]  /*4cb0*/  HMMA.16816.F32 R16, R176.reuse, R186, R16 ;  /* 0x000000bab010723c */ /* 0x040fe20000001810 */
[----:B------:R-:W-:Y:S07]  /*4cc0*/  LDSM.16.M88.4 R184, [R215+0xa100] ;  /* 0x00a10000d7b8783b */ /* 0x000fee0000000200 */
[-C--:B-----5:R-:W-:Y:S08]  /*4cd0*/  HMMA.16816.F32 R20, R176, R192.reuse, R20 ;  /* 0x000000c0b014723c */ /* 0x0a0ff00000001814 */
[C---:B------:R-:W-:Y:S08]  /*4ce0*/  HMMA.16816.F32 R24, R188.reuse, R192, R24 ;  /* 0x000000c0bc18723c */ /* 0x040ff00000001818 */
[-C--:B------:R-:W-:Y:S08]  /*4cf0*/  HMMA.16816.F32 R28, R188, R194.reuse, R28 ;  /* 0x000000c2bc1c723c */ /* 0x080ff0000000181c */
[C---:B------:R-:W-:Y:S01]  /*4d00*/  HMMA.16816.F32 R32, R176.reuse, R194, R32 ;  /* 0x000000c2b020723c */ /* 0x040fe20000001820 */
[----:B------:R-:W-:Y:S07]  /*4d10*/  LDSM.16.M88.4 R192, [R215+0xb100] ;  /* 0x00b10000d7c0783b */ /* 0x000fee0000000200 */
[-C--:B-1----:R-:W-:Y:S08]  /*4d20*/  HMMA.16816.F32 R36, R176, R180.reuse, R36 ;  /* 0x000000b4b024723c */ /* 0x082ff00000001824 */
[C---:B------:R-:W-:Y:S08]  /*4d30*/  HMMA.16816.F32 R40, R188.reuse, R180, R40 ;  /* 0x000000b4bc28723c */ /* 0x040ff00000001828 */
[-C--:B------:R-:W-:Y:S08]  /*4d40*/  HMMA.16816.F32 R44, R188, R182.reuse, R44 ;  /* 0x000000b6bc2c723c */ /* 0x080ff0000000182c */
[C---:B------:R-:W-:Y:S01]  /*4d50*/  HMMA.16816.F32 R48, R176.reuse, R182, R48 ;  /* 0x000000b6b030723c */ /* 0x040fe20000001830 */
[----:B------:R-:W1:Y:S07]  /*4d60*/  LDSM.16.M88.4 R180, [R139+0x5900] ;  /* 0x005900008bb4783b */ /* 0x000e6e0000000200 */
[-C--:B------:R-:W-:Y:S08]  /*4d70*/  HMMA.16816.F32 R52, R176, R200.reuse, R52 ;  /* 0x000000c8b034723c */ /* 0x080ff00000001834 */
[C---:B------:R-:W-:Y:S08]  /*4d80*/  HMMA.16816.F32 R56, R188.reuse, R200, R56 ;  /* 0x000000c8bc38723c */ /* 0x040ff00000001838 */
[-C--:B------:R-:W-:Y:S01]  /*4d90*/  HMMA.16816.F32 R60, R188, R202.reuse, R60 ;  /* 0x000000cabc3c723c */ /* 0x080fe2000000183c */
[----:B------:R-:W-:Y:S07]  /*4da0*/  LDSM.16.M88.4 R188, [R220] ;  /* 0x00000000dcbc783b */ /* 0x000fee0000000200 */
[----:B------:R-:W-:Y:S01]  /*4db0*/  HMMA.16816.F32 R64, R176, R202, R64 ;  /* 0x000000cab040723c */ /* 0x000fe20000001840 */
[----:B------:R-:W4:Y:S07]  /*4dc0*/  LDSM.16.M88.4 R176, [R139+0x5d00] ;  /* 0x005d00008bb0783b */ /* 0x000f2e0000000200 */
[-C--:B--2---:R-:W-:Y:S01]  /*4dd0*/  HMMA.16816.F32 R4, R172, R196.reuse, R4 ;  /* 0x000000c4ac04723c */ /* 0x084fe20000001804 */
[----:B------:R-:W-:Y:S07]  /*4de0*/  LDSM.16.M88.4 R200, [R217] ;  /* 0x00000000d9c8783b */ /* 0x000fee0000000200 */
[C---:B------:R-:W-:Y:S08]  /*4df0*/  HMMA.16816.F32 R8, R204.reuse, R196, R8 ;  /* 0x000000c4cc08723c */ /* 0x040ff00000001808 */
[-C--:B------:R-:W-:Y:S08]  /*4e00*/  HMMA.16816.F32 R12, R204, R198.reuse, R12 ;  /* 0x000000c6cc0c723c */ /* 0x080ff0000000180c */
[C---:B------:R-:W-:Y:S01]  /*4e10*/  HMMA.16816.F32 R16, R172.reuse, R198, R16 ;  /* 0x000000c6ac10723c */ /* 0x040fe20000001810 */
[----:B------:R-:W2:Y:S07]  /*4e20*/  LDSM.16.M88.4 R196, [R219] ;  /* 0x00000000dbc4783b */ /* 0x000eae0000000200 */
[-C--:B------:R-:W-:Y:S08]  /*4e30*/  HMMA.16816.F32 R20, R172, R208.reuse, R20 ;  /* 0x000000d0ac14723c */ /* 0x080ff00000001814 */
[C---:B------:R-:W-:Y:S08]  /*4e40*/  HMMA.16816.F32 R24, R204.reuse, R208, R24 ;  /* 0x000000d0cc18723c */ /* 0x040ff00000001818 */
[-C--:B------:R-:W-:Y:S08]  /*4e50*/  HMMA.16816.F32 R28, R204, R210.reuse, R28 ;  /* 0x000000d2cc1c723c */ /* 0x080ff0000000181c */
[C---:B------:R-:W-:Y:S08]  /*4e60*/  HMMA.16816.F32 R32, R172.reuse, R210, R32 ;  /* 0x000000d2ac20723c */ /* 0x040ff00000001820 */
[-C--:B-1----:R-:W-:Y:S08]  /*4e70*/  HMMA.16816.F32 R36, R172, R180.reuse, R36 ;  /* 0x000000b4ac24723c */ /* 0x082ff00000001824 */
[C---:B------:R-:W-:Y:S08]  /*4e80*/  HMMA.16816.F32 R40, R204.reuse, R180, R40 ;  /* 0x000000b4cc28723c */ /* 0x040ff00000001828 */
[-C--:B------:R-:W-:Y:S08]  /*4e90*/  HMMA.16816.F32 R44, R204, R182.reuse, R44 ;  /* 0x000000b6cc2c723c */ /* 0x080ff0000000182c */
[C---:B------:R-:W-:Y:S01]  /*4ea0*/  HMMA.16816.F32 R48, R172.reuse, R182, R48 ;  /* 0x000000b6ac30723c */ /* 0x040fe20000001830 */
[----:B------:R-:W1:Y:S01]  /*4eb0*/  LDSM.16.M88.4 R180, [R218] ;  /* 0x00000000dab4783b */ /* 0x000e620000000200 */
[----:B------:R-:W-:Y:S06]  /*4ec0*/  DEPBAR.LE SB0, 0x0 ;  /* 0x000080000000791a */ /* 0x000fec0000000000 */
[-C--:B----4-:R-:W-:Y:S01]  /*4ed0*/  HMMA.16816.F32 R52, R172, R176.reuse, R52 ;  /* 0x000000b0ac34723c */ /* 0x090fe20000001834 */
[----:B------:R-:W-:Y:S07]  /*4ee0*/  BAR.SYNC.DEFER_BLOCKING 0x0 ;  /* 0x0000000000007b1d */ /* 0x000fee0000010000 */
[C---:B------:R-:W-:Y:S08]  /*4ef0*/  HMMA.16816.F32 R56, R204.reuse, R176, R56 ;  /* 0x000000b0cc38723c */ /* 0x040ff00000001838 */
[-C--:B------:R-:W-:Y:S08]  /*4f00*/  HMMA.16816.F32 R60, R204, R178.reuse, R60 ;  /* 0x000000b2cc3c723c */ /* 0x080ff0000000183c */
[----:B------:R-:W-:Y:S08]  /*4f10*/  HMMA.16816.F32 R64, R172, R178, R64 ;  /* 0x000000b2ac40723c */ /* 0x000ff00000001840 */
[-C--:B------:R-:W-:Y:S08]  /*4f20*/  HMMA.16816.F32 R4, R184, R188.reuse, R4 ;  /* 0x000000bcb804723c */ /* 0x080ff00000001804 */
[C---:B------:R-:W-:Y:S08]  /*4f30*/  HMMA.16816.F32 R8, R192.reuse, R188, R8 ;  /* 0x000000bcc008723c */ /* 0x040ff00000001808 */
[-C--:B------:R-:W-:Y:S08]  /*4f40*/  HMMA.16816.F32 R12, R192, R190.reuse, R12 ;  /* 0x000000bec00c723c */ /* 0x080ff0000000180c */
[C---:B------:R-:W-:Y:S04]  /*4f50*/  HMMA.16816.F32 R16, R184.reuse, R190, R16 ;  /* 0x000000beb810723c */ /* 0x040fe80000001810 */
[----:B------:R-:W-:Y:S02]  /*4f60*/  FMNMX.FTZ R2, R4, R0, !PT ;  /* 0x0000000004027209 */ /* 0x000fe40007810000 */
[----:B------:R-:W-:Y:S02]  /*4f70*/  FMNMX.FTZ R133, R6, R3, !PT ;  /* 0x0000000306857209 */ /* 0x000fe40007810000 */
[-C--:B--2---:R-:W-:Y:S04]  /*4f80*/  HMMA.16816.F32 R20, R184, R196.reuse, R20 ;  /* 0x000000c4b814723c */ /* 0x084fe80000001814 */
[----:B------:R-:W-:Y:S02]  /*4f90*/  FMNMX.FTZ R2, R5, R2, !PT ;  /* 0x0000000205027209 */ /* 0x000fe40007810000 */
[----:B------:R-:W-:Y:S02]  /*4fa0*/  FMNMX.FTZ R134, R8, R132, !PT ;  /* 0x0000008408867209 */ /* 0x000fe40007810000 */
[C---:B------:R-:W-:Y:S04]  /*4fb0*/  HMMA.16816.F32 R24, R192.reuse, R196, R24 ;  /* 0x000000c4c018723c */ /* 0x040fe80000001818 */
[----:B------:R-:W-:Y:S02]  /*4fc0*/  FMNMX.FTZ R133, R7, R133, !PT ;  /* 0x0000008507857209 */ /* 0x000fe40007810000 */
[----:B------:R-:W-:Y:S02]  /*4fd0*/  FMNMX.FTZ R134, R9, R134, !PT ;  /* 0x0000008609867209 */ /* 0x000fe40007810000 */
[-C--:B------:R-:W-:Y:S04]  /*4fe0*/  HMMA.16816.F32 R28, R192, R198.reuse, R28 ;  /* 0x000000c6c01c723c */ /* 0x080fe8000000181c */
[----:B------:R-:W-:Y:S02]  /*4ff0*/  FMNMX.FTZ R134, R12, R134, !PT ;  /* 0x000000860c867209 */ /* 0x000fe40007810000 */
[----:B------:R-:W-:Y:S02]  /*5000*/  FMNMX.FTZ R2, R16, R2, !PT ;  /* 0x0000000210027209 */ /* 0x000fe40007810000 */
[C---:B------:R-:W-:Y:S04]  /*5010*/  HMMA.16816.F32 R32, R184.reuse, R198, R32 ;  /* 0x000000c6b820723c */ /* 0x040fe80000001820 */
[----:B------:R-:W-:Y:S02]  /*5020*/  FMNMX.FTZ R135, R13, R134, !PT ;  /* 0x000000860d877209 */ /* 0x000fe40007810000 */
[----:B------:R-:W-:Y:S02]  /*5030*/  FMNMX.FTZ R2, R17, R2, !PT ;  /* 0x0000000211027209 */ /* 0x000fe40007810000 */
[-C--:B-1----:R-:W-:Y:S04]  /*5040*/  HMMA.16816.F32 R36, R184, R180.reuse, R36 ;  /* 0x000000b4b824723c */ /* 0x082fe80000001824 */
        /* <DEDUP_REMOVED lines=10> */
[----:B---3--:R-:W-:Y:S02]  /*50f0*/  FMNMX.FTZ R137, R33, R2, !PT ;  /* 0x0000000221897209 */ /* 0x008fe40007810000 */
[-C--:B------:R-:W-:Y:S04]  /*5100*/  HMMA.16816.F32 R52, R184, R200.reuse, R52 ;  /* 0x000000c8b834723c */ /* 0x080fe80000001834 */
        /* <DEDUP_REMOVED lines=8> */
[----:B------:R-:W-:Y:S04]  /*5190*/  HMMA.16816.F32 R64, R184, R202, R64 ;  /* 0x000000cab840723c */ /* 0x000fe80000001840 */
[----:B------:R-:W-:Y:S02]  /*51a0*/  FMNMX.FTZ R137, R49, R137, !PT ;  /* 0x0000008931897209 */ /* 0x000fe40007810000 */
[----:B------:R-:W-:Y:S02]  /*51b0*/  FMNMX.FTZ R2, R39, R2, !PT ;  /* 0x0000000227027209 */ /* 0x000fe40007810000 */
[----:B------:R-:W-:Y:S04]  /*51c0*/  FMNMX.FTZ R137, R52, R137, !PT ;  /* 0x0000008934897209 */ /* 0x000fe80007810000 */
[----:B------:R-:W-:Y:S02]  /*51d0*/  FMNMX.FTZ R2, R50, R2, !PT ;  /* 0x0000000232027209 */ /* 0x000fe40007810000 */
        /* <DEDUP_REMOVED lines=9> */
[----:B------:R-:W-:Y:S01]  /*5270*/  FMNMX.FTZ R134, R10, R138, !PT ;  /* 0x0000008a0a867209 */ /* 0x000fe20007810000 */
[----:B------:R-:W1:Y:S01]  /*5280*/  SHFL.BFLY PT, R136, R137, 0x2, 0x1f ;  /* 0x0c401f0089887f89 */ /* 0x000e6200000e0000 */
[----:B------:R-:W-:Y:S02]  /*5290*/  FMNMX.FTZ R2, R67, R2, !PT ;  /* 0x0000000243027209 */ /* 0x000fe40007810000 */
[----:B------:R-:W-:Y:S02]  /*52a0*/  FMNMX.FTZ R133, R28, R133, !PT ;  /* 0x000000851c857209 */ /* 0x000fe40007810000 */
[----:B------:R-:W-:Y:S02]  /*52b0*/  FMNMX.FTZ R134, R11, R134, !PT ;  /* 0x000000860b867209 */ /* 0x000fe40007810000 */
[----:B------:R-:W-:Y:S01]  /*52c0*/  FMNMX.FTZ R133, R29, R133, !PT ;  /* 0x000000851d857209 */ /* 0x000fe20007810000 */
[----:B------:R-:W2:Y:S01]  /*52d0*/  SHFL.BFLY PT, R135, R2, 0x2, 0x1f ;  /* 0x0c401f0002877f89 */ /* 0x000ea200000e0000 */
        /* <DEDUP_REMOVED lines=8> */
[----:B-1----:R-:W-:Y:S02]  /*5360*/  FMNMX.FTZ R137, R137, R136, !PT ;  /* 0x0000008889897209 */ /* 0x002fe40007810000 */
[----:B------:R-:W-:Y:S02]  /*5370*/  FMNMX.FTZ R133, R56, R133, !PT ;  /* 0x0000008538857209 */ /* 0x000fe40007810000 */
[----:B------:R-:W-:Y:S01]  /*5380*/  FMNMX.FTZ R134, R30, R134, !PT ;  /* 0x000000861e867209 */ /* 0x000fe20007810000 */
[----:B------:R-:W1:Y:S01]  /*5390*/  SHFL.BFLY PT, R172, R137, 0x1, 0x1f ;  /* 0x0c201f0089ac7f89 */ /* 0x000e6200000e0000 */
[----:B------:R-:W-:Y:S02]  /*53a0*/  FMNMX.FTZ R133, R57, R133, !PT ;  /* 0x0000008539857209 */ /* 0x000fe40007810000 */
[----:B--2---:R-:W-:Y:S02]  /*53b0*/  FMNMX.FTZ R2, R2, R135, !PT ;  /* 0x0000008702027209 */ /* 0x004fe40007810000 */
[----:B------:R-:W-:Y:S02]  /*53c0*/  FMNMX.FTZ R134, R31, R134, !PT ;  /* 0x000000861f867209 */ /* 0x000fe40007810000 */
[----:B------:R-:W-:Y:S01]  /*53d0*/  FMNMX.FTZ R133, R60, R133, !PT ;  /* 0x000000853c857209 */ /* 0x000fe20007810000 */
[----:B------:R-:W2:Y:S01]  /*53e0*/  SHFL.BFLY PT, R136, R2, 0x1, 0x1f ;  /* 0x0c201f0002887f89 */ /* 0x000ea200000e0000 */
[----:B------:R-:W-:Y:S02]  /*53f0*/  FMNMX.FTZ R134, R42, R134, !PT ;  /* 0x000000862a867209 */ /* 0x000fe40007810000 */
[----:B------:R-:W-:Y:S02]  /*5400*/  FMNMX.FTZ R133, R61, R133, !PT ;  /* 0x000000853d857209 */ /* 0x000fe40007810000 */
[----:B------:R-:W-:Y:S03]  /*5410*/  FMNMX.FTZ R134, R43, R134, !PT ;  /* 0x000000862b867209 */ /* 0x000fe60007810000 */
[----:B------:R-:W3:Y:S01]  /*5420*/  SHFL.BFLY PT, R173, R133, 0x2, 0x1f ;  /* 0x0c401f0085ad7f89 */ /* 0x000ee200000e0000 */
[----:B------:R-:W-:Y:S04]  /*5430*/  FMNMX.FTZ R134, R46, R134, !PT ;  /* 0x000000862e867209 */ /* 0x000fe80007810000 */
[----:B------:R-:W-:Y:S02]  /*5440*/  FMNMX.FTZ R134, R47, R134, !PT ;  /* 0x000000862f867209 */ /* 0x000fe40007810000 */
[----:B-1----:R-:W-:Y:S05]  /*5450*/  FMNMX.FTZ R137, R137, R172, !PT ;  /* 0x000000ac89897209 */ /* 0x002fea0007810000 */
[C---:B------:R-:W-:Y:S02]  /*5460*/  FADD.FTZ R0, -R137.reuse, R0 ;  /* 0x0000000089007221 */ /* 0x040fe40000010100 */
[----:B------:R-:W-:Y:S01]  /*5470*/  FMUL.FTZ R180, R137, c[0x0][0x2d0] ;  /* 0x0000b40089b47a20 */ /* 0x000fe20000410000 */
[----:B--2---:R-:W-:Y:S01]  /*5480*/  FMNMX.FTZ R136, R2, R136, !PT ;  /* 0x0000008802887209 */ /* 0x004fe20007810000 */
[----:B------:R-:W-:Y:S01]  /*5490*/  FMUL.FTZ R0, R0, c[0x0][0x2d0] ;  /* 0x0000b40000007a20 */ /* 0x000fe20000410000 */
[----:B------:R-:W-:Y:S01]  /*54a0*/  FMNMX.FTZ R2, R58, R134, !PT ;  /* 0x000000863a027209 */ /* 0x000fe20007810000 */
[--C-:B------:R-:W-:Y:S02]  /*54b0*/  FFMA.FTZ R4, R4, c[0x0][0x2d0], -R180.reuse ;  /* 0x0000b40004047a23 */ /* 0x100fe400000108b4 */
[----:B------:R1:W2:Y:S01]  /*54c0*/  MUFU.EX2 R134, R0 ;  /* 0x0000000000867308 */ /* 0x0002a20000000800 */
[----:B------:R-:W-:Y:S01]  /*54d0*/  FMUL.FTZ R181, R136, c[0x0][0x2d0] ;  /* 0x0000b40088b57a20 */ /* 0x000fe20000410000 */
[----:B---3--:R-:W-:Y:S01]  /*54e0*/  FMNMX.FTZ R133, R133, R173, !PT ;  /* 0x000000ad85857209 */ /* 0x008fe20007810000 */
[--C-:B------:R-:W-:Y:S02]  /*54f0*/  FFMA.FTZ R16, R16, c[0x0][0x2d0], -R180.reuse ;  /* 0x0000b40010107a23 */ /* 0x100fe400000108b4 */
[--C-:B------:R-:W-:Y:S02]  /*5500*/  FFMA.FTZ R7, R7, c[0x0][0x2d0], -R181.reuse ;  /* 0x0000b40007077a23 */ /* 0x100fe400000108b5 */
[----:B------:R-:W3:Y:S01]  /*5510*/  SHFL.BFLY PT, R135, R133, 0x1, 0x1f ;  /* 0x0c201f0085877f89 */ /* 0x000ee200000e0000 */
[--C-:B------:R-:W-:Y:S02]  /*5520*/  FFMA.FTZ R5, R5, c[0x0][0x2d0], -R180.reuse ;  /* 0x0000b40005057a23 */ /* 0x100fe400000108b4 */
[----:B------:R-:W-:Y:S01]  /*5530*/  MUFU.EX2 R246, R4 ;  /* 0x0000000400f67308 */ /* 0x000fe20000000800 */
[--C-:B------:R-:W-:Y:S02]  /*5540*/  FFMA.FTZ R17, R17, c[0x0][0x2d0], -R180.reuse ;  /* 0x0000b40011117a23 */ /* 0x100fe400000108b4 */
[--C-:B------:R-:W-:Y:S02]  /*5550*/  FFMA.FTZ R18, R18, c[0x0][0x2d0], -R181.reuse ;  /* 0x0000b40012127a23 */ /* 0x100fe400000108b5 */
[--C-:B------:R-:W-:Y:S02]  /*5560*/  FFMA.FTZ R6, R6, c[0x0][0x2d0], -R181.reuse ;  /* 0x0000b40006067a23 */ /* 0x100fe400000108b5 */
[--C-:B------:R-:W-:Y:S02]  /*5570*/  FFMA.FTZ R19, R19, c[0x0][0x2d0], -R181.reuse ;  /* 0x0000b40013137a23 */ /* 0x100fe400000108b5 */
[--C-:B------:R-:W-:Y:S01]  /*5580*/  FFMA.FTZ R36, R36, c[0x0][0x2d0], -R180.reuse ;  /* 0x0000b40024247a23 */ /* 0x100fe200000108b4 */
[----:B------:R-:W-:Y:S01]  /*5590*/  MUFU.EX2 R249, R16 ;  /* 0x0000001000f97308 */ /* 0x000fe20000000800 */
[--C-:B------:R-:W-:Y:S02]  /*55a0*/  FFMA.FTZ R37, R37, c[0x0][0x2d0], -R180.reuse ;  /* 0x0000b40025257a23 */ /* 0x100fe400000108b4 */
[----:B------:R-:W-:Y:S01]  /*55b0*/  FFMA.FTZ R38, R38, c[0x0][0x2d0], -R181 ;  /* 0x0000b40026267a23 */ /* 0x000fe200000108b5 */
[----:B-1----:R-:W-:Y:S01]  /*55c0*/  FMNMX.FTZ R0, R59, R2, !PT ;  /* 0x000000023b007209 */ /* 0x002fe20007810000 */
[----:B------:R-:W-:Y:S02]  /*55d0*/  FADD.FTZ R2, -R136, R3 ;  /* 0x0000000388027221 */ /* 0x000fe40000010100 */
[----:B--2---:R-:W-:Y:S01]  /*55e0*/  FMUL.FTZ R68, R134, R68 ;  /* 0x0000004486447220 */ /* 0x004fe20000410000 */
[----:B------:R-:W-:Y:S01]  /*55f0*/  FMNMX.FTZ R0, R62, R0, !PT ;  /* 0x000000003e007209 */ /* 0x000fe20007810000 */
[----:B------:R-:W-:Y:S01]  /*5600*/  FMUL.FTZ R2, R2, c[0x0][0x2d0] ;  /* 0x0000b40002027a20 */ /* 0x000fe20000410000 */
[----:B------:R-:W-:Y:S01]  /*5610*/  MUFU.EX2 R243, R7 ;  /* 0x0000000700f37308 */ /* 0x000fe20000000800 */
[----:B------:R-:W-:Y:S01]  /*5620*/  FMUL.FTZ R69, R134, R69 ;  /* 0x0000004586457220 */ /* 0x000fe20000410000 */
[----:B------:R-:W-:Y:S01]  /*5630*/  FMNMX.FTZ R0, R63, R0, !PT ;  /* 0x000000003f007209 */ /* 0x000fe20007810000 */
[--C-:B------:R-:W-:Y:S01]  /*5640*/  FFMA.FTZ R39, R39, c[0x0][0x2d0], -R181.reuse ;  /* 0x0000b40027277a23 */ /* 0x100fe200000108b5 */
[----:B---3--:R-:W-:Y:S01]  /*5650*/  FMNMX.FTZ R135, R133, R135, !PT ;  /* 0x0000008785877209 */ /* 0x008fe20007810000 */
[--C-:B------:R-:W-:Y:S02]  /*5660*/  FFMA.FTZ R48, R48, c[0x0][0x2d0], -R180.reuse ;  /* 0x0000b40030307a23 */ /* 0x100fe400000108b4 */
[----:B------:R-:W1:Y:S01]  /*5670*/  SHFL.BFLY PT, R3, R0, 0x2, 0x1f ;  /* 0x0c401f0000037f89 */ /* 0x000e6200000e0000 */
[----:B------:R-:W-:Y:S02]  /*5680*/  FFMA.FTZ R49, R49, c[0x0][0x2d0], -R180 ;  /* 0x0000b40031317a23 */ /* 0x000fe400000108b4 */
[----:B------:R2:W3:Y:S01]  /*5690*/  MUFU.EX2 R133, R2 ;  /* 0x0000000200857308 */ /* 0x0004e20000000800 */
[----:B------:R-:W-:Y:S02]  /*56a0*/  FMUL.FTZ R182, R135, c[0x0][0x2d0] ;  /* 0x0000b40087b67a20 */ /* 0x000fe40000410000 */
[--C-:B------:R-:W-:Y:S02]  /*56b0*/  FFMA.FTZ R50, R50, c[0x0][0x2d0], -R181.reuse ;  /* 0x0000b40032327a23 */ /* 0x100fe400000108b5 */
[--C-:B------:R-:W-:Y:S02]  /*56c0*/  FFMA.FTZ R8, R8, c[0x0][0x2d0], -R182.reuse ;  /* 0x0000b40008087a23 */ /* 0x100fe400000108b6 */
[--C-:B------:R-:W-:Y:S02]  /*56d0*/  FFMA.FTZ R9, R9, c[0x0][0x2d0], -R182.reuse ;  /* 0x0000b40009097a23 */ /* 0x100fe400000108b6 */
[--C-:B------:R-:W-:Y:S01]  /*56e0*/  FFMA.FTZ R12, R12, c[0x0][0x2d0], -R182.reuse ;  /* 0x0000b4000c0c7a23 */ /* 0x100fe200000108b6 */
[----:B------:R4:W-:Y:S01]  /*56f0*/  MUFU.EX2 R248, R17 ;  /* 0x0000001100f87308 */ /* 0x0009e20000000800 */
[--C-:B------:R-:W-:Y:S02]  /*5700*/  FFMA.FTZ R13, R13, c[0x0][0x2d0], -R182.reuse ;  /* 0x0000b4000d0d7a23 */ /* 0x100fe400000108b6 */
[----:B------:R-:W-:Y:S02]  /*5710*/  FFMA.FTZ R51, R51, c[0x0][0x2d0], -R181 ;  /* 0x0000b40033337a23 */ /* 0x000fe400000108b5 */
[--C-:B------:R-:W-:Y:S02]  /*5720*/  FFMA.FTZ R44, R44, c[0x0][0x2d0], -R182.reuse ;  /* 0x0000b4002c2c7a23 */ /* 0x100fe400000108b6 */
[----:B------:R-:W-:Y:S02]  /*5730*/  FFMA.FTZ R45, R45, c[0x0][0x2d0], -R182 ;  /* 0x0000b4002d2d7a23 */ /* 0x000fe400000108b6 */
[--C-:B------:R-:W-:Y:S01]  /*5740*/  FFMA.FTZ R52, R52, c[0x0][0x2d0], -R180.reuse ;  /* 0x0000b40034347a23 */ /* 0x100fe200000108b4 */
[----:B------:R-:W-:Y:S01]  /*5750*/  MUFU.EX2 R247, R5 ;  /* 0x0000000500f77308 */ /* 0x000fe20000000800 */
[----:B-1----:R-:W-:Y:S01]  /*5760*/  FMNMX.FTZ R0, R0, R3, !PT ;  /* 0x0000000300007209 */ /* 0x002fe20007810000 */
[----:B------:R-:W-:Y:S01]  /*5770*/  FFMA.FTZ R53, R53, c[0x0][0x2d0], -R180 ;  /* 0x0000b40035357a23 */ /* 0x000fe200000108b4 */
[----:B------:R-:W-:Y:S01]  /*5780*/  @P0 IADD3 R3, P1, R232, UR19, RZ ;  /* 0x00000013e8030c10 */ /* 0x000fe2000ff3e0ff */
[----:B------:R-:W-:Y:S01]  /*5790*/  @UP0 UIADD3.X UR19, UR9, UR18, UR8, UP5, UP4 ;  /* 0x0000001209130290 */ /* 0x000fe2000afe8408 */
[----:B--2---:R-:W-:Y:S02]  /*57a0*/  FADD.FTZ R2, -R135, R132 ;  /* 0x0000008487027221 */ /* 0x004fe40000010100 */
[----:B------:R-:W-:Y:S01]  /*57b0*/  @P0 IADD3.X R4, R233, UR18, RZ, P1, !PT ;  /* 0x00000012e9040c10 */ /* 0x000fe20008ffe4ff */
[----:B------:R-:W-:Y:S01]  /*57c0*/  @UP0 UIADD3.X UR18, UR10, UR18, URZ, UP3, !UPT ;  /* 0x000000120a120290 */ /* 0x000fe20009ffe43f */
[C---:B------:R-:W-:Y:S01]  /*57d0*/  @P0 LEA R16, P3, R3.reuse, c[0x0][0x1c8], 0x1 ;  /* 0x0000720003100a11 */ /* 0x040fe200078608ff */
[----:B------:R1:W-:Y:S01]  /*57e0*/  MUFU.EX2 R245, R18 ;  /* 0x0000001200f57308 */ /* 0x0003e20000000800 */
[----:B------:R-:W-:Y:S01]  /*57f0*/  @P0 IADD3 R7, P2, P1, R236, UR20, R229 ;  /* 0x00000014ec070c10 */ /* 0x000fe2000f95e0e5 */
[----:B------:R-:W-:Y:S01]  /*5800*/  @UP0 UIADD3.X UR20, UR9, UR18, UR8, UP2, UP1 ;  /* 0x0000001209140290 */ /* 0x000fe200097e2408 */
[----:B------:R-:W-:Y:S01]  /*5810*/  FMUL.FTZ R2, R2, c[0x0][0x2d0] ;  /* 0x0000b40002027a20 */ /* 0x000fe20000410000 */
[----:B----4-:R-:W-:Y:S01]  /*5820*/  @P0 LEA.HI.X R17, R3, c[0x0][0x1cc], R4, 0x1, P3 ;  /* 0x0000730003110a11 */ /* 0x010fe200018f0c04 */
[C---:B---3--:R-:W-:Y:S02]  /*5830*/  FMUL.FTZ R70, R133.reuse, R70 ;  /* 0x0000004685467220 */ /* 0x048fe40000410000 */
[----:B------:R-:W-:Y:S02]  /*5840*/  FMUL.FTZ R71, R133, R71 ;  /* 0x0000004785477220 */ /* 0x000fe40000410000 */
[----:B------:R2:W-:Y:S01]  /*5850*/  @P0 LDGSTS.E.BYPASS.LTC128B.128 [R228+0x3100], [R16.64], !P6 ;  /* 0x0310000010e40fae */ /* 0x0005e2000f101d50 */
[----:B------:R-:W-:Y:S01]  /*5860*/  MUFU.EX2 R242, R6 ;  /* 0x0000000600f27308 */ /* 0x000fe20000000800 */
[--C-:B------:R-:W-:Y:S02]  /*5870*/  FFMA.FTZ R54, R54, c[0x0][0x2d0], -R181.reuse ;  /* 0x0000b40036367a23 */ /* 0x100fe400000108b5 */
[----:B------:R-:W-:Y:S02]  /*5880*/  FFMA.FTZ R55, R55, c[0x0][0x2d0], -R181 ;  /* 0x0000b40037377a23 */ /* 0x000fe400000108b5 */
[--C-:B------:R-:W-:Y:S02]  /*5890*/  FFMA.FTZ R56, R56, c[0x0][0x2d0], -R182.reuse ;  /* 0x0000b40038387a23 */ /* 0x100fe400000108b6 */
[----:B------:R-:W-:Y:S02]  /*58a0*/  FFMA.FTZ R57, R57, c[0x0][0x2d0], -R182 ;  /* 0x0000b40039397a23 */ /* 0x000fe400000108b6 */
[--C-:B------:R-:W-:Y:S01]  /*58b0*/  FFMA.FTZ R32, R32, c[0x0][0x2d0], -R180.reuse ;  /* 0x0000b40020207a23 */ /* 0x100fe200000108b4 */
[----:B------:R3:W-:Y:S01]  /*58c0*/  MUFU.EX2 R244, R19 ;  /* 0x0000001300f47308 */ /* 0x0007e20000000800 */
[C---:B------:R-:W-:Y:S02]  /*58d0*/  FMUL.FTZ R84, R134.reuse, R84 ;  /* 0x0000005486547220 */ /* 0x040fe40000410000 */
[----:B------:R-:W-:Y:S01]  /*58e0*/  FMUL.FTZ R85, R134, R85 ;  /* 0x0000005586557220 */ /* 0x000fe20000410000 */
[----:B-1----:R-:W-:Y:S01]  /*58f0*/  @P0 IADD3.X R18, R234, UR19, R235, P2, P1 ;  /* 0x00000013ea120c10 */ /* 0x002fe200097e24eb */
[C---:B------:R-:W-:Y:S01]  /*5900*/  FMUL.FTZ R86, R133.reuse, R86 ;  /* 0x0000005685567220 */ /* 0x040fe20000410000 */
[----:B------:R-:W-:Y:S01]  /*5910*/  @P0 IADD3 R5, P3, P2, R236, UR22, R229 ;  /* 0x00000016ec050c10 */ /* 0x000fe2000fa7e0e5 */
[----:B------:R-:W-:Y:S01]  /*5920*/  FMUL.FTZ R87, R133, R87 ;  /* 0x0000005785577220 */ /* 0x000fe20000410000 */
[----:B------:R-:W-:Y:S01]  /*5930*/  @P0 IADD3 R3, P1, R232, UR21, RZ ;  /* 0x00000015e8030c10 */ /* 0x000fe2000ff3e0ff */
[--C-:B------:R-:W-:Y:S01]  /*5940*/  FFMA.FTZ R20, R20, c[0x0][0x2d0], -R180.reuse ;  /* 0x0000b40014147a23 */ /* 0x100fe200000108b4 */
[----:B------:R1:W-:Y:S01]  /*5950*/  MUFU.EX2 R241, R8 ;  /* 0x0000000800f17308 */ /* 0x0003e20000000800 */
[--C-:B------:R-:W-:Y:S02]  /*5960*/  FFMA.FTZ R21, R21, c[0x0][0x2d0], -R180.reuse ;  /* 0x0000b40015157a23 */ /* 0x100fe400000108b4 */
[----:B------:R-:W-:Y:S02]  /*5970*/  FFMA.FTZ R22, R22, c[0x0][0x2d0], -R181 ;  /* 0x0000b40016167a23 */ /* 0x000fe400000108b5 */
[----:B------:R-:W-:Y:S02]  /*5980*/  FFMA.FTZ R33, R33, c[0x0][0x2d0], -R180 ;  /* 0x0000b40021217a23 */ /* 0x000fe400000108b4 */
[C---:B--2---:R-:W-:Y:S02]  /*5990*/  FMUL.FTZ R16, R134.reuse, R152 ;  /* 0x0000009886107220 */ /* 0x044fe40000410000 */
[C---:B------:R-:W-:Y:S01]  /*59a0*/  FMUL.FTZ R17, R134.reuse, R153 ;  /* 0x0000009986117220 */ /* 0x040fe20000410000 */
[----:B------:R2:W-:Y:S01]  /*59b0*/  MUFU.EX2 R240, R9 ;  /* 0x0000000900f07308 */ /* 0x0005e20000000800 */
[C---:B------:R-:W-:Y:S02]  /*59c0*/  FMUL.FTZ R96, R134.reuse, R96 ;  /* 0x0000006086607220 */ /* 0x040fe40000410000 */
[----:B------:R-:W-:Y:S01]  /*59d0*/  FMUL.FTZ R97, R134, R97 ;  /* 0x0000006186617220 */ /* 0x000fe20000410000 */
[----:B---3--:R-:W-:Y:S01]  /*59e0*/  @P0 IADD3.X R19, R234, UR20, R235, P3, P2 ;  /* 0x00000014ea130c10 */ /* 0x008fe20009fe44eb */
[----:B------:R-:W-:Y:S01]  /*59f0*/  FMUL.FTZ R98, R133, R98 ;  /* 0x0000006285627220 */ /* 0x000fe20000410000 */
[----:B------:R-:W-:Y:S01]  /*5a00*/  @P0 LEA R6, P3, R7, c[0x0][0x1c8], 0x1 ;  /* 0x0000720007060a11 */ /* 0x000fe200078608ff */
[----:B------:R-:W-:Y:S02]  /*5a10*/  FMUL.FTZ R99, R133, R99 ;  /* 0x0000006385637220 */ /* 0x000fe40000410000 */
[C---:B------:R-:W-:Y:S01]  /*5a20*/  FMUL.FTZ R104, R134.reuse, R104 ;  /* 0x0000006886687220 */ /* 0x040fe20000410000 */
[----:B------:R-:W3:Y:S01]  /*5a30*/  MUFU.EX2 R132, R2 ;  /* 0x0000000200847308 */ /* 0x000ee20000000800 */
[----:B------:R-:W-:Y:S01]  /*5a40*/  @P0 LEA.HI.X R7, R7, c[0x0][0x1cc], R18, 0x1, P3 ;  /* 0x0000730007070a11 */ /* 0x000fe200018f0c12 */
[----:B------:R-:W-:Y:S01]  /*5a50*/  FMUL.FTZ R18, R133, R154 ;  /* 0x0000009a85127220 */ /* 0x000fe20000410000 */
[----:B-1----:R-:W-:Y:S01]  /*5a60*/  @P0 LEA R8, P2, R3, c[0x0][0x1c8], 0x1 ;  /* 0x0000720003080a11 */ /* 0x002fe200078408ff */
[C---:B------:R-:W-:Y:S02]  /*5a70*/  FMUL.FTZ R105, R134.reuse, R105 ;  /* 0x0000006986697220 */ /* 0x040fe40000410000 */
[----:B------:R1:W-:Y:S01]  /*5a80*/  @P0 LDGSTS.E.BYPASS.LTC128B.128 [R228+0x4100], [R6.64+0x40], !P5 ;  /* 0x0410004006e40fae */ /* 0x0003e2000e901d50 */
[C---:B------:R-:W-:Y:S02]  /*5a90*/  FMUL.FTZ R106, R133.reuse, R106 ;  /* 0x0000006a856a7220 */ /* 0x040fe40000410000 */
[----:B------:R-:W-:Y:S01]  /*5aa0*/  FMUL.FTZ R107, R133, R107 ;  /* 0x0000006b856b7220 */ /* 0x000fe20000410000 */
[----:B------:R4:W-:Y:S01]  /*5ab0*/  MUFU.EX2 R239, R12 ;  /* 0x0000000c00ef7308 */ /* 0x0009e20000000800 */
[C---:B------:R-:W-:Y:S02]  /*5ac0*/  FMUL.FTZ R108, R134.reuse, R108 ;  /* 0x0000006c866c7220 */ /* 0x040fe40000410000 */
[----:B------:R-:W-:Y:S01]  /*5ad0*/  FMUL.FTZ R109, R134, R109 ;  /* 0x0000006d866d7220 */ /* 0x000fe20000410000 */
[----:B--2---:R-:W-:Y:S01]  /*5ae0*/  @P0 IADD3.X R9, R233, UR18, RZ, P1, !PT ;  /* 0x00000012e9090c10 */ /* 0x004fe20008ffe4ff */
[----:B------:R1:W-:Y:S01]  /*5af0*/  @P0 LDGSTS.E.BYPASS.LTC128B.128 [R228+0x5100], [R6.64+0x80], !P4 ;  /* 0x0510008006e40fae */ /* 0x0003e2000e101d50 */
[----:B------:R-:W-:Y:S01]  /*5b00*/  @P0 LEA R4, P1, R5, c[0x0][0x1c8], 0x1 ;  /* 0x0000720005040a11 */ /* 0x000fe200078208ff */
[----:B------:R-:W-:Y:S01]  /*5b10*/  FMUL.FTZ R110, R133, R110 ;  /* 0x0000006e856e7220 */ /* 0x000fe20000410000 */
[----:B------:R-:W-:Y:S01]  /*5b20*/  @P0 LEA.HI.X R9, R3, c[0x0][0x1cc], R9, 0x1, P2 ;  /* 0x0000730003090a11 */ /* 0x000fe200010f0c09 */
[----:B------:R-:W-:Y:S01]  /*5b30*/  FMUL.FTZ R111, R133, R111 ;  /* 0x0000006f856f7220 */ /* 0x000fe20000410000 */
[----:B------:R-:W-:Y:S01]  /*5b40*/  @P0 LEA.HI.X R5, R5, c[0x0][0x1cc], R19, 0x1, P1 ;  /* 0x0000730005050a11 */ /* 0x000fe200008f0c13 */
[----:B------:R2:W-:Y:S01]  /*5b50*/  MUFU.EX2 R238, R13 ;  /* 0x0000000d00ee7308 */ /* 0x0005e20000000800 */
[C---:B------:R-:W-:Y:S01]  /*5b60*/  FMUL.FTZ R19, R133.reuse, R155 ;  /* 0x0000009b85137220 */ /* 0x040fe20000410000 */
[----:B------:R5:W-:Y:S01]  /*5b70*/  @P0 LDGSTS.E.BYPASS.LTC128B.128 [R228+0x3900], [R8.64], !P6 ;  /* 0x0390000008e40fae */ /* 0x000be2000f101d50 */
[C---:B---3--:R-:W-:Y:S02]  /*5b80*/  FMUL.FTZ R72, R132.reuse, R72 ;  /* 0x0000004884487220 */ /* 0x048fe40000410000 */
[C---:B------:R-:W-:Y:S02]  /*5b90*/  FMUL.FTZ R73, R132.reuse, R73 ;  /* 0x0000004984497220 */ /* 0x040fe40000410000 */
[C---:B------:R-:W-:Y:S02]  /*5ba0*/  FMUL.FTZ R76, R132.reuse, R76 ;  /* 0x0000004c844c7220 */ /* 0x040fe40000410000 */
[C---:B------:R-:W-:Y:S01]  /*5bb0*/  FMUL.FTZ R77, R132.reuse, R77 ;  /* 0x0000004d844d7220 */ /* 0x040fe20000410000 */
[----:B------:R-:W3:Y:S01]  /*5bc0*/  SHFL.BFLY PT, R2, R0, 0x1, 0x1f ;  /* 0x0c201f0000027f89 */ /* 0x000ee200000e0000 */
[----:B------:R-:W-:Y:S01]  /*5bd0*/  MUFU.EX2 R203, R36 ;  /* 0x0000002400cb7308 */ /* 0x000fe20000000800 */
[C---:B------:R-:W-:Y:S02]  /*5be0*/  FMUL.FTZ R88, R132.reuse, R88 ;  /* 0x0000005884587220 */ /* 0x040fe40000410000 */
[C---:B----4-:R-:W-:Y:S02]  /*5bf0*/  FMUL.FTZ R12, R132.reuse, R148 ;  /* 0x00000094840c7220 */ /* 0x050fe40000410000 */
[C---:B------:R-:W-:Y:S02]  /*5c00*/  FMUL.FTZ R89, R132.reuse, R89 ;  /* 0x0000005984597220 */ /* 0x040fe40000410000 */
[----:B------:R4:W-:Y:S01]  /*5c10*/  @P0 LDGSTS.E.BYPASS.LTC128B.128 [R228+0x4900], [R4.64+0x40], !P5 ;  /* 0x0490004004e40fae */ /* 0x0009e2000e901d50 */
[----:B------:R-:W-:Y:S02]  /*5c20*/  FMUL.FTZ R92, R132, R92 ;  /* 0x0000005c845c7220 */ /* 0x000fe40000410000 */
[C---:B-1----:R-:W-:Y:S01]  /*5c30*/  FMUL.FTZ R6, R133.reuse, R146 ;  /* 0x0000009285067220 */ /* 0x042fe20000410000 */
[----:B------:R-:W-:Y:S01]  /*5c40*/  F2FP.PACK_AB R146, R248, R249 ;  /* 0x000000f9f892723e */ /* 0x000fe200000000ff */
[----:B------:R-:W-:Y:S01]  /*5c50*/  FMUL.FTZ R7, R133, R147 ;  /* 0x0000009385077220 */ /* 0x000fe20000410000 */
[----:B------:R-:W-:Y:S01]  /*5c60*/  F2FP.PACK_AB R147, R244, R245 ;  /* 0x000000f5f493723e */ /* 0x000fe200000000ff */
[C---:B--2---:R-:W-:Y:S01]  /*5c70*/  FMUL.FTZ R13, R132.reuse, R149 ;  /* 0x00000095840d7220 */ /* 0x044fe20000410000 */
[----:B------:R4:W-:Y:S01]  /*5c80*/  @P0 LDGSTS.E.BYPASS.LTC128B.128 [R228+0x5900], [R4.64+0x80], !P4 ;  /* 0x0590008004e40fae */ /* 0x0009e2000e101d50 */
[----:B------:R-:W-:Y:S01]  /*5c90*/  MUFU.EX2 R202, R37 ;  /* 0x0000002500ca7308 */ /* 0x000fe20000000800 */
[C---:B------:R-:W-:Y:S02]  /*5ca0*/  FMUL.FTZ R93, R132.reuse, R93 ;  /* 0x0000005d845d7220 */ /* 0x040fe40000410000 */
[----:B-----5:R-:W-:Y:S01]  /*5cb0*/  FMUL.FTZ R8, R132, R140 ;  /* 0x0000008c84087220 */ /* 0x020fe20000410000 */
[----:B------:R-:W-:Y:S01]  /*5cc0*/  F2FP.PACK_AB R140, R240, R241 ;  /* 0x000000f1f08c723e */ /* 0x000fe200000000ff */
[----:B------:R-:W-:Y:S02]  /*5cd0*/  FMUL.FTZ R9, R132, R141 ;  /* 0x0000008d84097220 */ /* 0x000fe40000410000 */
[----:B------:R-:W1:Y:S01]  /*5ce0*/  LDSM.16.MT88.4 R172, [R212+0x100] ;  /* 0x00010000d4ac783b */ /* 0x000e620000004200 */
[----:B---3--:R-:W-:Y:S01]  /*5cf0*/  FMNMX.FTZ R2, R0, R2, !PT ;  /* 0x0000000200027209 */ /* 0x008fe20007810000 */
[C---:B------:R-:W-:Y:S01]  /*5d00*/  FMUL.FTZ R100, R132.reuse, R100 ;  /* 0x0000006484647220 */ /* 0x040fe20000410000 */
[----:B------:R-:W-:Y:S01]  /*5d10*/  MUFU.EX2 R199, R38 ;  /* 0x0000002600c77308 */ /* 0x000fe20000000800 */
[----:B------:R-:W-:Y:S02]  /*5d20*/  FMUL.FTZ R101, R132, R101 ;  /* 0x0000006584657220 */ /* 0x000fe40000410000 */
[C---:B------:R-:W-:Y:S02]  /*5d30*/  FADD.FTZ R0, -R2.reuse, R138 ;  /* 0x0000008a02007221 */ /* 0x040fe40000010100 */
[----:B------:R-:W-:Y:S01]  /*5d40*/  FMUL.FTZ R3, R2, c[0x0][0x2d0] ;  /* 0x0000b40002037a20 */ /* 0x000fe20000410000 */
[----:B------:R-:W2:Y:S01]  /*5d50*/  LDSM.16.MT88.4 R176, [R213+0x100] ;  /* 0x00010000d5b0783b */ /* 0x000ea20000004200 */
[----:B------:R-:W-:Y:S02]  /*5d60*/  FMUL.FTZ R0, R0, c[0x0][0x2d0] ;  /* 0x0000b40000007a20 */ /* 0x000fe40000410000 */
[--C-:B------:R-:W-:Y:S01]  /*5d70*/  FFMA.FTZ R14, R14, c[0x0][0x2d0], -R3.reuse ;  /* 0x0000b4000e0e7a23 */ /* 0x100fe20000010803 */
[----:B------:R3:W-:Y:S01]  /*5d80*/  MUFU.EX2 R197, R39 ;  /* 0x0000002700c57308 */ /* 0x0007e20000000800 */
[--C-:B------:R-:W-:Y:S02]  /*5d90*/  FFMA.FTZ R15, R15, c[0x0][0x2d0], -R3.reuse ;  /* 0x0000b4000f0f7a23 */ /* 0x100fe40000010803 */
[--C-:B------:R-:W-:Y:S01]  /*5da0*/  FFMA.FTZ R10, R10, c[0x0][0x2d0], -R3.reuse ;  /* 0x0000b4000a0a7a23 */ /* 0x100fe20000010803 */
[----:B------:R-:W-:Y:S01]  /*5db0*/  LDSM.16.MT88.4 R152, [R213+0x1100] ;  /* 0x00110000d598783b */ /* 0x000fe20000004200 */
[--C-:B------:R-:W-:Y:S02]  /*5dc0*/  FFMA.FTZ R11, R11, c[0x0][0x2d0], -R3.reuse ;  /* 0x0000b4000b0b7a23 */ /* 0x100fe40000010803 */
[C---:B----4-:R-:W-:Y:S01]  /*5dd0*/  FMUL.FTZ R4, R134.reuse, R144 ;  /* 0x0000009086047220 */ /* 0x050fe20000410000 */
[----:B------:R-:W-:Y:S01]  /*5de0*/  F2FP.PACK_AB R144, R247, R246 ;  /* 0x000000f6f790723e */ /* 0x000fe200000000ff */
[----:B------:R-:W-:Y:S01]  /*5df0*/  FMUL.FTZ R5, R134, R145 ;  /* 0x0000009186057220 */ /* 0x000fe20000410000 */
[----:B------:R-:W4:Y:S01]  /*5e00*/  MUFU.EX2 R0, R0 ;  /* 0x0000000000007308 */ /* 0x000f220000000800 */
[----:B------:R-:W-:Y:S01]  /*5e10*/  F2FP.PACK_AB R145, R243, R242 ;  /* 0x000000f2f391723e */ /* 0x000fe200000000ff */
[----:B------:R-:W0:Y:S01]  /*5e20*/  LDGDEPBAR ;  /* 0x00000000000079af */ /* 0x000e220000000000 */
[--C-:B------:R-:W-:Y:S02]  /*5e30*/  FFMA.FTZ R46, R46, c[0x0][0x2d0], -R3.reuse ;  /* 0x0000b4002e2e7a23 */ /* 0x100fe40000010803 */
[--C-:B------:R-:W-:Y:S02]  /*5e40*/  FFMA.FTZ R47, R47, c[0x0][0x2d0], -R3.reuse ;  /* 0x0000b4002f2f7a23 */ /* 0x100fe40000010803 */
[--C-:B------:R-:W-:Y:S02]  /*5e50*/  FFMA.FTZ R58, R58, c[0x0][0x2d0], -R3.reuse ;  /* 0x0000b4003a3a7a23 */ /* 0x100fe40000010803 */
[----:B------:R-:W-:Y:S01]  /*5e60*/  FFMA.FTZ R59, R59, c[0x0][0x2d0], -R3 ;  /* 0x0000b4003b3b7a23 */ /* 0x000fe20000010803 */
[----:B------:R5:W-:Y:S01]  /*5e70*/  MUFU.EX2 R185, R14 ;  /* 0x0000000e00b97308 */ /* 0x000be20000000800 */
[----:B------:R-:W-:Y:S02]  /*5e80*/  FFMA.FTZ R138, R35, c[0x0][0x2d0], -R181 ;  /* 0x0000b400238a7a23 */ /* 0x000fe400000108b5 */
[----:B------:R-:W-:Y:S01]  /*5e90*/  FFMA.FTZ R26, R26, c[0x0][0x2d0], -R3 ;  /* 0x0000b4001a1a7a23 */ /* 0x000fe20000010803 */
[----:B---3--:R-:W-:Y:S01]  /*5ea0*/  LDSM.16.MT88.4 R36, [R213+0x2500] ;  /* 0x00250000d524783b */ /* 0x008fe20000004200 */
[----:B------:R-:W-:Y:S01]  /*5eb0*/  FMUL.FTZ R112, R132, R112 ;  /* 0x0000007084707220 */ /* 0x000fe20000410000 */
[-C--:B-1----:R-:W-:Y:S04]  /*5ec0*/  HMMA.16816.F32 R4, R144, R172.reuse, R4 ;  /* 0x000000ac9004723c */ /* 0x082fe80000001804 */
[----:B------:R1:W-:Y:S01]  /*5ed0*/  MUFU.EX2 R186, R15 ;  /* 0x0000000f00ba7308 */ /* 0x0003e20000000800 */
[----:B------:R-:W-:Y:S02]  /*5ee0*/  FMUL.FTZ R80, R134, R80 ;  /* 0x0000005086507220 */ /* 0x000fe40000410000 */
[C---:B----4-:R-:W-:Y:S02]  /*5ef0*/  FMUL.FTZ R74, R0.reuse, R74 ;  /* 0x0000004a004a7220 */ /* 0x050fe40000410000 */
[C---:B------:R-:W-:Y:S03]  /*5f00*/  FMUL.FTZ R75, R0.reuse, R75 ;  /* 0x0000004b004b7220 */ /* 0x040fe60000410000 */
[C---:B------:R-:W-:Y:S02]  /*5f10*/  FMUL.FTZ R78, R0.reuse, R78 ;  /* 0x0000004e004e7220 */ /* 0x040fe40000410000 */
[----:B------:R3:W-:Y:S01]  /*5f20*/  MUFU.EX2 R184, R10 ;  /* 0x0000000a00b87308 */ /* 0x0007e20000000800 */
[----:B------:R-:W-:Y:S02]  /*5f30*/  FMUL.FTZ R79, R0, R79 ;  /* 0x0000004f004f7220 */ /* 0x000fe40000410000 */
[----:B------:R-:W-:Y:S02]  /*5f40*/  FMUL.FTZ R81, R134, R81 ;  /* 0x0000005186517220 */ /* 0x000fe40000410000 */
[C---:B-----5:R-:W-:Y:S02]  /*5f50*/  FMUL.FTZ R14, R0.reuse, R150 ;  /* 0x00000096000e7220 */ /* 0x060fe40000410000 */
[C---:B------:R-:W-:Y:S02]  /*5f60*/  FMUL.FTZ R82, R133.reuse, R82 ;  /* 0x0000005285527220 */ /* 0x040fe40000410000 */
[----:B------:R-:W-:Y:S01]  /*5f70*/  FMUL.FTZ R83, R133, R83 ;  /* 0x0000005385537220 */ /* 0x000fe20000410000 */
[----:B------:R-:W4:Y:S01]  /*5f80*/  MUFU.EX2 R183, R11 ;  /* 0x0000000b00b77308 */ /* 0x000f220000000800 */
[C---:B------:R-:W-:Y:S02]  /*5f90*/  FMUL.FTZ R90, R0.reuse, R90 ;  /* 0x0000005a005a7220 */ /* 0x040fe40000410000 */
[C---:B------:R-:W-:Y:S02]  /*5fa0*/  FMUL.FTZ R91, R0.reuse, R91 ;  /* 0x0000005b005b7220 */ /* 0x040fe40000410000 */
[C---:B-1----:R-:W-:Y:S02]  /*5fb0*/  FMUL.FTZ R15, R0.reuse, R151 ;  /* 0x00000097000f7220 */ /* 0x042fe40000410000 */
[----:B------:R-:W1:Y:S01]  /*5fc0*/  LDSM.16.MT88.4 R148, [R212+0x1100] ;  /* 0x00110000d494783b */ /* 0x000e620000004200 */
[C---:B------:R-:W-:Y:S02]  /*5fd0*/  FMUL.FTZ R94, R0.reuse, R94 ;  /* 0x0000005e005e7220 */ /* 0x040fe40000410000 */
[----:B------:R5:W-:Y:S01]  /*5fe0*/  MUFU.EX2 R235, R32 ;  /* 0x0000002000eb7308 */ /* 0x000be20000000800 */
[C---:B------:R-:W-:Y:S02]  /*5ff0*/  FMUL.FTZ R95, R0.reuse, R95 ;  /* 0x0000005f005f7220 */ /* 0x040fe40000410000 */
[C---:B------:R-:W-:Y:S02]  /*6000*/  FMUL.FTZ R102, R0.reuse, R102 ;  /* 0x0000006600667220 */ /* 0x040fe40000410000 */
[----:B---3--:R-:W-:Y:S01]  /*6010*/  FMUL.FTZ R10, R0, R142 ;  /* 0x0000008e000a7220 */ /* 0x008fe20000410000 */
[----:B------:R-:W-:Y:S01]  /*6020*/  F2FP.PACK_AB R142, R238, R239 ;  /* 0x000000efee8e723e */ /* 0x000fe200000000ff */
[C---:B------:R-:W-:Y:S02]  /*6030*/  FMUL.FTZ R103, R0.reuse, R103 ;  /* 0x0000006700677220 */ /* 0x040fe40000410000 */
[----:B------:R-:W-:Y:S01]  /*6040*/  FMUL.FTZ R35, R0, R163 ;  /* 0x000000a300237220 */ /* 0x000fe20000410000 */
[----:B------:R-:W-:Y:S01]  /*6050*/  MUFU.EX2 R201, R48 ;  /* 0x0000003000c97308 */ /* 0x000fe20000000800 */
[----:B------:R-:W-:Y:S02]  /*6060*/  FMUL.FTZ R113, R132, R113 ;  /* 0x0000007184717220 */ /* 0x000fe40000410000 */
[C---:B------:R-:W-:Y:S01]  /*6070*/  FMUL.FTZ R114, R0.reuse, R114 ;  /* 0x0000007200727220 */ /* 0x040fe20000410000 */
[----:B----4-:R-:W-:Y:S01]  /*6080*/  F2FP.PACK_AB R141, R183, R184 ;  /* 0x000000b8b78d723e */ /* 0x010fe200000000ff */
[----:B------:R-:W-:Y:S01]  /*6090*/  FMUL.FTZ R11, R0, R143 ;  /* 0x0000008f000b7220 */ /* 0x000fe20000410000 */
[----:B------:R-:W-:Y:S01]  /*60a0*/  F2FP.PACK_AB R143, R186, R185 ;  /* 0x000000b9ba8f723e */ /* 0x000fe200000000ff */
[----:B------:R-:W-:Y:S02]  /*60b0*/  FMUL.FTZ R115, R0, R115 ;  /* 0x0000007300737220 */ /* 0x000fe40000410000 */
[C---:B------:R-:W-:Y:S01]  /*60c0*/  FMUL.FTZ R116, R132.reuse, R116 ;  /* 0x0000007484747220 */ /* 0x040fe20000410000 */
[----:B------:R-:W-:Y:S01]  /*60d0*/  MUFU.EX2 R200, R49 ;  /* 0x0000003100c87308 */ /* 0x000fe20000000800 */
[----:B------:R-:W-:Y:S02]  /*60e0*/  FMUL.FTZ R117, R132, R117 ;  /* 0x0000007584757220 */ /* 0x000fe40000410000 */
[C---:B------:R-:W-:Y:S04]  /*60f0*/  HMMA.16816.F32 R8, R140.reuse, R172, R8 ;  /* 0x000000ac8c08723c */ /* 0x040fe80000001808 */
[--C-:B-----5:R-:W-:Y:S02]  /*6100*/  FFMA.FTZ R32, R23, c[0x0][0x2d0], -R181.reuse ;  /* 0x0000b40017207a23 */ /* 0x120fe400000108b5 */
[C---:B------:R-:W-:Y:S01]  /*6110*/  FMUL.FTZ R23, R133.reuse, R159 ;  /* 0x0000009f85177220 */ /* 0x040fe20000410000 */
[----:B------:R-:W-:Y:S01]  /*6120*/  MUFU.EX2 R196, R50 ;  /* 0x0000003200c47308 */ /* 0x000fe20000000800 */
[-C--:B------:R-:W-:Y:S04]  /*6130*/  HMMA.16816.F32 R12, R140, R174.reuse, R12 ;  /* 0x000000ae8c0c723c */ /* 0x080fe8000000180c */
[C---:B------:R-:W-:Y:S02]  /*6140*/  FMUL.FTZ R118, R0.reuse, R118 ;  /* 0x0000007600767220 */ /* 0x040fe40000410000 */
[----:B------:R-:W-:Y:S02]  /*6150*/  FMUL.FTZ R119, R0, R119 ;  /* 0x0000007700777220 */ /* 0x000fe40000410000 */
[C---:B------:R-:W-:Y:S01]  /*6160*/  HMMA.16816.F32 R16, R144.reuse, R174, R16 ;  /* 0x000000ae9010723c */ /* 0x040fe20000001810 */
[----:B------:R3:W-:Y:S03]  /*6170*/  MUFU.EX2 R198, R51 ;  /* 0x0000003300c67308 */ /* 0x0007e60000000800 */
[C---:B------:R-:W-:Y:S02]  /*6180*/  FMUL.FTZ R120, R134.reuse, R120 ;  /* 0x0000007886787220 */ /* 0x040fe40000410000 */
[----:B------:R-:W-:Y:S02]  /*6190*/  FMUL.FTZ R121, R134, R121 ;  /* 0x0000007986797220 */ /* 0x000fe40000410000 */
[-C--:B--2---:R-:W-:Y:S03]  /*61a0*/  HMMA.16816.F32 R68, R144, R176.reuse, R68 ;  /* 0x000000b09044723c */ /* 0x084fe60000001844 */
[----:B------:R-:W-:Y:S01]  /*61b0*/  MUFU.EX2 R192, R44 ;  /* 0x0000002c00c07308 */ /* 0x000fe20000000800 */
[C---:B------:R-:W-:Y:S02]  /*61c0*/  FMUL.FTZ R122, R133.reuse, R122 ;  /* 0x0000007a857a7220 */ /* 0x040fe40000410000 */
[----:B------:R-:W-:Y:S02]  /*61d0*/  FMUL.FTZ R123, R133, R123 ;  /* 0x0000007b857b7220 */ /* 0x000fe40000410000 */
[C---:B------:R-:W-:Y:S04]  /*61e0*/  HMMA.16816.F32 R72, R140.reuse, R176, R72 ;  /* 0x000000b08c48723c */ /* 0x040fe80000001848 */
[C---:B------:R-:W-:Y:S01]  /*61f0*/  FMUL.FTZ R124, R132.reuse, R124 ;  /* 0x0000007c847c7220 */ /* 0x040fe20000410000 */
[----:B------:R-:W-:Y:S01]  /*6200*/  MUFU.EX2 R193, R45 ;  /* 0x0000002d00c17308 */ /* 0x000fe20000000800 */
[----:B------:R-:W-:Y:S02]  /*6210*/  FMUL.FTZ R125, R132, R125 ;  /* 0x0000007d847d7220 */ /* 0x000fe40000410000 */
[-C--:B------:R-:W-:Y:S01]  /*6220*/  HMMA.16816.F32 R76, R140, R178.reuse, R76 ;  /* 0x000000b28c4c723c */ /* 0x080fe2000000184c */
[----:B---3--:R-:W-:Y:S03]  /*6230*/  LDSM.16.MT88.4 R48, [R212+0x900] ;  /* 0x00090000d430783b */ /* 0x008fe60000004200 */
[C---:B------:R-:W-:Y:S02]  /*6240*/  FMUL.FTZ R126, R0.reuse, R126 ;  /* 0x0000007e007e7220 */ /* 0x040fe40000410000 */
[----:B------:R-:W-:Y:S01]  /*6250*/  FMUL.FTZ R127, R0, R127 ;  /* 0x0000007f007f7220 */ /* 0x000fe20000410000 */
[----:B------:R-:W-:Y:S01]  /*6260*/  MUFU.EX2 R172, R46 ;  /* 0x0000002e00ac7308 */ /* 0x000fe20000000800 */
[C---:B------:R-:W-:Y:S04]  /*6270*/  HMMA.16816.F32 R80, R144.reuse, R178, R80 ;  /* 0x000000b29050723c */ /* 0x040fe80000001850 */
[C---:B------:R-:W-:Y:S02]  /*6280*/  FMUL.FTZ R128, R132.reuse, R128 ;  /* 0x0000008084807220 */ /* 0x040fe40000410000 */
[----:B------:R-:W-:Y:S02]  /*6290*/  FMUL.FTZ R129, R132, R129 ;  /* 0x0000008184817220 */ /* 0x000fe40000410000 */
[-C--:B-1----:R-:W-:Y:S01]  /*62a0*/  HMMA.16816.F32 R84, R144, R148.reuse, R84 ;  /* 0x000000949054723c */ /* 0x082fe20000001854 */
[----:B------:R1:W-:Y:S03]  /*62b0*/  MUFU.EX2 R237, R20 ;  /* 0x0000001400ed7308 */ /* 0x0003e60000000800 */
[C---:B------:R-:W-:Y:S02]  /*62c0*/  FMUL.FTZ R130, R0.reuse, R130 ;  /* 0x0000008200827220 */ /* 0x040fe40000410000 */
[----:B------:R-:W-:Y:S02]  /*62d0*/  FMUL.FTZ R131, R0, R131 ;  /* 0x0000008300837220 */ /* 0x000fe40000410000 */
[C---:B------:R-:W-:Y:S03]  /*62e0*/  HMMA.16816.F32 R88, R140.reuse, R148, R88 ;  /* 0x000000948c58723c */ /* 0x040fe60000001858 */
[----:B------:R2:W3:Y:S01]  /*62f0*/  MUFU.EX2 R236, R21 ;  /* 0x0000001500ec7308 */ /* 0x0004e20000000800 */
[----:B------:R-:W-:Y:S02]  /*6300*/  FFMA.FTZ R34, R34, c[0x0][0x2d0], -R181 ;  /* 0x0000b40022227a23 */ /* 0x000fe400000108b5 */
[--C-:B------:R-:W-:Y:S02]  /*6310*/  FFMA.FTZ R40, R40, c[0x0][0x2d0], -R182.reuse ;  /* 0x0000b40028287a23 */ /* 0x100fe400000108b6 */
[-C--:B------:R-:W-:Y:S04]  /*6320*/  HMMA.16816.F32 R92, R140, R150.reuse, R92 ;  /* 0x000000968c5c723c */ /* 0x080fe8000000185c */
[--C-:B------:R-:W-:Y:S01]  /*6330*/  FFMA.FTZ R41, R41, c[0x0][0x2d0], -R182.reuse ;  /* 0x0000b40029297a23 */ /* 0x100fe200000108b6 */
[----:B------:R4:W-:Y:S01]  /*6340*/  MUFU.EX2 R211, R22 ;  /* 0x0000001600d37308 */ /* 0x0009e20000000800 */
[--C-:B------:R-:W-:Y:S02]  /*6350*/  FFMA.FTZ R42, R42, c[0x0][0x2d0], -R3.reuse ;  /* 0x0000b4002a2a7a23 */ /* 0x100fe40000010803 */
[C---:B------:R-:W-:Y:S01]  /*6360*/  HMMA.16816.F32 R96, R144.reuse, R150, R96 ;  /* 0x000000969060723c */ /* 0x040fe20000001860 */
[----:B------:R-:W5:Y:S03]  /*6370*/  LDSM.16.MT88.4 R148, [R212+0x2100] ;  /* 0x00210000d494783b */ /* 0x000f660000004200 */
[----:B-1----:R-:W-:Y:S02]  /*6380*/  FMUL.FTZ R20, R134, R156 ;  /* 0x0000009c86147220 */ /* 0x002fe40000410000 */
[--C-:B------:R-:W-:Y:S01]  /*6390*/  FFMA.FTZ R28, R28, c[0x0][0x2d0], -R182.reuse ;  /* 0x0000b4001c1c7a23 */ /* 0x100fe200000108b6 */
[----:B------:R1:W1:Y:S01]  /*63a0*/  MUFU.EX2 R234, R33 ;  /* 0x0000002100ea7308 */ /* 0x0002620000000800 */
[--C-:B------:R-:W-:Y:S04]  /*63b0*/  FFMA.FTZ R24, R24, c[0x0][0x2d0], -R182.reuse ;  /* 0x0000b40018187a23 */ /* 0x100fe800000108b6 */
[----:B--2---:R-:W-:Y:S02]  /*63c0*/  FMUL.FTZ R21, R134, R157 ;  /* 0x0000009d86157220 */ /* 0x004fe40000410000 */
[----:B------:R-:W-:Y:S02]  /*63d0*/  FFMA.FTZ R25, R25, c[0x0][0x2d0], -R182 ;  /* 0x0000b40019197a23 */ /* 0x000fe400000108b6 */
[----:B------:R-:W-:Y:S01]  /*63e0*/  FFMA.FTZ R43, R43, c[0x0][0x2d0], -R3 ;  /* 0x0000b4002b2b7a23 */ /* 0x000fe20000010803 */
[----:B------:R2:W2:Y:S01]  /*63f0*/  MUFU.EX2 R210, R32 ;  /* 0x0000002000d27308 */ /* 0x0004a20000000800 */
[--C-:B------:R-:W-:Y:S02]  /*6400*/  FFMA.FTZ R64, R64, c[0x0][0x2d0], -R180.reuse ;  /* 0x0000b40040407a23 */ /* 0x100fe400000108b4 */
[----:B------:R-:W-:Y:S02]  /*6410*/  FFMA.FTZ R65, R65, c[0x0][0x2d0], -R180 ;  /* 0x0000b40041417a23 */ /* 0x000fe400000108b4 */
[----:B----4-:R-:W-:Y:S02]  /*6420*/  FMUL.FTZ R22, R133, R158 ;  /* 0x0000009e85167220 */ /* 0x010fe40000410000 */
[----:B------:R-:W-:Y:S01]  /*6430*/  LDSM.16.MT88.4 R156, [R213+0x500] ;  /* 0x00050000d59c783b */ /* 0x000fe20000004200 */
[----:B------:R-:W-:Y:S02]  /*6440*/  FFMA.FTZ R67, R67, c[0x0][0x2d0], -R181 ;  /* 0x0000b40043437a23 */ /* 0x000fe400000108b5 */
[----:B------:R4:W-:Y:S01]  /*6450*/  MUFU.EX2 R209, R34 ;  /* 0x0000002200d17308 */ /* 0x0009e20000000800 */
[--C-:B------:R-:W-:Y:S01]  /*6460*/  FFMA.FTZ R61, R61, c[0x0][0x2d0], -R182.reuse ;  /* 0x0000b4003d3d7a23 */ /* 0x100fe200000108b6 */
[-C--:B------:R-:W-:Y:S03]  /*6470*/  HMMA.16816.F32 R20, R144, R152.reuse, R20 ;  /* 0x000000989014723c */ /* 0x080fe60000001814 */
[----:B-1----:R-:W-:Y:S02]  /*6480*/  FMUL.FTZ R33, R132, R161 ;  /* 0x000000a184217220 */ /* 0x002fe40000410000 */
[--C-:B------:R-:W-:Y:S02]  /*6490*/  FFMA.FTZ R29, R29, c[0x0][0x2d0], -R182.reuse ;  /* 0x0000b4001d1d7a23 */ /* 0x100fe400000108b6 */
[--C-:B------:R-:W-:Y:S01]  /*64a0*/  FFMA.FTZ R30, R30, c[0x0][0x2d0], -R3.reuse ;  /* 0x0000b4001e1e7a23 */ /* 0x100fe20000010803 */
[C---:B------:R-:W-:Y:S01]  /*64b0*/  HMMA.16816.F32 R100, R140.reuse, R152, R100 ;  /* 0x000000988c64723c */ /* 0x040fe20000001864 */
[----:B------:R1:W-:Y:S03]  /*64c0*/  MUFU.EX2 R205, R28 ;  /* 0x0000001c00cd7308 */ /* 0x0003e60000000800 */
[----:B--2---:R-:W-:Y:S02]  /*64d0*/  FMUL.FTZ R32, R132, R160 ;  /* 0x000000a084207220 */ /* 0x004fe40000410000 */
[----:B------:R-:W-:Y:S02]  /*64e0*/  FFMA.FTZ R31, R31, c[0x0][0x2d0], -R3 ;  /* 0x0000b4001f1f7a23 */ /* 0x000fe40000010803 */
[----:B------:R-:W-:Y:S03]  /*64f0*/  FFMA.FTZ R60, R60, c[0x0][0x2d0], -R182 ;  /* 0x0000b4003c3c7a23 */ /* 0x000fe600000108b6 */
[----:B------:R2:W-:Y:S01]  /*6500*/  MUFU.EX2 R207, R24 ;  /* 0x0000001800cf7308 */ /* 0x0005e20000000800 */
[----:B------:R-:W-:Y:S02]  /*6510*/  FFMA.FTZ R66, R66, c[0x0][0x2d0], -R181 ;  /* 0x0000b40042427a23 */ /* 0x000fe400000108b5 */
[----:B----4-:R-:W-:Y:S02]  /*6520*/  FMUL.FTZ R34, R0, R162 ;  /* 0x000000a200227220 */ /* 0x010fe40000410000 */
[----:B------:R-:W-:Y:S02]  /*6530*/  FFMA.FTZ R62, R62, c[0x0][0x2d0], -R3 ;  /* 0x0000b4003e3e7a23 */ /* 0x000fe40000010803 */
[----:B------:R-:W-:Y:S03]  /*6540*/  FFMA.FTZ R132, R132, R252, R241 ;  /* 0x000000fc84847223 */ /* 0x000fe600000100f1 */
[-C--:B------:R-:W-:Y:S01]  /*6550*/  HMMA.16816.F32 R32, R140, R154.reuse, R32 ;  /* 0x0000009a8c20723c */ /* 0x080fe20000001820 */
[----:B------:R-:W-:Y:S02]  /*6560*/  MUFU.EX2 R190, R52 ;  /* 0x0000003400be7308 */ /* 0x000fe40000000800 */
[--C-:B-1----:R-:W-:Y:S02]  /*6570*/  FFMA.FTZ R28, R27, c[0x0][0x2d0], -R3.reuse ;  /* 0x0000b4001b1c7a23 */ /* 0x102fe40000010803 */
[----:B------:R-:W-:Y:S03]  /*6580*/  FMUL.FTZ R27, R133, R167 ;  /* 0x000000a7851b7220 */ /* 0x000fe60000410000 */
[C---:B------:R-:W-:Y:S01]  /*6590*/  HMMA.16816.F32 R104, R144.reuse, R154, R104 ;  /* 0x0000009a9068723c */ /* 0x040fe20000001868 */
[----:B------:R-:W1:Y:S02]  /*65a0*/  LDSM.16.MT88.4 R152, [R213+0x2100] ;  /* 0x00210000d598783b */ /* 0x000e640000004200 */
[----:B------:R4:W-:Y:S01]  /*65b0*/  MUFU.EX2 R206, R25 ;  /* 0x0000001900ce7308 */ /* 0x0009e20000000800 */
[----:B------:R-:W-:Y:S02]  /*65c0*/  FFMA.FTZ R3, R63, c[0x0][0x2d0], -R3 ;  /* 0x0000b4003f037a23 */ /* 0x000fe40000010803 */
[C---:B--2---:R-:W-:Y:S02]  /*65d0*/  FMUL.FTZ R24, R134.reuse, R164 ;  /* 0x000000a486187220 */ /* 0x044fe40000410000 */
[-C--:B-----5:R-:W-:Y:S05]  /*65e0*/  HMMA.16816.F32 R108, R144, R148.reuse, R108 ;  /* 0x00000094906c723c */ /* 0x0a0fea000000186c */
[----:B------:R2:W-:Y:S03]  /*65f0*/  MUFU.EX2 R176, R26 ;  /* 0x0000001a00b07308 */ /* 0x0005e60000000800 */
[C---:B------:R-:W-:Y:S07]  /*6600*/  HMMA.16816.F32 R112, R140.reuse, R148, R112 ;  /* 0x000000948c70723c */ /* 0x040fee0000001870 */
[----:B------:R-:W5:Y:S01]  /*6610*/  MUFU.EX2 R191, R53 ;  /* 0x0000003500bf7308 */ /* 0x000f620000000800 */
[-C--:B------:R-:W-:Y:S04]  /*6620*/  HMMA.16816.F32 R116, R140, R150.reuse, R116 ;  /* 0x000000968c74723c */ /* 0x080fe80000001874 */
[C---:B----4-:R-:W-:Y:S04]  /*6630*/  FMUL.FTZ R25, R134.reuse, R165 ;  /* 0x000000a586197220 */ /* 0x050fe80000410000 */
[C---:B------:R-:W-:Y:S01]  /*6640*/  HMMA.16816.F32 R120, R144.reuse, R150, R120 ;  /* 0x000000969078723c */ /* 0x040fe20000001878 */
[----:B------:R-:W4:Y:S01]  /*6650*/  LDSM.16.MT88.4 R148, [R212+0x500] ;  /* 0x00050000d494783b */ /* 0x000f220000004200 */
[----:B------:R3:W-:Y:S02]  /*6660*/  MUFU.EX2 R204, R29 ;  /* 0x0000001d00cc7308 */ /* 0x0007e40000000800 */
[----:B--2---:R-:W-:Y:S05]  /*6670*/  FMUL.FTZ R26, R133, R166 ;  /* 0x000000a6851a7220 */ /* 0x004fea0000410000 */
[----:B------:R-:W2:Y:S02]  /*6680*/  LDL.LU R166, [R1] ;  /* 0x0000000001a67983 */ /* 0x000ea40000300800 */
[-C--:B-1----:R-:W-:Y:S01]  /*6690*/  HMMA.16816.F32 R24, R144, R152.reuse, R24 ;  /* 0x000000989018723c */ /* 0x082fe20000001818 */
[----:B------:R1:W-:Y:S07]  /*66a0*/  MUFU.EX2 R165, R28 ;  /* 0x0000001c00a57308 */ /* 0x0003ee0000000800 */
[C---:B------:R-:W-:Y:S03]  /*66b0*/  HMMA.16816.F32 R124, R140.reuse, R152, R124 ;  /* 0x000000988c7c723c */ /* 0x040fe6000000187c */
[----:B------:R4:W-:Y:S01]  /*66c0*/  MUFU.EX2 R164, R30 ;  /* 0x0000001e00a47308 */ /* 0x0009e20000000800 */
[----:B---3--:R-:W-:Y:S04]  /*66d0*/  FMUL.FTZ R29, R134, R169 ;  /* 0x000000a9861d7220 */ /* 0x008fe80000410000 */
[-C--:B------:R-:W-:Y:S05]  /*66e0*/  HMMA.16816.F32 R128, R140, R154.reuse, R128 ;  /* 0x0000009a8c80723c */ /* 0x080fea0000001880 */
[----:B------:R3:W-:Y:S02]  /*66f0*/  MUFU.EX2 R175, R31 ;  /* 0x0000001f00af7308 */ /* 0x0007e40000000800 */
[----:B------:R-:W-:Y:S01]  /*6700*/  F2FP.PACK_AB R140, R236, R237 ;  /* 0x000000edec8c723e */ /* 0x000fe200000000ff */
[----:B-1----:R-:W-:Y:S01]  /*6710*/  FMUL.FTZ R28, R134, R168 ;  /* 0x000000a8861c7220 */ /* 0x002fe20000410000 */
[----:B------:R-:W-:Y:S03]  /*6720*/  F2FP.PACK_AB R142, R234, R235 ;  /* 0x000000ebea8e723e */ /* 0x000fe600000000ff */
[----:B------:R-:W-:Y:S01]  /*6730*/  FFMA.FTZ R134, R134, R250, R246 ;  /* 0x000000fa86867223 */ /* 0x000fe200000100f6 */
[----:B------:R-:W-:Y:S02]  /*6740*/  F2FP.PACK_AB R141, R210, R211 ;  /* 0x000000d3d28d723e */ /* 0x000fe400000000ff */
[----:B------:R-:W1:Y:S01]  /*6750*/  MUFU.EX2 R208, R138 ;  /* 0x0000008a00d07308 */ /* 0x000e620000000800 */
[----:B-----5:R-:W-:Y:S01]  /*6760*/  F2FP.PACK_AB R168, R191, R190 ;  /* 0x000000bebfa8723e */ /* 0x020fe200000000ff */
[C---:B----4-:R-:W-:Y:S08]  /*6770*/  FMUL.FTZ R30, R133.reuse, R170 ;  /* 0x000000aa851e7220 */ /* 0x050ff00000410000 */
[----:B------:R4:W-:Y:S01]  /*6780*/  MUFU.EX2 R138, R47 ;  /* 0x0000002f008a7308 */ /* 0x0009e20000000800 */
[C---:B---3--:R-:W-:Y:S02]  /*6790*/  FMUL.FTZ R31, R133.reuse, R171 ;  /* 0x000000ab851f7220 */ /* 0x048fe40000410000 */
[----:B------:R-:W-:Y:S07]  /*67a0*/  FFMA.FTZ R133, R133, R251, R242 ;  /* 0x000000fb85857223 */ /* 0x000fee00000100f2 */
[----:B------:R-:W-:Y:S01]  /*67b0*/  MUFU.EX2 R187, R54 ;  /* 0x0000003600bb7308 */ /* 0x000fe20000000800 */
[----:B------:R-:W-:Y:S01]  /*67c0*/  HMMA.16816.F32 R28, R144, R154, R28 ;  /* 0x0000009a901c723c */ /* 0x000fe2000000181c */
[----:B------:R-:W3:Y:S03]  /*67d0*/  LDSM.16.MT88.4 R152, [R212+0x1500] ;  /* 0x00150000d498783b */ /* 0x000ee60000004200 */
[----:B-1----:R-:W-:Y:S03]  /*67e0*/  F2FP.PACK_AB R143, R208, R209 ;  /* 0x000000d1d08f723e */ /* 0x002fe600000000ff */
[----:B------:R-:W-:Y:S02]  /*67f0*/  F2FP.PACK_AB R144, R206, R207 ;  /* 0x000000cfce90723e */ /* 0x000fe400000000ff */
[----:B------:R1:W5:Y:S02]  /*6800*/  MUFU.EX2 R180, R55 ;  /* 0x0000003700b47308 */ /* 0x0003640000000800 */
[-C--:B------:R-:W-:Y:S01]  /*6810*/  HMMA.16816.F32 R4, R140, R148.reuse, R4 ;  /* 0x000000948c04723c */ /* 0x080fe20000001804 */
[----:B----4-:R-:W-:Y:S04]  /*6820*/  LDSM.16.MT88.4 R44, [R213+0x900] ;  /* 0x00090000d52c783b */ /* 0x010fe80000004200 */
[----:B------:R-:W-:Y:S02]  /*6830*/  F2FP.PACK_AB R146, R204, R205 ;  /* 0x000000cdcc92723e */ /* 0x000fe400000000ff */
[----:B------:R-:W-:Y:S01]  /*6840*/  F2FP.PACK_AB R145, R165, R176 ;  /* 0x000000b0a591723e */ /* 0x000fe200000000ff */
[----:B------:R-:W-:Y:S01]  /*6850*/  MUFU.EX2 R177, R56 ;  /* 0x0000003800b17308 */ /* 0x000fe20000000800 */
[----:B------:R-:W-:Y:S07]  /*6860*/  F2FP.PACK_AB R147, R175, R164 ;  /* 0x000000a4af93723e */ /* 0x000fee00000000ff */
[C---:B------:R-:W-:Y:S02]  /*6870*/  HMMA.16816.F32 R8, R144.reuse, R148, R8 ;  /* 0x000000949008723c */ /* 0x040fe40000001808 */
[----:B------:R-:W-:Y:S01]  /*6880*/  MUFU.EX2 R194, R40 ;  /* 0x0000002800c27308 */ /* 0x000fe20000000800 */
[----:B-1----:R-:W-:Y:S01]  /*6890*/  LDSM.16.MT88.4 R52, [R213+0x2900] ;  /* 0x00290000d534783b */ /* 0x002fe20000004200 */
[----:B-----5:R-:W-:Y:S04]  /*68a0*/  F2FP.PACK_AB R169, R180, R187 ;  /* 0x000000bbb4a9723e */ /* 0x020fe800000000ff */
[-C--:B------:R-:W-:Y:S04]  /*68b0*/  HMMA.16816.F32 R12, R144, R150.reuse, R12 ;  /* 0x00000096900c723c */ /* 0x080fe8000000180c */
[----:B------:R-:W1:Y:S04]  /*68c0*/  MUFU.EX2 R195, R41 ;  /* 0x0000002900c37308 */ /* 0x000e680000000800 */
[C---:B------:R-:W-:Y:S01]  /*68d0*/  HMMA.16816.F32 R16, R140.reuse, R150, R16 ;  /* 0x000000968c10723c */ /* 0x040fe20000001810 */
[----:B------:R-:W4:Y:S05]  /*68e0*/  LDSM.16.MT88.4 R148, [R213+0x1500] ;  /* 0x00150000d594783b */ /* 0x000f2a0000004200 */
[----:B------:R5:W-:Y:S02]  /*68f0*/  MUFU.EX2 R173, R42 ;  /* 0x0000002a00ad7308 */ /* 0x000be40000000800 */
[-C--:B------:R-:W-:Y:S08]  /*6900*/  HMMA.16816.F32 R68, R140, R156.reuse, R68 ;  /* 0x0000009c8c44723c */ /* 0x080ff00000001844 */
[C---:B------:R-:W-:Y:S01]  /*6910*/  HMMA.16816.F32 R72, R144.reuse, R156, R72 ;  /* 0x0000009c9048723c */ /* 0x040fe20000001848 */
[----:B------:R-:W4:Y:S03]  /*6920*/  MUFU.EX2 R174, R43 ;  /* 0x0000002b00ae7308 */ /* 0x000f260000000800 */
[----:B-1----:R-:W-:Y:S04]  /*6930*/  F2FP.PACK_AB R40, R195, R194 ;  /* 0x000000c2c328723e */ /* 0x002fe800000000ff */
[-C--:B------:R-:W-:Y:S03]  /*6940*/  HMMA.16816.F32 R76, R144, R158.reuse, R76 ;  /* 0x0000009e904c723c */ /* 0x080fe6000000184c */
[----:B------:R-:W-:Y:S01]  /*6950*/  MUFU.EX2 R189, R64 ;  /* 0x0000004000bd7308 */ /* 0x000fe20000000800 */
[----:B-----5:R-:W-:Y:S04]  /*6960*/  F2FP.PACK_AB R42, R193, R192 ;  /* 0x000000c0c12a723e */ /* 0x020fe800000000ff */
[C---:B------:R-:W-:Y:S01]  /*6970*/  HMMA.16816.F32 R80, R140.reuse, R158, R80 ;  /* 0x0000009e8c50723c */ /* 0x040fe20000001850 */
[----:B------:R-:W1:Y:S04]  /*6980*/  LDSM.16.MT88.4 R156, [R212+0x2500] ;  /* 0x00250000d49c783b */ /* 0x000e680000004200 */
[----:B------:R-:W-:Y:S03]  /*6990*/  MUFU.EX2 R64, R58 ;  /* 0x0000003a00407308 */ /* 0x000fe60000000800 */
[-C--:B---3--:R-:W-:Y:S04]  /*69a0*/  HMMA.16816.F32 R84, R140, R152.reuse, R84 ;  /* 0x000000988c54723c */ /* 0x088fe80000001854 */
[----:B----4-:R-:W-:Y:S02]  /*69b0*/  F2FP.PACK_AB R41, R174, R173 ;  /* 0x000000adae29723e */ /* 0x010fe400000000ff */
[----:B------:R-:W-:Y:S01]  /*69c0*/  F2FP.PACK_AB R43, R138, R172 ;  /* 0x000000ac8a2b723e */ /* 0x000fe200000000ff */
[----:B------:R-:W-:Y:S01]  /*69d0*/  MUFU.EX2 R178, R67 ;  /* 0x0000004300b27308 */ /* 0x000fe20000000800 */
[C---:B------:R-:W-:Y:S08]  /*69e0*/  HMMA.16816.F32 R88, R144.reuse, R152, R88 ;  /* 0x000000989058723c */ /* 0x040ff00000001858 */
[-C--:B------:R-:W-:Y:S01]  /*69f0*/  HMMA.16816.F32 R92, R144, R154.reuse, R92 ;  /* 0x0000009a905c723c */ /* 0x080fe2000000185c */
[----:B------:R-:W-:Y:S07]  /*6a00*/  MUFU.EX2 R67, R57 ;  /* 0x0000003900437308 */ /* 0x000fee0000000800 */
[C---:B------:R-:W-:Y:S01]  /*6a10*/  HMMA.16816.F32 R96, R140.reuse, R154, R96 ;  /* 0x0000009a8c60723c */ /* 0x040fe20000001860 */
[----:B------:R-:W-:Y:S02]  /*6a20*/  LDSM.16.MT88.4 R152, [R212+0xd00] ;  /* 0x000d0000d498783b */ /* 0x000fe40000004200 */
[----:B------:R-:W3:Y:S05]  /*6a30*/  MUFU.EX2 R188, R65 ;  /* 0x0000004100bc7308 */ /* 0x000eea0000000800 */
[-C--:B------:R-:W-:Y:S05]  /*6a40*/  HMMA.16816.F32 R20, R140, R148.reuse, R20 ;  /* 0x000000948c14723c */ /* 0x080fea0000001814 */
[----:B------:R-:W-:Y:S03]  /*6a50*/  MUFU.EX2 R65, R61 ;  /* 0x0000003d00417308 */ /* 0x000fe60000000800 */
[C---:B------:R-:W-:Y:S07]  /*6a60*/  HMMA.16816.F32 R100, R144.reuse, R148, R100 ;  /* 0x000000949064723c */ /* 0x040fee0000001864 */
[----:B------:R4:W-:Y:S01]  /*6a70*/  MUFU.EX2 R61, R59 ;  /* 0x0000003b003d7308 */ /* 0x0009e20000000800 */
[-C--:B------:R-:W-:Y:S04]  /*6a80*/  HMMA.16816.F32 R32, R144, R150.reuse, R32 ;  /* 0x000000969020723c */ /* 0x080fe80000001820 */
[----:B---3--:R-:W-:Y:S04]  /*6a90*/  F2FP.PACK_AB R170, R188, R189 ;  /* 0x000000bdbcaa723e */ /* 0x008fe800000000ff */
[C---:B------:R-:W-:Y:S01]  /*6aa0*/  HMMA.16816.F32 R104, R140.reuse, R150, R104 ;  /* 0x000000968c68723c */ /* 0x040fe20000001868 */
[----:B------:R-:W3:Y:S07]  /*6ab0*/  MUFU.EX2 R179, R66 ;  /* 0x0000004200b37308 */ /* 0x000eee0000000800 */
[-C--:B-1----:R-:W-:Y:S03]  /*6ac0*/  HMMA.16816.F32 R108, R140, R156.reuse, R108 ;  /* 0x0000009c8c6c723c */ /* 0x082fe6000000186c */
[----:B------:R-:W1:Y:S01]  /*6ad0*/  MUFU.EX2 R66, R60 ;  /* 0x0000003c00427308 */ /* 0x000e620000000800 */
[----:B----4-:R-:W-:Y:S04]  /*6ae0*/  LDSM.16.MT88.4 R56, [R213+0x1d00] ;  /* 0x001d0000d538783b */ /* 0x010fe80000004200 */
[C---:B------:R-:W-:Y:S05]  /*6af0*/  HMMA.16816.F32 R112, R144.reuse, R156, R112 ;  /* 0x0000009c9070723c */ /* 0x040fea0000001870 */
[----:B------:R4:W-:Y:S03]  /*6b00*/  MUFU.EX2 R60, R3 ;  /* 0x00000003003c7308 */ /* 0x0009e60000000800 */
[-C--:B------:R-:W-:Y:S04]  /*6b10*/  HMMA.16816.F32 R116, R144, R158.reuse, R116 ;  /* 0x0000009e9074723c */ /* 0x080fe80000001874 */
[----:B---3--:R-:W-:Y:S03]  /*6b20*/  F2FP.PACK_AB R171, R178, R179 ;  /* 0x000000b3b2ab723e */ /* 0x008fe600000000ff */
[----:B------:R-:W3:Y:S01]  /*6b30*/  MUFU.EX2 R62, R62 ;  /* 0x0000003e003e7308 */ /* 0x000ee20000000800 */
[C---:B------:R-:W-:Y:S08]  /*6b40*/  HMMA.16816.F32 R120, R140.reuse, R158, R120 ;  /* 0x0000009e8c78723c */ /* 0x040ff00000001878 */
[-C--:B------:R-:W-:Y:S08]  /*6b50*/  HMMA.16816.F32 R24, R140, R36.reuse, R24 ;  /* 0x000000248c18723c */ /* 0x080ff00000001818 */
[C---:B------:R-:W-:Y:S07]  /*6b60*/  HMMA.16816.F32 R124, R144.reuse, R36, R124 ;  /* 0x00000024907c723c */ /* 0x040fee000000187c */
[----:B------:R-:W-:Y:S01]  /*6b70*/  F2FP.PACK_AB R36, R202, R203 ;  /* 0x000000cbca24723e */ /* 0x000fe200000000ff */
[-C--:B------:R-:W-:Y:S04]  /*6b80*/  HMMA.16816.F32 R128, R144, R38.reuse, R128 ;  /* 0x000000269080723c */ /* 0x080fe80000001880 */
[----:B------:R-:W-:Y:S04]  /*6b90*/  F2FP.PACK_AB R37, R197, R199 ;  /* 0x000000c7c525723e */ /* 0x000fe800000000ff */
[----:B------:R-:W-:Y:S01]  /*6ba0*/  HMMA.16816.F32 R28, R140, R38, R28 ;  /* 0x000000268c1c723c */ /* 0x000fe2000000181c */
[----:B------:R-:W5:Y:S06]  /*6bb0*/  LDSM.16.MT88.4 R140, [R212+0x1900] ;  /* 0x00190000d48c783b */ /* 0x000f6c0000004200 */
[----:B------:R-:W-:Y:S02]  /*6bc0*/  F2FP.PACK_AB R38, R200, R201 ;  /* 0x000000c9c826723e */ /* 0x000fe400000000ff */
[----:B------:R-:W-:Y:S07]  /*6bd0*/  F2FP.PACK_AB R39, R198, R196 ;  /* 0x000000c4c627723e */ /* 0x000fee00000000ff */
[-C--:B------:R-:W-:Y:S08]  /*6be0*/  HMMA.16816.F32 R4, R36, R48.reuse, R4 ;  /* 0x000000302404723c */ /* 0x080ff00000001804 */
[C---:B------:R-:W-:Y:S08]  /*6bf0*/  HMMA.16816.F32 R8, R40.reuse, R48, R8 ;  /* 0x000000302808723c */ /* 0x040ff00000001808 */
[-C--:B------:R-:W-:Y:S08]  /*6c00*/  HMMA.16816.F32 R12, R40, R50.reuse, R12 ;  /* 0x00000032280c723c */ /* 0x080ff0000000180c */
[C---:B------:R-:W-:Y:S01]  /*6c10*/  HMMA.16816.F32 R16, R36.reuse, R50, R16 ;  /* 0x000000322410723c */ /* 0x040fe20000001810 */
[----:B------:R-:W1:Y:S03]  /*6c20*/  LDSM.16.MT88.4 R48, [R213+0x1900] ;  /* 0x00190000d530783b */ /* 0x000e660000004200 */
[----:B--2---:R-:W-:Y:S04]  /*6c30*/  FFMA.FTZ R0, R0, R166, R184 ;  /* 0x000000a600007223 */ /* 0x004fe800000100b8 */
[-C--:B------:R-:W-:Y:S04]  /*6c40*/  HMMA.16816.F32 R68, R36, R44.reuse, R68 ;  /* 0x0000002c2444723c */ /* 0x080fe80000001844 */
[----:B------:R-:W-:Y:S04]  /*6c50*/  FADD.FTZ R0, R183, R0 ;  /* 0x00000000b7007221 */ /* 0x000fe80000010000 */
[C---:B------:R-:W-:Y:S04]  /*6c60*/  HMMA.16816.F32 R72, R40.reuse, R44, R72 ;  /* 0x0000002c2848723c */ /* 0x040fe80000001848 */
[----:B----4-:R-:W-:Y:S04]  /*6c70*/  FADD.FTZ R3, R185, R0 ;  /* 0x00000000b9037221 */ /* 0x010fe80000010000 */
[-C--:B------:R-:W-:Y:S08]  /*6c80*/  HMMA.16816.F32 R76, R40, R46.reuse, R76 ;  /* 0x0000002e284c723c */ /* 0x080ff0000000184c */
[C---:B------:R-:W-:Y:S01]  /*6c90*/  HMMA.16816.F32 R80, R36.reuse, R46, R80 ;  /* 0x0000002e2450723c */ /* 0x040fe20000001850 */
[----:B------:R-:W2:Y:S07]  /*6ca0*/  LDSM.16.MT88.4 R44, [R212+0x2900] ;  /* 0x00290000d42c783b */ /* 0x000eae0000004200 */
[-C--:B-----5:R-:W-:Y:S08]  /*6cb0*/  HMMA.16816.F32 R84, R36, R140.reuse, R84 ;  /* 0x0000008c2454723c */ /* 0x0a0ff00000001854 */
[C---:B------:R-:W-:Y:S08]  /*6cc0*/  HMMA.16816.F32 R88, R40.reuse, R140, R88 ;  /* 0x0000008c2858723c */ /* 0x040ff00000001858 */
[-C--:B------:R-:W-:Y:S08]  /*6cd0*/  HMMA.16816.F32 R92, R40, R142.reuse, R92 ;  /* 0x0000008e285c723c */ /* 0x080ff0000000185c */
[C---:B------:R-:W-:Y:S08]  /*6ce0*/  HMMA.16816.F32 R96, R36.reuse, R142, R96 ;  /* 0x0000008e2460723c */ /* 0x040ff00000001860 */
[-C--:B-1----:R-:W-:Y:S08]  /*6cf0*/  HMMA.16816.F32 R20, R36, R48.reuse, R20 ;  /* 0x000000302414723c */ /* 0x082ff00000001814 */
[C---:B------:R-:W-:Y:S08]  /*6d00*/  HMMA.16816.F32 R100, R40.reuse, R48, R100 ;  /* 0x000000302864723c */ /* 0x040ff00000001864 */
[-C--:B------:R-:W-:Y:S08]  /*6d10*/  HMMA.16816.F32 R32, R40, R50.reuse, R32 ;  /* 0x000000322820723c */ /* 0x080ff00000001820 */
[C---:B------:R-:W-:Y:S01]  /*6d20*/  HMMA.16816.F32 R104, R36.reuse, R50, R104 ;  /* 0x000000322468723c */ /* 0x040fe20000001868 */
[----:B------:R-:W-:Y:S07]  /*6d30*/  LDSM.16.MT88.4 R48, [R212+0x1d00] ;  /* 0x001d0000d430783b */ /* 0x000fee0000004200 */
[-C--:B--2---:R-:W-:Y:S08]  /*6d40*/  HMMA.16816.F32 R108, R36, R44.reuse, R108 ;  /* 0x0000002c246c723c */ /* 0x084ff0000000186c */
[C---:B------:R-:W-:Y:S08]  /*6d50*/  HMMA.16816.F32 R112, R40.reuse, R44, R112 ;  /* 0x0000002c2870723c */ /* 0x040ff00000001870 */
[-C--:B------:R-:W-:Y:S08]  /*6d60*/  HMMA.16816.F32 R116, R40, R46.reuse, R116 ;  /* 0x0000002e2874723c */ /* 0x080ff00000001874 */
[C---:B------:R-:W-:Y:S01]  /*6d70*/  HMMA.16816.F32 R120, R36.reuse, R46, R120 ;  /* 0x0000002e2478723c */ /* 0x040fe20000001878 */
[----:B------:R-:W1:Y:S07]  /*6d80*/  LDSM.16.MT88.4 R44, [R213+0xd00] ;  /* 0x000d0000d52c783b */ /* 0x000e6e0000004200 */
[-C--:B------:R-:W-:Y:S08]  /*6d90*/  HMMA.16816.F32 R24, R36, R52.reuse, R24 ;  /* 0x000000342418723c */ /* 0x080ff00000001818 */
[C---:B------:R-:W-:Y:S08]  /*6da0*/  HMMA.16816.F32 R124, R40.reuse, R52, R124 ;  /* 0x00000034287c723c */ /* 0x040ff0000000187c */
[-C--:B------:R-:W-:Y:S01]  /*6db0*/  HMMA.16816.F32 R128, R40, R54.reuse, R128 ;  /* 0x000000362880723c */ /* 0x080fe20000001880 */
[----:B------:R-:W2:Y:S07]  /*6dc0*/  LDSM.16.MT88.4 R40, [R212+0x2d00] ;  /* 0x002d0000d428783b */ /* 0x000eae0000004200 */
[----:B------:R-:W-:Y:S07]  /*6dd0*/  HMMA.16816.F32 R28, R36, R54, R28 ;  /* 0x00000036241c723c */ /* 0x000fee000000181c */
[----:B------:R-:W-:Y:S01]  /*6de0*/  F2FP.PACK_AB R36, R67, R177 ;  /* 0x000000b14324723e */ /* 0x000fe200000000ff */
[-C--:B------:R-:W-:Y:S01]  /*6df0*/  HMMA.16816.F32 R144, R168, R152.reuse, R4 ;  /* 0x00000098a890723c */ /* 0x080fe20000001804 */
[----:B------:R-:W4:Y:S04]  /*6e00*/  LDSM.16.MT88.4 R4, [R213+0x2d00] ;  /* 0x002d0000d504783b */ /* 0x000f280000004200 */
[----:B------:R-:W-:Y:S02]  /*6e10*/  F2FP.PACK_AB R38, R65, R66 ;  /* 0x000000424126723e */ /* 0x000fe400000000ff */
[----:B------:R-:W-:Y:S02]  /*6e20*/  F2FP.PACK_AB R37, R61, R64 ;  /* 0x000000403d25723e */ /* 0x000fe400000000ff */
[----:B---3--:R-:W-:Y:S07]  /*6e30*/  F2FP.PACK_AB R39, R60, R62 ;  /* 0x0000003e3c27723e */ /* 0x008fee00000000ff */
[C---:B------:R-:W-:Y:S07]  /*6e40*/  HMMA.16816.F32 R140, R36.reuse, R152, R8 ;  /* 0x00000098248c723c */ /* 0x040fee0000001808 */
[----:B------:R-:W-:Y:S01]  /*6e50*/  FADD.FTZ R10, R186, R3 ;  /* 0x00000003ba0a7221 */ /* 0x000fe20000010000 */
[-C--:B------:R-:W-:Y:S04]  /*6e60*/  HMMA.16816.F32 R148, R36, R154.reuse, R12 ;  /* 0x0000009a2494723c */ /* 0x080fe8000000180c */
[----:B------:R-:W-:Y:S02]  /*6e70*/  FADD.FTZ R9, R247, R134 ;  /* 0x00000086f7097221 */ /* 0x000fe40000010000 */
[----:B------:R-:W-:Y:S01]  /*6e80*/  FADD.FTZ R8, R240, R132 ;  /* 0x00000084f0087221 */ /* 0x000fe20000010000 */
[----:B------:R-:W-:Y:S01]  /*6e90*/  MOV R132, R135 ;  /* 0x0000008700847202 */ /* 0x000fe20000000f00 */
[C---:B------:R-:W-:Y:S04]  /*6ea0*/  HMMA.16816.F32 R152, R168.reuse, R154, R16 ;  /* 0x0000009aa898723c */ /* 0x040fe80000001810 */
[----:B------:R-:W-:Y:S02]  /*6eb0*/  FADD.FTZ R9, R249, R9 ;  /* 0x00000009f9097221 */ /* 0x000fe40000010000 */
[----:B------:R-:W-:Y:S02]  /*6ec0*/  FADD.FTZ R8, R239, R8 ;  /* 0x00000008ef087221 */ /* 0x000fe40000010000 */
[-C--:B-1----:R-:W-:Y:S04]  /*6ed0*/  HMMA.16816.F32 R68, R168, R44.reuse, R68 ;  /* 0x0000002ca844723c */ /* 0x082fe80000001844 */
[----:B------:R-:W-:Y:S02]  /*6ee0*/  FADD.FTZ R0, R248, R9 ;  /* 0x00000009f8007221 */ /* 0x000fe40000010000 */
[----:B------:R-:W-:Y:S02]  /*6ef0*/  FADD.FTZ R11, R238, R8 ;  /* 0x00000008ee0b7221 */ /* 0x000fe40000010000 */
[C---:B------:R-:W-:Y:S04]  /*6f00*/  HMMA.16816.F32 R72, R36.reuse, R44, R72 ;  /* 0x0000002c2448723c */ /* 0x040fe80000001848 */
[----:B------:R-:W-:Y:S02]  /*6f10*/  FADD.FTZ R9, R237, R0 ;  /* 0x00000000ed097221 */ /* 0x000fe40000010000 */
[----:B------:R-:W-:Y:S02]  /*6f20*/  FADD.FTZ R0, R176, R10 ;  /* 0x0000000ab0007221 */ /* 0x000fe40000010000 */
[-C--:B------:R-:W-:Y:S04]  /*6f30*/  HMMA.16816.F32 R76, R36, R46.reuse, R76 ;  /* 0x0000002e244c723c */ /* 0x080fe8000000184c */
[----:B------:R-:W-:Y:S02]  /*6f40*/  FADD.FTZ R3, R207, R11 ;  /* 0x0000000bcf037221 */ /* 0x000fe40000010000 */
[----:B------:R-:W-:Y:S02]  /*6f50*/  FADD.FTZ R12, R243, R133 ;  /* 0x00000085f30c7221 */ /* 0x000fe40000010000 */
[C---:B------:R-:W-:Y:S04]  /*6f60*/  HMMA.16816.F32 R80, R168.reuse, R46, R80 ;  /* 0x0000002ea850723c */ /* 0x040fe80000001850 */
[----:B------:R-:W-:Y:S02]  /*6f70*/  FADD.FTZ R10, R206, R3 ;  /* 0x00000003ce0a7221 */ /* 0x000fe40000010000 */
[----:B------:R-:W-:Y:S02]  /*6f80*/  FADD.FTZ R12, R245, R12 ;  /* 0x0000000cf50c7221 */ /* 0x000fe40000010000 */
[-C--:B------:R-:W-:Y:S04]  /*6f90*/  HMMA.16816.F32 R84, R168, R48.reuse, R84 ;  /* 0x00000030a854723c */ /* 0x080fe80000001854 */
[----:B------:R-:W-:Y:S04]  /*6fa0*/  FADD.FTZ R12, R244, R12 ;  /* 0x0000000cf40c7221 */ /* 0x000fe80000010000 */
        /* <DEDUP_REMOVED lines=21> */
[-C--:B--2---:R-:W-:Y:S04]  /*7100*/  HMMA.16816.F32 R108, R168, R40.reuse, R108 ;  /* 0x00000028a86c723c */ /* 0x084fe8000000186c */
[----:B------:R-:W-:Y:S02]  /*7110*/  FADD.FTZ R10, R173, R8 ;  /* 0x00000008ad0a7221 */ /* 0x000fe40000010000 */
[----:B------:R-:W-:Y:S02]  /*7120*/  FADD.FTZ R11, R194, R9 ;  /* 0x00000009c20b7221 */ /* 0x000fe40000010000 */
[C---:B------:R-:W-:Y:S04]  /*7130*/  HMMA.16816.F32 R112, R36.reuse, R40, R112 ;  /* 0x000000282470723c */ /* 0x040fe80000001870 */
[----:B------:R-:W-:Y:S02]  /*7140*/  FADD.FTZ R9, R202, R3 ;  /* 0x00000003ca097221 */ /* 0x000fe40000010000 */
[----:B------:R-:W-:Y:S02]  /*7150*/  FADD.FTZ R8, R197, R0 ;  /* 0x00000000c5087221 */ /* 0x000fe40000010000 */
[----:B------:R-:W-:Y:S01]  /*7160*/  FADD.FTZ R3, R174, R10 ;  /* 0x0000000aae037221 */ /* 0x000fe20000010000 */
[-C--:B------:R-:W-:Y:S03]  /*7170*/  HMMA.16816.F32 R116, R36, R42.reuse, R116 ;  /* 0x0000002a2474723c */ /* 0x080fe60000001874 */
[----:B------:R-:W-:Y:S02]  /*7180*/  FADD.FTZ R0, R201, R9 ;  /* 0x00000009c9007221 */ /* 0x000fe40000010000 */
[----:B------:R-:W-:Y:S02]  /*7190*/  FADD.FTZ R10, R196, R8 ;  /* 0x00000008c40a7221 */ /* 0x000fe40000010000 */
[----:B------:R-:W-:Y:S01]  /*71a0*/  FADD.FTZ R9, R200, R0 ;  /* 0x00000000c8097221 */ /* 0x000fe20000010000 */
[C---:B------:R-:W-:Y:S04]  /*71b0*/  HMMA.16816.F32 R120, R168.reuse, R42, R120 ;  /* 0x0000002aa878723c */ /* 0x040fe80000001878 */
[----:B------:R-:W-:Y:S04]  /*71c0*/  FADD.FTZ R9, R190, R9 ;  /* 0x00000009be097221 */ /* 0x000fe80000010000 */
[-C--:B----4-:R-:W-:Y:S08]  /*71d0*/  HMMA.16816.F32 R164, R168, R4.reuse, R24 ;  /* 0x00000004a8a4723c */ /* 0x090ff00000001818 */
[C---:B------:R-:W-:Y:S07]  /*71e0*/  HMMA.16816.F32 R124, R36.reuse, R4, R124 ;  /* 0x00000004247c723c */ /* 0x040fee000000187c */
[----:B------:R-:W-:Y:S01]  /*71f0*/  FADD.FTZ R4, R195, R11 ;  /* 0x0000000bc3047221 */ /* 0x000fe20000010000 */
[-C--:B------:R-:W-:Y:S04]  /*7200*/  HMMA.16816.F32 R128, R36, R6.reuse, R128 ;  /* 0x000000062480723c */ /* 0x080fe80000001880 */
[----:B------:R-:W-:Y:S02]  /*7210*/  FADD.FTZ R5, R172, R3 ;  /* 0x00000003ac057221 */ /* 0x000fe40000010000 */
[----:B------:R-:W-:Y:S02]  /*7220*/  FADD.FTZ R8, R192, R4 ;  /* 0x00000004c0087221 */ /* 0x000fe40000010000 */
[----:B------:R-:W-:Y:S01]  /*7230*/  FADD.FTZ R4, R198, R10 ;  /* 0x0000000ac6047221 */ /* 0x000fe20000010000 */
[----:B------:R-:W-:Y:S04]  /*7240*/  HMMA.16816.F32 R168, R168, R6, R28 ;  /* 0x00000006a8a8723c */ /* 0x000fe8000000181c */
[----:B------:R-:W-:Y:S01]  /*7250*/  FADD.FTZ R0, R138, R5 ;  /* 0x000000058a007221 */ /* 0x000fe20000010000 */
[----:B------:R-:W-:Y:S01]  /*7260*/  MOV R138, R2 ;  /* 0x00000002008a7202 */ /* 0x000fe20000000f00 */
[----:B------:R-:W-:Y:S02]  /*7270*/  FADD.FTZ R3, R193, R8 ;  /* 0x00000008c1037221 */ /* 0x000fe40000010000 */
[----:B------:R-:W-:Y:S04]  /*7280*/  FADD.FTZ R8, R187, R4 ;  /* 0x00000004bb087221 */ /* 0x000fe80000010000 */
[----:B------:R-:W-:Y:S02]  /*7290*/  FADD.FTZ R4, R64, R0 ;  /* 0x0000000040047221 */ /* 0x000fe40000010000 */
[----:B------:R-:W-:Y:S02]  /*72a0*/  FADD.FTZ R0, R180, R8 ;  /* 0x00000008b4007221 */ /* 0x000fe40000010000 */
[----:B------:R-:W-:Y:S02]  /*72b0*/  FADD.FTZ R7, R61, R4 ;  /* 0x000000043d077221 */ /* 0x000fe40000010000 */
[----:B------:R-:W-:Y:S02]  /*72c0*/  FADD.FTZ R4, R179, R0 ;  /* 0x00000000b3047221 */ /* 0x000fe40000010000 */
[----:B------:R-:W-:Y:S02]  /*72d0*/  FADD.FTZ R0, R62, R7 ;  /* 0x000000073e007221 */ /* 0x000fe40000010000 */
[----:B------:R-:W-:Y:S02]  /*72e0*/  FADD.FTZ R5, R177, R3 ;  /* 0x00000003b1057221 */ /* 0x000fe40000010000 */
[----:B------:R-:W-:Y:S02]  /*72f0*/  FADD.FTZ R0, R60, R0 ;  /* 0x000000003c007221 */ /* 0x000fe40000010000 */
[----:B------:R-:W-:Y:S02]  /*7300*/  FADD.FTZ R3, R191, R9 ;  /* 0x00000009bf037221 */ /* 0x000fe40000010000 */
[----:B------:R-:W-:Y:S01]  /*7310*/  FADD.FTZ R5, R67, R5 ;  /* 0x0000000543057221 */ /* 0x000fe20000010000 */
[----:B------:R1:W-:Y:S01]  /*7320*/  STL [R1], R0 ;  /* 0x0000000001007387 */ /* 0x0003e20000100800 */
[----:B------:R-:W-:Y:S02]  /*7330*/  FADD.FTZ R6, R189, R3 ;  /* 0x00000003bd067221 */ /* 0x000fe40000010000 */
[----:B------:R-:W-:Y:S02]  /*7340*/  FADD.FTZ R3, R66, R5 ;  /* 0x0000000542037221 */ /* 0x000fe40000010000 */
[----:B------:R-:W-:Y:S02]  /*7350*/  FADD.FTZ R250, R188, R6 ;  /* 0x00000006bcfa7221 */ /* 0x000fe40000010000 */
[----:B------:R-:W-:Y:S02]  /*7360*/  FADD.FTZ R251, R178, R4 ;  /* 0x00000004b2fb7221 */ /* 0x000fe40000010000 */
[----:B------:R-:W-:Y:S01]  /*7370*/  FADD.FTZ R252, R65, R3 ;  /* 0x0000000341fc7221 */ /* 0x000fe20000010000 */
[----:B------:R-:W-:Y:S02]  /*7380*/  MOV R3, R136 ;  /* 0x0000008800037202 */ /* 0x000fe40000000f00 */
[----:B-1----:R-:W-:Y:S01]  /*7390*/  MOV R0, R137 ;  /* 0x0000008900007202 */ /* 0x002fe20000000f00 */
[----:B------:R-:W-:-:S05]  /*73a0*/  @P0 BRA `(.L_x_2) ;  /* 0xffffd06000000947 */ /* 0x000fca000383ffff */
.L_x_1:
[----:B-1----:R-:W2:Y:S04]  /*73b0*/  LDL.LU R4, [R1] ;  /* 0x0000000001047983 */ /* 0x002ea80000300800 */
[----:B------:R-:W3:Y:S01]  /*73c0*/  LDL.LU R22, [R1+0x28] ;  /* 0x0000280001167983 */ /* 0x000ee20000300800 */
[----:B------:R-:W-:-:S03]  /*73d0*/  MOV R66, c[0x0][0x4e8] ;  /* 0x00013a0000427a02 */ /* 0x000fc60000000f00 */
[----:B------:R-:W4:Y:S01]  /*73e0*/  LDL.LU R67, [R1+0x2c] ;  /* 0x00002c0001437983 */ /* 0x000f220000300800 */
[----:B------:R-:W-:-:S03]  /*73f0*/  ISETP.NE.AND P0, PT, R66, 0x1, PT ;  /* 0x000000014200780c */ /* 0x000fc60003f05270 */
[----:B------:R-:W1:Y:S04]  /*7400*/  SHFL.BFLY PT, R9, R251, 0x2, 0x1f ;  /* 0x0c401f00fb097f89 */ /* 0x000e6800000e0000 */
[----:B------:R-:W5:Y:S04]  /*7410*/  SHFL.BFLY PT, R11, R250, 0x2, 0x1f ;  /* 0x0c401f00fa0b7f89 */ /* 0x000f6800000e0000 */
[----:B------:R-:W5:Y:S04]  /*7420*/  SHFL.BFLY PT, R7, R252, 0x2, 0x1f ;  /* 0x0c401f00fc077f89 */ /* 0x000f6800000e0000 */
[----:B------:R-:W5:Y:S04]  /*7430*/  S2R R10, SR_CTAID.Y ;  /* 0x00000000000a7919 */ /* 0x000f680000002600 */
[----:B------:R-:W5:Y:S01]  /*7440*/  S2R R8, SR_TID.X ;  /* 0x0000000000087919 */ /* 0x000f620000002100 */
[----:B-1----:R-:W-:-:S02]  /*7450*/  FADD.FTZ R9, R9, R251 ;  /* 0x000000fb09097221 */ /* 0x002fc40000010000 */
[----:B-----5:R-:W-:-:S03]  /*7460*/  FADD.FTZ R11, R11, R250 ;  /* 0x000000fa0b0b7221 */ /* 0x020fc60000010000 */
[----:B------:R-:W1:Y:S01]  /*7470*/  SHFL.BFLY PT, R3, R9, 0x1, 0x1f ;  /* 0x0c201f0009037f89 */ /* 0x000e6200000e0000 */
[----:B------:R-:W-:-:S03]  /*7480*/  FADD.FTZ R7, R7, R252 ;  /* 0x000000fc07077221 */ /* 0x000fc60000010000 */
[----:B------:R-:W5:Y:S01]  /*7490*/  SHFL.BFLY PT, R0, R11, 0x1, 0x1f ;  /* 0x0c201f000b007f89 */ /* 0x000f6200000e0000 */
[----:B------:R-:W-:-:S04]  /*74a0*/  IMAD.WIDE.U32 R18, R10, c[0x0][0x490], RZ ;  /* 0x000124000a127a25 */ /* 0x000fc800078e00ff */
[----:B------:R-:W-:Y:S01]  /*74b0*/  IMAD.WIDE.U32 R20, R10, c[0x0][0x3e8], RZ ;  /* 0x0000fa000a147a25 */ /* 0x000fe200078e00ff */
[----:B------:R-:W-:-:S04]  /*74c0*/  SHF.R.S32.HI R65, RZ, 0x1f, R8 ;  /* 0x0000001fff417819 */ /* 0x000fc80000011408 */
[CC--:B------:R-:W-:Y:S02]  /*74d0*/  LEA.HI R31, R65.reuse, R8.reuse, RZ, 0x2 ;  /* 0x00000008411f7211 */ /* 0x0c0fe400078f10ff */
[-C--:B------:R-:W-:Y:S02]  /*74e0*/  LEA.HI R65, R65, R8.reuse, RZ, 0x5 ;  /* 0x0000000841417211 */ /* 0x080fe400078f28ff */
[----:B------:R-:W-:Y:S02]  /*74f0*/  MOV R62, 0xff800000 ;  /* 0xff800000003e7802 */ /* 0x000fe40000000f00 */
[----:B------:R-:W-:Y:S01]  /*7500*/  LOP3.LUT R15, R31, 0xfffffffc, RZ, 0xc0, !PT ;  /* 0xfffffffc1f0f7812 */ /* 0x000fe200078ec0ff */
[----:B-1----:R-:W-:Y:S01]  /*7510*/  FADD.FTZ R9, R9, R3 ;  /* 0x0000000309097221 */ /* 0x002fe20000010000 */
[----:B------:R-:W-:Y:S02]  /*7520*/  SHF.R.S32.HI R3, RZ, 0x1f, R10 ;  /* 0x0000001fff037819 */ /* 0x000fe4000001140a */
[----:B------:R-:W-:Y:S01]  /*7530*/  IADD3 R15, -R15, R8, RZ ;  /* 0x000000080f0f7210 */ /* 0x000fe20007ffe1ff */
[----:B-----5:R-:W-:Y:S01]  /*7540*/  FADD.FTZ R11, R11, R0 ;  /* 0x000000000b0b7221 */ /* 0x020fe20000010000 */
[----:B------:R-:W-:Y:S01]  /*7550*/  FSETP.NE.FTZ.AND P4, PT, R9, RZ, PT ;  /* 0x000000ff0900720b */ /* 0x000fe20003f95000 */
[C---:B------:R-:W-:Y:S01]  /*7560*/  IMAD R16, R3.reuse, c[0x0][0x490], RZ ;  /* 0x0001240003107a24 */ /* 0x040fe200078e02ff */
[----:B------:R-:W-:Y:S01]  /*7570*/  MOV R0, RZ ;  /* 0x000000ff00007202 */ /* 0x000fe20000000f00 */
[----:B------:R-:W-:Y:S01]  /*7580*/  IMAD R12, R3, c[0x0][0x3e8], RZ ;  /* 0x0000fa00030c7a24 */ /* 0x000fe200078e02ff */
[----:B------:R-:W-:Y:S01]  /*7590*/  FSETP.NE.FTZ.AND P5, PT, R11, RZ, PT ;  /* 0x000000ff0b00720b */ /* 0x000fe20003fb5000 */
[----:B------:R-:W-:-:S02]  /*75a0*/  IMAD R16, R10, c[0x0][0x494], R16 ;  /* 0x000125000a107a24 */ /* 0x000fc400078e0210 */
[----:B------:R-:W-:-:S03]  /*75b0*/  IMAD R12, R10, c[0x0][0x3ec], R12 ;  /* 0x0000fb000a0c7a24 */ /* 0x000fc600078e020c */
[----:B------:R-:W-:Y:S02]  /*75c0*/  IADD3 R17, R19, R16, RZ ;  /* 0x0000001013117210 */ /* 0x000fe40007ffe0ff */
[----:B------:R-:W-:Y:S02]  /*75d0*/  IADD3 R13, R21, R12, RZ ;  /* 0x0000000c150d7210 */ /* 0x000fe40007ffe0ff */
[----:B------:R-:W-:Y:S02]  /*75e0*/  MOV R12, R20 ;  /* 0x00000014000c7202 */ /* 0x000fe40000000f00 */
[----:B------:R-:W-:Y:S01]  /*75f0*/  MOV R16, R18 ;  /* 0x0000001200107202 */ /* 0x000fe20000000f00 */
[----:B------:R-:W1:Y:S02]  /*7600*/  @P5 MUFU.RCP R0, R11 ;  /* 0x0000000b00005308 */ /* 0x000e640000001000 */
[C---:B-1----:R-:W-:Y:S02]  /*7610*/  FMUL.FTZ R145, R0.reuse, R145 ;  /* 0x0000009100917220 */ /* 0x042fe40000410000 */
[----:B------:R-:W-:-:S02]  /*7620*/  FMUL.FTZ R144, R0, R144 ;  /* 0x0000009000907220 */ /* 0x000fc40000410000 */
[C---:B------:R-:W-:Y:S02]  /*7630*/  FMUL.FTZ R153, R0.reuse, R153 ;  /* 0x0000009900997220 */ /* 0x040fe40000410000 */
[C---:B------:R-:W-:Y:S02]  /*7640*/  FMUL.FTZ R47, R0.reuse, R152 ;  /* 0x00000098002f7220 */ /* 0x040fe40000410000 */
[C---:B------:R-:W-:Y:S02]  /*7650*/  FMUL.FTZ R69, R0.reuse, R69 ;  /* 0x0000004500457220 */ /* 0x040fe40000410000 */
[C---:B------:R-:W-:Y:S02]  /*7660*/  FMUL.FTZ R53, R0.reuse, R68 ;  /* 0x0000004400357220 */ /* 0x040fe40000410000 */
[C---:B------:R-:W-:Y:S02]  /*7670*/  FMUL.FTZ R81, R0.reuse, R81 ;  /* 0x0000005100517220 */ /* 0x040fe40000410000 */
        /* <DEDUP_REMOVED lines=16> */
[----:B------:R-:W-:Y:S01]  /*7780*/  FMUL.FTZ R168, R0, R168 ;  /* 0x000000a800a87220 */ /* 0x000fe20000410000 */
[----:B------:R-:W-:Y:S02]  /*7790*/  MOV R0, RZ ;  /* 0x000000ff00007202 */ /* 0x000fe40000000f00 */
[----:B------:R-:W-:Y:S01]  /*77a0*/  F2FP.PACK_AB R53, R69, R53 ;  /* 0x000000354535723e */ /* 0x000fe200000000ff */
[----:B--2---:R-:W1:Y:S01]  /*77b0*/  SHFL.BFLY PT, R6, R4, 0x2, 0x1f ;  /* 0x0c401f0004067f89 */ /* 0x004e6200000e0000 */
[----:B---3--:R-:W-:Y:S01]  /*77c0*/  @P0 IMAD.HI.U32 R3, R22, c[0x0][0x4ec], RZ ;  /* 0x00013b0016030a27 */ /* 0x008fe200078e00ff */
[----:B------:R-:W-:-:S04]  /*77d0*/  MOV R14, R22 ;  /* 0x00000016000e7202 */ /* 0x000fc80000000f00 */
[----:B------:R-:W-:-:S05]  /*77e0*/  @P0 SHF.R.U32.HI R14, RZ, c[0x0][0x4f0], R3 ;  /* 0x00013c00ff0e0a19 */ /* 0x000fca0000011603 */
[----:B------:R-:W-:-:S04]  /*77f0*/  IMAD.MOV R3, RZ, RZ, -R14 ;  /* 0x000000ffff037224 */ /* 0x000fc800078e0a0e */
[----:B------:R-:W-:Y:S02]  /*7800*/  IMAD R63, R3, c[0x0][0x4e8], R22 ;  /* 0x00013a00033f7a24 */ /* 0x000fe400078e0216 */
[----:B-1----:R-:W-:Y:S02]  /*7810*/  FADD.FTZ R6, R6, R4 ;  /* 0x0000000406067221 */ /* 0x002fe40000010000 */
[----:B------:R-:W1:Y:S04]  /*7820*/  SHFL.BFLY PT, R4, R7, 0x1, 0x1f ;  /* 0x0c201f0007047f89 */ /* 0x000e6800000e0000 */
[----:B------:R-:W2:Y:S01]  /*7830*/  SHFL.BFLY PT, R5, R6, 0x1, 0x1f ;  /* 0x0c201f0006057f89 */ /* 0x000ea200000e0000 */
[----:B-1----:R-:W-:Y:S01]  /*7840*/  FADD.FTZ R7, R7, R4 ;  /* 0x0000000407077221 */ /* 0x002fe20000010000 */
[----:B------:R-:W-:Y:S01]  /*7850*/  MOV R4, RZ ;  /* 0x000000ff00047202 */ /* 0x000fe20000000f00 */
[----:B--2---:R-:W-:-:S03]  /*7860*/  FADD.FTZ R6, R6, R5 ;  /* 0x0000000506067221 */ /* 0x004fc60000010000 */
[----:B------:R-:W-:Y:S02]  /*7870*/  FSETP.NE.FTZ.AND P2, PT, R7, RZ, PT ;  /* 0x000000ff0700720b */ /* 0x000fe40003f55000 */
[----:B------:R-:W1:Y:S01]  /*7880*/  @P4 MUFU.RCP R4, R9 ;  /* 0x0000000900044308 */ /* 0x000e620000001000 */
[----:B------:R-:W-:Y:S02]  /*7890*/  MOV R3, RZ ;  /* 0x000000ff00037202 */ /* 0x000fe40000000f00 */
[----:B------:R-:W-:Y:S02]  /*78a0*/  FSETP.NE.FTZ.AND P1, PT, R6, RZ, PT ;  /* 0x000000ff0600720b */ /* 0x000fe40003f35000 */
[----:B------:R-:W-:-:S04]  /*78b0*/  LOP3.LUT R5, R65, 0xffffffe0, RZ, 0xc0, !PT ;  /* 0xffffffe041057812 */ /* 0x000fc800078ec0ff */
[----:B------:R-:W-:Y:S01]  /*78c0*/  IADD3 R5, -R5, R8, RZ ;  /* 0x0000000805057210 */ /* 0x000fe20007ffe1ff */
[C---:B-1----:R-:W-:Y:S02]  /*78d0*/  FMUL.FTZ R147, R4.reuse, R147 ;  /* 0x0000009304937220 */ /* 0x042fe40000410000 */
        /* <DEDUP_REMOVED lines=22> */
[----:B------:R-:W-:Y:S01]  /*7a40*/  FMUL.FTZ R30, R4, R170 ;  /* 0x000000aa041e7220 */ /* 0x000fe20000410000 */
[----:B------:R-:W1:Y:S01]  /*7a50*/  @P2 MUFU.RCP R3, R7 ;  /* 0x0000000700032308 */ /* 0x000e620000001000 */
[----:B------:R-:W2:Y:S01]  /*7a60*/  S2R R4, SR_CTAID.Z ;  /* 0x0000000000047919 */ /* 0x000ea20000002700 */
[----:B------:R-:W-:-:S06]  /*7a70*/  LOP3.LUT P3, RZ, R5, 0x3, RZ, 0xc0, !PT ;  /* 0x0000000305ff7812 */ /* 0x000fcc000786c0ff */
[----:B------:R-:W3:Y:S08]  /*7a80*/  @P1 MUFU.RCP R0, R6 ;  /* 0x0000000600001308 */ /* 0x000ef00000001000 */
[----:B------:R-:W5:Y:S01]  /*7a90*/  @P2 MUFU.LG2 R7, R7 ;  /* 0x0000000700072308 */ /* 0x000f620000000c00 */
        /* <DEDUP_REMOVED lines=24> */
[----:B--2---:R-:W-:Y:S01]  /*7c20*/  SHF.R.S32.HI R3, RZ, 0x1f, R4 ;  /* 0x0000001fff037819 */ /* 0x004fe20000011404 */
[C---:B---3--:R-:W-:Y:S02]  /*7c30*/  FMUL.FTZ R143, R0.reuse, R143 ;  /* 0x0000008f008f7220 */ /* 0x048fe40000410000 */
[----:B------:R-:W-:-:S02]  /*7c40*/  FMUL.FTZ R142, R0, R142 ;  /* 0x0000008e008e7220 */ /* 0x000fc40000410000 */
[C---:B------:R-:W-:Y:S02]  /*7c50*/  IMAD R64, R3.reuse, c[0x0][0x498], RZ ;  /* 0x0001260003407a24 */ /* 0x040fe400078e02ff */
[----:B------:R-:W-:Y:S01]  /*7c60*/  IMAD R60, R3, c[0x0][0x3f0], RZ ;  /* 0x0000fc00033c7a24 */ /* 0x000fe200078e02ff */
[----:B------:R-:W-:Y:S01]  /*7c70*/  @P4 MOV R3, 0x3f317218 ;  /* 0x3f31721800034802 */ /* 0x000fe20000000f00 */
        /* <DEDUP_REMOVED lines=22> */
[----:B------:R-:W-:Y:S01]  /*7de0*/  @P2 MOV R0, 0x3f317218 ;  /* 0x3f31721800002802 */ /* 0x000fe20000000f00 */
[----:B------:R-:W-:-:S02]  /*7df0*/  @P4 FMUL.FTZ R5, R3, c[0x0][0x2d0] ;  /* 0x0000b40003054a20 */ /* 0x000fc40000410000 */
[----:B-----5:R-:W-:Y:S02]  /*7e00*/  @P2 FMUL.FTZ R7, R7, 0.69314718246459960938 ;  /* 0x3f31721807072820 */ /* 0x020fe40000410000 */
[----:B------:R-:W-:-:S04]  /*7e10*/  @P2 FMUL.FTZ R3, R0, c[0x0][0x2d0] ;  /* 0x0000b40000032a20 */ /* 0x000fc80000410000 */
[----:B------:R-:W-:Y:S01]  /*7e20*/  @P2 FFMA.FTZ R62, R3, R135, R7 ;  /* 0x00000087033e2223 */ /* 0x000fe20000010007 */
[----:B----4-:R-:W-:Y:S02]  /*7e30*/  SHF.R.S32.HI R7, RZ, 0x2, R67 ;  /* 0x00000002ff077819 */ /* 0x010fe40000011443 */
[----:B------:R-:W2:Y:S04]  /*7e40*/  LDL.LU R67, [R1+0x24] ;  /* 0x0000240001437983 */ /* 0x000ea80000300800 */
[----:B------:R-:W3:Y:S01]  /*7e50*/  LDL R69, [R1+0x20] ;  /* 0x0000200001457983 */ /* 0x000ee20000100800 */
[----:B------:R-:W1:Y:S01]  /*7e60*/  @P1 MUFU.LG2 R6, R6 ;  /* 0x0000000600061308 */ /* 0x000e620000000c00 */
[C---:B------:R-:W-:Y:S02]  /*7e70*/  IMAD R64, R4.reuse, c[0x0][0x49c], R64 ;  /* 0x0001270004407a24 */ /* 0x040fe400078e0240 */
[----:B------:R-:W-:-:S02]  /*7e80*/  IMAD R60, R4, c[0x0][0x3f4], R60 ;  /* 0x0000fd00043c7a24 */ /* 0x000fc400078e023c */
[----:B------:R-:W-:-:S04]  /*7e90*/  IMAD.WIDE.U32 R56, R4, c[0x0][0x498], R16 ;  /* 0x0001260004387a25 */ /* 0x000fc800078e0010 */
[----:B------:R-:W-:Y:S01]  /*7ea0*/  IMAD.WIDE.U32 R12, R4, c[0x0][0x3f0], R12 ;  /* 0x0000fc00040c7a25 */ /* 0x000fe200078e000c */
[----:B------:R-:W-:-:S03]  /*7eb0*/  @P5 MOV R4, 0x3f317218 ;  /* 0x3f31721800045802 */ /* 0x000fc60000000f00 */
[----:B------:R-:W-:Y:S02]  /*7ec0*/  @P1 IMAD.MOV.U32 R8, RZ, RZ, 0x3f317218 ;  /* 0x3f317218ff081424 */ /* 0x000fe400078e00ff */
[----:B------:R-:W-:Y:S02]  /*7ed0*/  @P5 FMUL.FTZ R10, R4, c[0x0][0x2d0] ;  /* 0x0000b400040a5a20 */ /* 0x000fe40000410000 */
[----:B-1----:R-:W-:Y:S02]  /*7ee0*/  @P1 FMUL.FTZ R4, R6, 0.69314718246459960938 ;  /* 0x3f31721806041820 */ /* 0x002fe40000410000 */
[----:B------:R-:W-:Y:S01]  /*7ef0*/  @P1 FMUL.FTZ R0, R8, c[0x0][0x2d0] ;  /* 0x0000b40008001a20 */ /* 0x000fe20000410000 */
[----:B------:R-:W-:-:S03]  /*7f00*/  MOV R61, 0xff800000 ;  /* 0xff800000003d7802 */ /* 0x000fc60000000f00 */
[----:B------:R-:W-:Y:S01]  /*7f10*/  @P1 FFMA.FTZ R61, R0, R2, R4 ;  /* 0x00000002003d1223 */ /* 0x000fe20000010004 */
[----:B------:R-:W-:Y:S01]  /*7f20*/  SHF.R.S32.HI R2, RZ, 0x2, R31 ;  /* 0x00000002ff027819 */ /* 0x000fe2000001141f */
[----:B------:R-:W1:Y:S03]  /*7f30*/  @P4 MUFU.LG2 R9, R9 ;  /* 0x0000000900094308 */ /* 0x000e660000000c00 */
[----:B------:R-:W-:Y:S02]  /*7f40*/  SHF.R.S32.HI R3, RZ, 0x1f, R2 ;  /* 0x0000001fff037819 */ /* 0x000fe40000011402 */
[----:B------:R-:W-:Y:S02]  /*7f50*/  SHF.R.S32.HI R0, RZ, 0x5, R65 ;  /* 0x00000005ff007819 */ /* 0x000fe40000011441 */
[----:B------:R-:W-:Y:S02]  /*7f60*/  LEA.HI R3, R3, R2, RZ, 0x3 ;  /* 0x0000000203037211 */ /* 0x000fe400078f18ff */
[----:B------:R-:W-:-:S02]  /*7f70*/  SHF.R.S32.HI R4, RZ, 0x1f, R0 ;  /* 0x0000001fff047819 */ /* 0x000fc40000011400 */
[----:B------:R-:W-:Y:S01]  /*7f80*/  LOP3.LUT R3, R3, 0xfffffff8, RZ, 0xc0, !PT ;  /* 0xfffffff803037812 */ /* 0x000fe200078ec0ff */
[----:B------:R-:W4:Y:S01]  /*7f90*/  @P5 MUFU.LG2 R11, R11 ;  /* 0x0000000b000b5308 */ /* 0x000f220000000c00 */
[----:B------:R-:W5:Y:S02]  /*7fa0*/  S2R R65, SR_CTAID.X ;  /* 0x0000000000417919 */ /* 0x000f640000002500 */
[----:B------:R-:W-:Y:S02]  /*7fb0*/  IADD3 R8, R2, -R3, RZ ;  /* 0x8000000302087210 */ /* 0x000fe40007ffe0ff */
[----:B------:R-:W-:Y:S02]  /*7fc0*/  LEA.HI R3, R4, R0, RZ, 0x2 ;  /* 0x0000000004037211 */ /* 0x000fe400078f10ff */
[----:B------:R-:W-:Y:S01]  /*7fd0*/  LEA.HI R2, R15, R15, RZ, 0x1 ;  /* 0x0000000f0f027211 */ /* 0x000fe200078f08ff */
[----:B-1----:R-:W-:Y:S01]  /*7fe0*/  @P4 FMUL.FTZ R9, R9, 0.69314718246459960938 ;  /* 0x3f31721809094820 */ /* 0x002fe20000410000 */
[----:B------:R-:W-:-:S02]  /*7ff0*/  LOP3.LUT R4, R3, 0xffffffc, RZ, 0xc0, !PT ;  /* 0x0ffffffc03047812 */ /* 0x000fc400078ec0ff */
[C---:B------:R-:W-:Y:S02]  /*8000*/  LOP3.LUT R3, R2.reuse, 0x1ffffffe, RZ, 0xc0, !PT ;  /* 0x1ffffffe02037812 */ /* 0x040fe400078ec0ff */
[----:B------:R-:W-:Y:S02]  /*8010*/  SHF.L.U32 R2, R2, 0x5, RZ ;  /* 0x0000000502027819 */ /* 0x000fe400000006ff */
[----:B------:R-:W-:Y:S01]  /*8020*/  MOV R58, 0xff800000 ;  /* 0xff800000003a7802 */ /* 0x000fe20000000f00 */
[----:B------:R-:W-:Y:S01]  /*8030*/  @P4 FFMA.FTZ R58, R5, R136, R9 ;  /* 0x00000088053a4223 */ /* 0x000fe20000010009 */
[----:B------:R-:W-:Y:S02]  /*8040*/  IADD3 R4, R0, -R4, RZ ;  /* 0x8000000400047210 */ /* 0x000fe40007ffe0ff */
[----:B------:R-:W-:Y:S02]  /*8050*/  SHF.R.S32.HI R5, RZ, 0x1f, R14 ;  /* 0x0000001fff057819 */ /* 0x000fe4000001140e */
[----:B------:R-:W-:-:S02]  /*8060*/  IADD3 R6, R15, -R3, RZ ;  /* 0x800000030f067210 */ /* 0x000fc40007ffe0ff */
[----:B------:R-:W-:Y:S01]  /*8070*/  LOP3.LUT R2, R2, 0xffffffc0, RZ, 0xc0, !PT ;  /* 0xffffffc002027812 */ /* 0x000fe200078ec0ff */
[----:B------:R-:W-:Y:S01]  /*8080*/  IMAD R7, R4, 0x10, R7 ;  /* 0x0000001004077824 */ /* 0x000fe200078e0207 */
[----:B------:R-:W-:Y:S01]  /*8090*/  LEA R9, R0, R15, 0x8 ;  /* 0x0000000f00097211 */ /* 0x000fe200078e40ff */
[----:B----4-:R-:W-:Y:S01]  /*80a0*/  @P5 FMUL.FTZ R11, R11, 0.69314718246459960938 ;  /* 0x3f3172180b0b5820 */ /* 0x010fe20000410000 */
[----:B------:R-:W-:Y:S01]  /*80b0*/  LEA R6, R6, R2, 0x3 ;  /* 0x0000000206067211 */ /* 0x000fe200078e18ff */
[----:B------:R-:W-:Y:S01]  /*80c0*/  IMAD R4, R5, c[0x0][0x3e0], RZ ;  /* 0x0000f80005047a24 */ /* 0x000fe200078e02ff */
[----:B------:R-:W-:Y:S02]  /*80d0*/  IADD3 R3, R13, R60, RZ ;  /* 0x0000003c0d037210 */ /* 0x000fe40007ffe0ff */
[----:B------:R-:W-:Y:S02]  /*80e0*/  MOV R2, R12 ;  /* 0x0000000c00027202 */ /* 0x000fe40000000f00 */
[----:B------:R-:W-:Y:S01]  /*80f0*/  LEA.HI R0, R8, R8, RZ, 0x1 ;  /* 0x0000000808007211 */ /* 0x000fe200078f08ff */
[----:B------:R-:W-:-:S02]  /*8100*/  IMAD.MOV.U32 R59, RZ, RZ, -0x800000 ;  /* 0xff800000ff3b7424 */ /* 0x000fc400078e00ff */
[----:B------:R-:W-:Y:S02]  /*8110*/  @P5 FFMA.FTZ R59, R10, R137, R11 ;  /* 0x000000890a3b5223 */ /* 0x000fe4000001000b */
[----:B------:R-:W-:Y:S01]  /*8120*/  IMAD R12, R14, c[0x0][0x3e4], R4 ;  /* 0x0000f9000e0c7a24 */ /* 0x000fe200078e0204 */
[----:B------:R-:W-:Y:S01]  /*8130*/  LOP3.LUT R4, R0, 0x3fffffe, RZ, 0xc0, !PT ;  /* 0x03fffffe00047812 */ /* 0x000fe200078ec0ff */
[----:B------:R-:W-:Y:S01]  /*8140*/  IMAD.WIDE.U32 R10, R14, c[0x0][0x3e0], R2 ;  /* 0x0000f8000e0a7a25 */ /* 0x000fe200078e0002 */
[----:B------:R-:W-:Y:S02]  /*8150*/  IADD3 R2, R7, R6, RZ ;  /* 0x0000000607027210 */ /* 0x000fe40007ffe0ff */
[----:B------:R-:W-:Y:S02]  /*8160*/  IADD3 R4, R8, -R4, RZ ;  /* 0x8000000408047210 */ /* 0x000fe40007ffe0ff */
[----:B-----5:R-:W-:Y:S02]  /*8170*/  LEA R8, R65, R2, 0x7 ;  /* 0x0000000241087211 */ /* 0x020fe400078e38ff */
[----:B------:R-:W-:-:S02]  /*8180*/  SHF.R.S32.HI R5, RZ, 0x1, R0 ;  /* 0x00000001ff057819 */ /* 0x000fc40000011400 */
[----:B------:R-:W-:Y:S01]  /*8190*/  LEA R0, R65, R7, 0x7 ;  /* 0x0000000741007211 */ /* 0x000fe200078e38ff */
[----:B------:R-:W-:Y:S01]  /*81a0*/  @P0 IMAD.HI.U32 R7, R8, c[0x0][0x4ec], RZ ;  /* 0x00013b0008070a27 */ /* 0x000fe200078e00ff */
[C---:B------:R-:W-:Y:S02]  /*81b0*/  SHF.L.U32 R2, R5.reuse, 0x6, RZ ;  /* 0x0000000605027819 */ /* 0x040fe400000006ff */
[----:B------:R-:W-:Y:S01]  /*81c0*/  LOP3.LUT R3, R5, 0x1, RZ, 0xc0, !PT ;  /* 0x0000000105037812 */ /* 0x000fe200078ec0ff */
[----:B------:R-:W-:Y:S01]  /*81d0*/  IMAD R65, R66, c[0x0][0x388], RZ ;  /* 0x0000e20042417a24 */ /* 0x000fe200078e02ff */
[----:B------:R-:W-:Y:S01]  /*81e0*/  IADD3 R6, R0, 0x8, RZ ;  /* 0x0000000800067810 */ /* 0x000fe20007ffe0ff */
[----:B------:R-:W-:Y:S01]  /*81f0*/  IMAD R9, R4, 0x10, R9 ;  /* 0x0000001004097824 */ /* 0x000fe200078e0209 */
[----:B------:R-:W-:Y:S02]  /*8200*/  MOV R4, R8 ;  /* 0x0000000800047202 */ /* 0x000fe40000000f00 */
[----:B------:R-:W-:-:S02]  /*8210*/  @P0 SHF.R.U32.HI R4, RZ, c[0x0][0x4f0], R7 ;  /* 0x00013c00ff040a19 */ /* 0x000fc40000011607 */
[----:B------:R-:W-:Y:S02]  /*8220*/  LOP3.LUT R2, R2, 0xc0, RZ, 0xc0, !PT ;  /* 0x000000c002027812 */ /* 0x000fe400078ec0ff */
[----:B------:R-:W-:Y:S02]  /*8230*/  ISETP.NE.U32.AND P2, PT, R3, 0x1, PT ;  /* 0x000000010300780c */ /* 0x000fe40003f45070 */
[-C--:B------:R-:W-:Y:S02]  /*8240*/  ISETP.GE.OR P5, PT, R6, R65.reuse, P3 ;  /* 0x000000410600720c */ /* 0x080fe40001fa6670 */
[C---:B------:R-:W-:Y:S02]  /*8250*/  IADD3 R3, R0.reuse, 0x40, RZ ;  /* 0x0000004000037810 */ /* 0x040fe40007ffe0ff */
[C---:B------:R-:W-:Y:S02]  /*8260*/  ISETP.GE.OR P6, PT, R0.reuse, R65, P3 ;  /* 0x000000410000720c */ /* 0x040fe40001fc6670 */
[----:B------:R-:W-:-:S02]  /*8270*/  IADD3 R6, R0, 0x48, RZ ;  /* 0x0000004800067810 */ /* 0x000fc40007ffe0ff */
[----:B------:R-:W-:Y:S02]  /*8280*/  LOP3.LUT P1, RZ, R5, 0x2, RZ, 0xc0, !PT ;  /* 0x0000000205ff7812 */ /* 0x000fe4000782c0ff */
[----:B------:R-:W-:Y:S02]  /*8290*/  IADD3 R0, -R4, RZ, RZ ;  /* 0x000000ff04007210 */ /* 0x000fe40007ffe1ff */
[----:B------:R-:W-:Y:S02]  /*82a0*/  LEA.HI R5, R2, R2, RZ, 0x1d ;  /* 0x0000000202057211 */ /* 0x000fe400078fe8ff */
[-C--:B------:R-:W-:Y:S02]  /*82b0*/  ISETP.GE.OR P4, PT, R3, R65.reuse, P3 ;  /* 0x000000410300720c */ /* 0x080fe40001f86670 */
[----:B------:R-:W-:Y:S02]  /*82c0*/  IADD3 R3, R11, R12, RZ ;  /* 0x0000000c0b037210 */ /* 0x000fe40007ffe0ff */
[----:B------:R-:W-:Y:S01]  /*82d0*/  ISETP.GE.OR P3, PT, R6, R65, P3 ;  /* 0x000000410600720c */ /* 0x000fe20001f66670 */
[----:B------:R-:W-:Y:S01]  /*82e0*/  IMAD R6, R0, c[0x0][0x4e8], R8 ;  /* 0x00013a0000067a24 */ /* 0x000fe200078e0208 */
[----:B------:R-:W-:-:S02]  /*82f0*/  MOV R2, R10 ;  /* 0x0000000a00027202 */ /* 0x000fc40000000f00 */
[----:B------:R-:W-:Y:S02]  /*8300*/  SHF.R.S32.HI R7, RZ, 0x1f, R63 ;  /* 0x0000001fff077819 */ /* 0x000fe4000001143f */
[----:B------:R-:W-:Y:S01]  /*8310*/  LEA R9, R9, R5, 0x1 ;  /* 0x0000000509097211 */ /* 0x000fe200078e08ff */
[----:B------:R-:W-:Y:S01]  /*8320*/  IMAD.WIDE.U32 R14, R63, c[0x0][0x3d8], R2 ;  /* 0x0000f6003f0e7a25 */ /* 0x000fe200078e0002 */
[----:B------:R-:W-:Y:S02]  /*8330*/  SHF.R.S32.HI R5, RZ, 0x1f, R4 ;  /* 0x0000001fff057819 */ /* 0x000fe40000011404 */
[----:B------:R-:W-:Y:S01]  /*8340*/  IADD3 R4, P0, R4, R56, RZ ;  /* 0x0000003804047210 */ /* 0x000fe20007f1e0ff */
[----:B------:R-:W-:Y:S01]  /*8350*/  IMAD R7, R7, c[0x0][0x3d8], RZ ;  /* 0x0000f60007077a24 */ /* 0x000fe200078e02ff */
[----:B------:R-:W-:Y:S01]  /*8360*/  SHF.R.S32.HI R3, RZ, 0x1f, R6 ;  /* 0x0000001fff037819 */ /* 0x000fe20000011406 */
[----:B------:R-:W-:Y:S01]  /*8370*/  IMAD.SHL.U32 R0, R9, 0x2, RZ ;  /* 0x0000000209007824 */ /* 0x000fe200078e00ff */
[----:B------:R-:W-:Y:S01]  /*8380*/  IADD3.X R5, R5, R57, R64, P0, !PT ;  /* 0x0000003905057210 */ /* 0x000fe200007fe440 */
[----:B------:R-:W-:-:S02]  /*8390*/  IMAD R60, R63, c[0x0][0x3dc], R7 ;  /* 0x0000f7003f3c7a24 */ /* 0x000fc400078e0207 */
[----:B------:R-:W-:Y:S01]  /*83a0*/  IMAD R3, R3, c[0x0][0x488], RZ ;  /* 0x0001220003037a24 */ /* 0x000fe200078e02ff */
[----:B------:R-:W-:Y:S01]  /*83b0*/  IADD3 R7, R0, 0x80, RZ ;  /* 0x0000008000077810 */ /* 0x000fe20007ffe0ff */
[----:B------:R-:W-:Y:S01]  /*83c0*/  IMAD.WIDE.U32 R4, R6, c[0x0][0x488], R4 ;  /* 0x0001220006047a25 */ /* 0x000fe200078e0004 */
[----:B------:R-:W-:Y:S02]  /*83d0*/  IADD3 R2, R0, 0x70, RZ ;  /* 0x0000007000027810 */ /* 0x000fe40007ffe0ff */
[----:B------:R-:W-:Y:S01]  /*83e0*/  @P2 IADD3 R2, R7, 0x10, RZ ;  /* 0x0000001007022810 */ /* 0x000fe20007ffe0ff */
[----:B------:R-:W-:Y:S01]  /*83f0*/  IMAD R3, R6, c[0x0][0x48c], R3 ;  /* 0x0001230006037a24 */ /* 0x000fe200078e0203 */
[----:B------:R-:W-:Y:S02]  /*8400*/  MOV R7, 0x20 ;  /* 0x0000002000077802 */ /* 0x000fe40000000f00 */
[----:B------:R-:W-:Y:S01]  /*8410*/  F2FP.PACK_AB R17, R145, R144 ;  /* 0x000000909111723e */ /* 0x000fe200000000ff */
[----:B------:R-:W-:Y:S01]  /*8420*/  BAR.SYNC.DEFER_BLOCKING 0x1, 0x80 ;  /* 0x0042000000007b1d */ /* 0x000fe20000010000 */
[----:B------:R-:W-:-:S02]  /*8430*/  F2FP.PACK_AB R16, R147, R146 ;  /* 0x000000929310723e */ /* 0x000fc400000000ff */
[----:B------:R-:W-:Y:S02]  /*8440*/  SEL R7, R7, 0xffffffe0, !P1 ;  /* 0xffffffe007077807 */ /* 0x000fe40004800000 */
[----:B------:R-:W-:Y:S02]  /*8450*/  LEA R6, P0, R4, c[0x0][0x450], 0x2 ;  /* 0x0001140004067a11 */ /* 0x000fe400078010ff */
[----:B------:R-:W-:Y:S02]  /*8460*/  IADD3 R5, R5, R3, RZ ;  /* 0x0000000305057210 */ /* 0x000fe40007ffe0ff */
[----:B------:R-:W-:Y:S02]  /*8470*/  F2FP.PACK_AB R47, R153, R47 ;  /* 0x0000002f992f723e */ /* 0x000fe400000000ff */
[----:B------:R-:W-:Y:S02]  /*8480*/  F2FP.PACK_AB R46, R155, R46 ;  /* 0x0000002e9b2e723e */ /* 0x000fe400000000ff */
[----:B------:R-:W-:-:S02]  /*8490*/  F2FP.PACK_AB R54, R141, R54 ;  /* 0x000000368d36723e */ /* 0x000fc400000000ff */
[----:B------:R-:W-:Y:S02]  /*84a0*/  F2FP.PACK_AB R142, R143, R142 ;  /* 0x0000008e8f8e723e */ /* 0x000fe400000000ff */
[----:B------:R-:W-:Y:S02]  /*84b0*/  F2FP.PACK_AB R55, R149, R55 ;  /* 0x000000379537723e */ /* 0x000fe400000000ff */
[----:B------:R-:W-:Y:S02]  /*84c0*/  F2FP.PACK_AB R150, R151, R150 ;  /* 0x000000969796723e */ /* 0x000fe400000000ff */
[----:B------:R-:W-:Y:S02]  /*84d0*/  F2FP.PACK_AB R52, R71, R52 ;  /* 0x000000344734723e */ /* 0x000fe400000000ff */
[----:B------:R-:W-:Y:S01]  /*84e0*/  IADD3 R3, R0, R7, RZ ;  /* 0x0000000700037210 */ /* 0x000fe20007ffe0ff */
[----:B------:R-:W-:Y:S01]  /*84f0*/  STS [R0+0x80], R17 ;  /* 0x0000801100007388 */ /* 0x000fe20000000800 */
[----:B------:R-:W-:-:S02]  /*8500*/  LEA.HI.X R5, R4, c[0x0][0x454], R5, 0x2, P0 ;  /* 0x0001150004057a11 */ /* 0x000fc400000f1405 */
[----:B------:R-:W-:Y:S01]  /*8510*/  F2FP.PACK_AB R50, R81, R50 ;  /* 0x000000325132723e */ /* 0x000fe200000000ff */
[----:B------:R-:W-:Y:S01]  /*8520*/  STS [R0+0x280], R16 ;  /* 0x0002801000007388 */ /* 0x000fe20000000800 */
[----:B------:R-:W-:Y:S02]  /*8530*/  F2FP.PACK_AB R49, R83, R49 ;  /* 0x000000315331723e */ /* 0x000fe400000000ff */
[----:B------:R-:W-:Y:S01]  /*8540*/  IADD3 R4, R7, R2, RZ ;  /* 0x0000000207047210 */ /* 0x000fe20007ffe0ff */
[----:B------:R-:W-:Y:S01]  /*8550*/  STS [R2], R47 ;  /* 0x0000002f02007388 */ /* 0x000fe20000000800 */
[----:B------:R-:W-:Y:S02]  /*8560*/  F2FP.PACK_AB R51, R73, R51 ;  /* 0x000000334933723e */ /* 0x000fe400000000ff */
[----:B------:R-:W-:Y:S01]  /*8570*/  F2FP.PACK_AB R74, R75, R74 ;  /* 0x0000004a4b4a723e */ /* 0x000fe200000000ff */
[----:B------:R-:W-:Y:S01]  /*8580*/  STS [R2+0x200], R46 ;  /* 0x0002002e02007388 */ /* 0x000fe20000000800 */
[----:B------:R-:W-:-:S02]  /*8590*/  F2FP.PACK_AB R48, R77, R48 ;  /* 0x000000304d30723e */ /* 0x000fc400000000ff */
[----:B------:R-:W-:Y:S01]  /*85a0*/  F2FP.PACK_AB R78, R79, R78 ;  /* 0x0000004e4f4e723e */ /* 0x000fe200000000ff */
[----:B------:R-:W-:Y:S01]  /*85b0*/  STS [R0+0x1080], R54 ;  /* 0x0010803600007388 */ /* 0x000fe20000000800 */
[----:B------:R-:W-:Y:S02]  /*85c0*/  F2FP.PACK_AB R45, R85, R45 ;  /* 0x0000002d552d723e */ /* 0x000fe400000000ff */
[----:B------:R-:W-:Y:S01]  /*85d0*/  F2FP.PACK_AB R44, R87, R44 ;  /* 0x0000002c572c723e */ /* 0x000fe200000000ff */
[----:B------:R-:W-:Y:S01]  /*85e0*/  STS [R0+0x1280], R142 ;  /* 0x0012808e00007388 */ /* 0x000fe20000000800 */
[----:B------:R-:W-:Y:S02]  /*85f0*/  F2FP.PACK_AB R27, R97, R27 ;  /* 0x0000001b611b723e */ /* 0x000fe400000000ff */
[----:B------:R-:W-:Y:S01]  /*8600*/  F2FP.PACK_AB R26, R99, R26 ;  /* 0x0000001a631a723e */ /* 0x000fe200000000ff */
[----:B------:R-:W-:Y:S01]  /*8610*/  STS [R2+0x1000], R55 ;  /* 0x0010003702007388 */ /* 0x000fe20000000800 */
[----:B------:R-:W-:-:S03]  /*8620*/  F2FP.PACK_AB R43, R89, R43 ;  /* 0x0000002b592b723e */ /* 0x000fc600000000ff */
[----:B------:R-:W-:Y:S01]  /*8630*/  STS [R2+0x1200], R150 ;  /* 0x0012009602007388 */ /* 0x000fe20000000800 */
[----:B------:R-:W-:-:S03]  /*8640*/  F2FP.PACK_AB R90, R91, R90 ;  /* 0x0000005a5b5a723e */ /* 0x000fc600000000ff */
[----:B------:R-:W-:Y:S01]  /*8650*/  STS [R3+0x80], R53 ;  /* 0x0000803503007388 */ /* 0x000fe20000000800 */
[----:B------:R-:W-:-:S03]  /*8660*/  F2FP.PACK_AB R25, R93, R25 ;  /* 0x000000195d19723e */ /* 0x000fc600000000ff */
[----:B------:R-:W-:Y:S01]  /*8670*/  STS [R3+0x280], R52 ;  /* 0x0002803403007388 */ /* 0x000fe20000000800 */
[----:B------:R-:W-:-:S03]  /*8680*/  F2FP.PACK_AB R94, R95, R94 ;  /* 0x0000005e5f5e723e */ /* 0x000fc600000000ff */
[----:B------:R-:W-:Y:S01]  /*8690*/  STS [R4], R50 ;  /* 0x0000003204007388 */ /* 0x000fe20000000800 */
[----:B------:R-:W-:-:S03]  /*86a0*/  F2FP.PACK_AB R23, R157, R23 ;  /* 0x000000179d17723e */ /* 0x000fc600000000ff */
        /* <DEDUP_REMOVED lines=46> */
[----:B------:R-:W-:Y:S04]  /*8990*/  STS [R2+0x4000], R39 ;  /* 0x0040002702007388 */ /* 0x000fe80000000800 */
[----:B------:R-:W-:Y:S04]  /*89a0*/  STS [R2+0x4200], R38 ;  /* 0x0042002602007388 */ /* 0x000fe80000000800 */
[----:B------:R-:W-:Y:S04]  /*89b0*/  STS [R0+0x5080], R41 ;  /* 0x0050802900007388 */ /* 0x000fe80000000800 */
[----:B------:R2:W-:Y:S04]  /*89c0*/  STS [R0+0x5280], R40 ;  /* 0x0052802800007388 */ /* 0x0005e80000000800 */
[----:B------:R-:W-:Y:S04]  /*89d0*/  STS [R2+0x5000], R37 ;  /* 0x0050002502007388 */ /* 0x000fe80000000800 */
        /* <DEDUP_REMOVED lines=9> */
[----:B------:R-:W-:Y:S04]  /*8a70*/  SHFL.IDX PT, R10, R6, RZ, 0x1c1f ;  /* 0x001c1fff060a7589 */ /* 0x000fe800000e0000 */
[----:B------:R-:W1:Y:S04]  /*8a80*/  SHFL.IDX PT, R11, R5, RZ, 0x1c1f ;  /* 0x001c1fff050b7589 */ /* 0x000e6800000e0000 */
[----:B------:R-:W-:Y:S06]  /*8a90*/  BAR.SYNC.DEFER_BLOCKING 0x1, 0x80 ;  /* 0x0042000000007b1d */ /* 0x000fec0000010000 */
[----:B------:R-:W-:Y:S04]  /*8aa0*/  SHFL.IDX PT, R8, R6, 0x1, 0x1c1f ;  /* 0x003c1f0006087f89 */ /* 0x000fe800000e0000 */
[----:B------:R-:W4:Y:S04]  /*8ab0*/  SHFL.IDX PT, R9, R5, 0x1, 0x1c1f ;  /* 0x003c1f0005097f89 */ /* 0x000f2800000e0000 */
[----:B------:R-:W-:Y:S04]  /*8ac0*/  SHFL.IDX PT, R12, R6, 0x2, 0x1c1f ;  /* 0x005c1f00060c7f89 */ /* 0x000fe800000e0000 */
[----:B------:R-:W5:Y:S04]  /*8ad0*/  SHFL.IDX PT, R13, R5, 0x2, 0x1c1f ;  /* 0x005c1f00050d7f89 */ /* 0x000f6800000e0000 */
[----:B------:R-:W-:Y:S04]  /*8ae0*/  SHFL.IDX PT, R6, R6, 0x3, 0x1c1f ;  /* 0x007c1f0006067f89 */ /* 0x000fe800000e0000 */
[----:B------:R-:W3:Y:S01]  /*8af0*/  SHFL.IDX PT, R7, R5, 0x3, 0x1c1f ;  /* 0x007c1f0005077f89 */ /* 0x000ee200000e0000 */
[----:B--2---:R-:W-:-:S03]  /*8b00*/  SHF.L.U32 R0, R67, 0x1, RZ ;  /* 0x0000000143007819 */ /* 0x004fc600000006ff */
[----:B-1----:R1:W-:Y:S04]  /*8b10*/  @!P6 ST.E [R10.64], R59 ;  /* 0x0000003b0a00e985 */ /* 0x0023e8000c101910 */
[----:B----4-:R1:W-:Y:S04]  /*8b20*/  @!P5 ST.E [R8.64], R58 ;  /* 0x0000003a0800d985 */ /* 0x0103e8000c101910 */
[----:B-----5:R1:W-:Y:S04]  /*8b30*/  @!P4 ST.E [R12.64], R62 ;  /* 0x0000003e0c00c985 */ /* 0x0203e8000c101910 */
[----:B---3--:R1:W-:Y:S04]  /*8b40*/  @!P3 ST.E [R6.64], R61 ;  /* 0x0000003d0600b985 */ /* 0x0083e8000c101910 */
[----:B------:R1:W2:Y:S04]  /*8b50*/  LDS.128 R32, [R0+0x880] ;  /* 0x0008800000207984 */ /* 0x0002a80000000c00 */
[----:B------:R1:W3:Y:S04]  /*8b60*/  LDS.128 R44, [R0+0x1080] ;  /* 0x00108000002c7984 */ /* 0x0002e80000000c00 */
[----:B------:R1:W4:Y:S04]  /*8b70*/  LDS.128 R52, [R0+0x1880] ;  /* 0x0018800000347984 */ /* 0x0003280000000c00 */
[----:B------:R1:W1:Y:S04]  /*8b80*/  LDS.128 R28, [R0+0x2880] ;  /* 0x00288000001c7984 */ /* 0x0002680000000c00 */
[----:B------:R1:W1:Y:S04]  /*8b90*/  LDS.128 R40, [R0+0x3080] ;  /* 0x0030800000287984 */ /* 0x0002680000000c00 */
[----:B------:R1:W1:Y:S04]  /*8ba0*/  LDS.128 R48, [R0+0x3880] ;  /* 0x0038800000307984 */ /* 0x0002680000000c00 */
[----:B------:R1:W1:Y:S04]  /*8bb0*/  LDS.128 R24, [R0+0x4880] ;  /* 0x0048800000187984 */ /* 0x0002680000000c00 */
[----:B------:R1:W1:Y:S04]  /*8bc0*/  LDS.128 R36, [R0+0x5080] ;  /* 0x0050800000247984 */ /* 0x0002680000000c00 */
[----:B------:R1:W1:Y:S01]  /*8bd0*/  LDS.128 R56, [R0+0x5880] ;  /* 0x0058800000387984 */ /* 0x0002620000000c00 */
[----:B------:R-:W-:-:S02]  /*8be0*/  IADD3 R2, R15, R60, RZ ;  /* 0x0000003c0f027210 */ /* 0x000fc40007ffe0ff */
[----:B------:R-:W-:-:S04]  /*8bf0*/  LEA R21, P0, R14, c[0x0][0x380], 0x1 ;  /* 0x0000e0000e157a11 */ /* 0x000fc800078008ff */
[----:B------:R-:W-:Y:S02]  /*8c00*/  LEA.HI.X R20, R14, c[0x0][0x384], R2, 0x1, P0 ;  /* 0x0000e1000e147a11 */ /* 0x000fe400000f0c02 */
[----:B------:R-:W-:Y:S01]  /*8c10*/  ISETP.GE.AND P0, PT, R69, R65, PT ;  /* 0x000000414500720c */ /* 0x000fe20003f06270 */
[----:B------:R1:W1:Y:S01]  /*8c20*/  SHFL.IDX PT, R2, R21, RZ, 0x1c1f ;  /* 0x001c1fff15027589 */ /* 0x00026200000e0000 */
[----:B------:R-:W-:Y:S03]  /*8c30*/  BSSY B0, `(.L_x_3) ;  /* 0x0000017000007945 */ /* 0x000fe60003800000 */
[----:B------:R1:W1:Y:S01]  /*8c40*/  SHFL.IDX PT, R3, R20, RZ, 0x1c1f ;  /* 0x001c1fff14037589 */ /* 0x00026200000e0000 */
[C---:B------:R-:W-:Y:S02]  /*8c50*/  IADD3 R67, R229.reuse, 0x40, RZ ;  /* 0x00000040e5437810 */ /* 0x040fe40007ffe0ff */
[----:B------:R-:W-:-:S05]  /*8c60*/  IADD3 R68, R229, 0x20, RZ ;  /* 0x00000020e5447810 */ /* 0x000fca0007ffe0ff */
[----:B------:R-:W-:Y:S05]  /*8c70*/  @P0 BRA `(.L_x_4) ;  /* 0x0000012000000947 */ /* 0x000fea0003800000 */
[----:B--234-:R-:W2:Y:S01]  /*8c80*/  LDS.128 R16, [R0+0x80] ;  /* 0x0000800000107984 */ /* 0x01cea20000000c00 */
[----:B------:R-:W-:Y:S02]  /*8c90*/  ISETP.GE.AND P1, PT, R68, c[0x0][0x3c8], PT ;  /* 0x0000f20044007a0c */ /* 0x000fe40003f26270 */
[----:B------:R-:W-:Y:S01]  /*8ca0*/  ISETP.GE.AND P0, PT, R67, c[0x0][0x3c8], PT ;  /* 0x0000f20043007a0c */ /* 0x000fe20003f06270 */
[----:B-1----:R-:W1:Y:S01]  /*8cb0*/  LDS.128 R12, [R0+0x2080] ;  /* 0x00208000000c7984 */ /* 0x002e620000000c00 */
[----:B------:R-:W-:-:S03]  /*8cc0*/  ISETP.GE.AND P2, PT, R229, c[0x0][0x3c8], PT ;  /* 0x0000f200e5007a0c */ /* 0x000fc60003f46270 */
[----:B------:R3:W4:Y:S06]  /*8cd0*/  LDS.128 R8, [R0+0x4080] ;  /* 0x0040800000087984 */ /* 0x00072c0000000c00 */
[----:B------:R-:W-:-:S04]  /*8ce0*/  @!P1 SHF.R.S32.HI R4, RZ, 0x1f, R68 ;  /* 0x0000001fff049819 */ /* 0x000fc80000011444 */
[----:B------:R-:W-:Y:S01]  /*8cf0*/  @!P1 LEA.HI R4, R4, R68, RZ, 0x3 ;  /* 0x0000004404049211 */ /* 0x000fe200078f18ff */
[----:B------:R-:W-:-:S03]  /*8d00*/  @!P2 IMAD.WIDE R6, R229, 0x2, R2 ;  /* 0x00000002e506a825 */ /* 0x000fc600078e0202 */
[----:B------:R-:W-:-:S05]  /*8d10*/  @!P1 LOP3.LUT R4, R4, 0xfffffff8, RZ, 0xc0, !PT ;  /* 0xfffffff804049812 */ /* 0x000fca00078ec0ff */
[----:B------:R-:W-:Y:S01]  /*8d20*/  @!P1 IMAD.WIDE R4, R4, 0x2, R2 ;  /* 0x0000000204049825 */ /* 0x000fe200078e0202 */
[----:B---3--:R-:W-:-:S04]  /*8d30*/  @!P0 SHF.R.S32.HI R0, RZ, 0x1f, R67 ;  /* 0x0000001fff008819 */ /* 0x008fc80000011443 */
[----:B------:R-:W-:-:S04]  /*8d40*/  @!P0 LEA.HI R0, R0, R67, RZ, 0x3 ;  /* 0x0000004300008211 */ /* 0x000fc800078f18ff */
[----:B------:R-:W-:Y:S01]  /*8d50*/  @!P0 LOP3.LUT R0, R0, 0xfffffff8, RZ, 0xc0, !PT ;  /* 0xfffffff800008812 */ /* 0x000fe200078ec0ff */
[----:B--2---:R2:W-:Y:S04]  /*8d60*/  @!P2 ST.E.128 [R6.64], R16 ;  /* 0x000000100600a985 */ /* 0x0045e8000c101d10 */
[----:B------:R-:W-:Y:S01]  /*8d70*/  @!P0 IMAD.WIDE R2, R0, 0x2, R2 ;  /* 0x0000000200028825 */ /* 0x000fe200078e0202 */
[----:B-1----:R2:W-:Y:S04]  /*8d80*/  @!P1 ST.E.128 [R4.64], R12 ;  /* 0x0000000c04009985 */ /* 0x0025e8000c101d10 */
[----:B----4-:R2:W-:Y:S02]  /*8d90*/  @!P0 ST.E.128 [R2.64], R8 ;  /* 0x0000000802008985 */ /* 0x0105e4000c101d10 */
.L_x_4:
[----:B--234-:R-:W-:Y:S05]  /*8da0*/  BSYNC B0 ;  /* 0x0000000000007941 */ /* 0x01cfea0003800000 */
.L_x_3:
[----:B-1----:R-:W-:Y:S01]  /*8db0*/  IADD3 R0, R69, 0x20, RZ ;  /* 0x0000002045007810 */ /* 0x002fe20007ffe0ff */
[----:B------:R1:W2:Y:S01]  /*8dc0*/  SHFL.IDX PT, R3, R20, 0x1, 0x1c1f ;  /* 0x003c1f0014037f89 */ /* 0x0002a200000e0000 */
[----:B------:R-:W-:Y:S02]  /*8dd0*/  BSSY B0, `(.L_x_5) ;  /* 0x0000013000007945 */ /* 0x000fe40003800000 */
[----:B------:R-:W-:Y:S01]  /*8de0*/  ISETP.GE.AND P0, PT, R0, R65, PT ;  /* 0x000000410000720c */ /* 0x000fe20003f06270 */
[----:B------:R1:W3:-:S12]  /*8df0*/  SHFL.IDX PT, R2, R21, 0x1, 0x1c1f ;  /* 0x003c1f0015027f89 */ /* 0x0002d800000e0000 */
[----:B------:R-:W-:Y:S05]  /*8e00*/  @P0 BRA `(.L_x_6) ;  /* 0x000000f000000947 */ /* 0x000fea0003800000 */
[----:B------:R-:W-:Y:S02]  /*8e10*/  ISETP.GE.AND P1, PT, R68, c[0x0][0x3c8], PT ;  /* 0x0000f20044007a0c */ /* 0x000fe40003f26270 */
[----:B------:R-:W-:Y:S02]  /*8e20*/  ISETP.GE.AND P0, PT, R67, c[0x0][0x3c8], PT ;  /* 0x0000f20043007a0c */ /* 0x000fe40003f06270 */
[----:B------:R-:W-:-:S09]  /*8e30*/  ISETP.GE.AND P2, PT, R229, c[0x0][0x3c8], PT ;  /* 0x0000f200e5007a0c */ /* 0x000fd20003f46270 */
[----:B------:R-:W-:Y:S02]  /*8e40*/  @!P1 SHF.R.S32.HI R4, RZ, 0x1f, R68 ;  /* 0x0000001fff049819 */ /* 0x000fe40000011444 */
[----:B------:R-:W-:Y:S02]  /*8e50*/  @!P0 SHF.R.S32.HI R0, RZ, 0x1f, R67 ;  /* 0x0000001fff008819 */ /* 0x000fe40000011443 */
[----:B------:R-:W-:Y:S01]  /*8e60*/  @!P1 LEA.HI R4, R4, R68, RZ, 0x3 ;  /* 0x0000004404049211 */ /* 0x000fe200078f18ff */
[--C-:B--23--:R-:W-:Y:S01]  /*8e70*/  @!P2 IMAD.WIDE R6, R229, 0x2, R2.reuse ;  /* 0x00000002e506a825 */ /* 0x10cfe200078e0202 */
[----:B------:R-:W-:Y:S02]  /*8e80*/  @!P0 LEA.HI R0, R0, R67, RZ, 0x3 ;  /* 0x0000004300008211 */ /* 0x000fe400078f18ff */
[----:B------:R-:W-:Y:S02]  /*8e90*/  @!P1 LOP3.LUT R4, R4, 0xfffffff8, RZ, 0xc0, !PT ;  /* 0xfffffff804049812 */ /* 0x000fe400078ec0ff */
[----:B------:R-:W-:Y:S01]  /*8ea0*/  @!P0 LOP3.LUT R0, R0, 0xfffffff8, RZ, 0xc0, !PT ;  /* 0xfffffff800008812 */ /* 0x000fe200078ec0ff */
[----:B------:R2:W-:Y:S02]  /*8eb0*/  @!P2 ST.E.128 [R6.64], R32 ;  /* 0x000000200600a985 */ /* 0x0005e4000c101d10 */
[----:B------:R-:W-:-:S04]  /*8ec0*/  @!P1 IMAD.WIDE R4, R4, 0x2, R2 ;  /* 0x0000000204049825 */ /* 0x000fc800078e0202 */
[----:B------:R-:W-:Y:S01]  /*8ed0*/  @!P0 IMAD.WIDE R2, R0, 0x2, R2 ;  /* 0x0000000200028825 */ /* 0x000fe200078e0202 */
[----:B------:R2:W-:Y:S04]  /*8ee0*/  @!P1 ST.E.128 [R4.64], R28 ;  /* 0x0000001c04009985 */ /* 0x0005e8000c101d10 */
[----:B------:R2:W-:Y:S02]  /*8ef0*/  @!P0 ST.E.128 [R2.64], R24 ;  /* 0x0000001802008985 */ /* 0x0005e4000c101d10 */
.L_x_6:
[----:B------:R-:W-:Y:S05]  /*8f00*/  BSYNC B0 ;  /* 0x0000000000007941 */ /* 0x000fea0003800000 */
.L_x_5:
[----:B------:R-:W-:Y:S01]  /*8f10*/  IADD3 R0, R69, 0x40, RZ ;  /* 0x0000004045007810 */ /* 0x000fe20007ffe0ff */
[----:B--2---:R2:W4:Y:S01]  /*8f20*/  SHFL.IDX PT, R3, R20, 0x2, 0x1c1f ;  /* 0x005c1f0014037f89 */ /* 0x00452200000e0000 */
[----:B------:R-:W-:Y:S02]  /*8f30*/  BSSY B0, `(.L_x_7) ;  /* 0x0000013000007945 */ /* 0x000fe40003800000 */
[----:B------:R-:W-:Y:S01]  /*8f40*/  ISETP.GE.AND P0, PT, R0, R65, PT ;  /* 0x000000410000720c */ /* 0x000fe20003f06270 */
[----:B---3--:R2:W3:-:S12]  /*8f50*/  SHFL.IDX PT, R2, R21, 0x2, 0x1c1f ;  /* 0x005c1f0015027f89 */ /* 0x0084d800000e0000 */
[----:B------:R-:W-:Y:S05]  /*8f60*/  @P0 BRA `(.L_x_8) ;  /* 0x000000f000000947 */ /* 0x000fea0003800000 */
[----:B------:R-:W-:Y:S02]  /*8f70*/  ISETP.GE.AND P1, PT, R68, c[0x0][0x3c8], PT ;  /* 0x0000f20044007a0c */ /* 0x000fe40003f26270 */
[----:B------:R-:W-:Y:S02]  /*8f80*/  ISETP.GE.AND P0, PT, R67, c[0x0][0x3c8], PT ;  /* 0x0000f20043007a0c */ /* 0x000fe40003f06270 */
[----:B------:R-:W-:-:S09]  /*8f90*/  ISETP.GE.AND P2, PT, R229, c[0x0][0x3c8], PT ;  /* 0x0000f200e5007a0c */ /* 0x000fd20003f46270 */
[----:B------:R-:W-:Y:S02]  /*8fa0*/  @!P1 SHF.R.S32.HI R4, RZ, 0x1f, R68 ;  /* 0x0000001fff049819 */ /* 0x000fe40000011444 */
[----:B------:R-:W-:Y:S02]  /*8fb0*/  @!P0 SHF.R.S32.HI R0, RZ, 0x1f, R67 ;  /* 0x0000001fff008819 */ /* 0x000fe40000011443 */
[----:B------:R-:W-:Y:S01]  /*8fc0*/  @!P1 LEA.HI R4, R4, R68, RZ, 0x3 ;  /* 0x0000004404049211 */ /* 0x000fe200078f18ff */
[--C-:B---34-:R-:W-:Y:S01]  /*8fd0*/  @!P2 IMAD.WIDE R6, R229, 0x2, R2.reuse ;  /* 0x00000002e506a825 */ /* 0x118fe200078e0202 */
        /* <DEDUP_REMOVED lines=8> */
.L_x_8:
[----:B------:R-:W-:Y:S05]  /*9060*/  BSYNC B0 ;  /* 0x0000000000007941 */ /* 0x000fea0003800000 */
.L_x_7:
[----:B------:R-:W-:Y:S01]  /*9070*/  IADD3 R0, R69, 0x60, RZ ;  /* 0x0000006045007810 */ /* 0x000fe20007ffe0ff */
[----:B---34-:R3:W4:Y:S03]  /*9080*/  SHFL.IDX PT, R3, R20, 0x3, 0x1c1f ;  /* 0x007c1f0014037f89 */ /* 0x01872600000e0000 */
[----:B------:R-:W-:Y:S01]  /*9090*/  ISETP.GE.AND P0, PT, R0, R65, PT ;  /* 0x000000410000720c */ /* 0x000fe20003f06270 */
[----:B------:R3:W1:-:S12]  /*90a0*/  SHFL.IDX PT, R2, R21, 0x3, 0x1c1f ;  /* 0x007c1f0015027f89 */ /* 0x00065800000e0000 */
[----:B------:R-:W-:Y:S05]  /*90b0*/  @P0 EXIT ;  /* 0x000000000000094d */ /* 0x000fea0003800000 */
[----:B------:R-:W-:Y:S02]  /*90c0*/  ISETP.GE.AND P0, PT, R68, c[0x0][0x3c8], PT ;  /* 0x0000f20044007a0c */ /* 0x000fe40003f06270 */
[----:B------:R-:W-:-:S11]  /*90d0*/  ISETP.GE.AND P1, PT, R229, c[0x0][0x3c8], PT ;  /* 0x0000f200e5007a0c */ /* 0x000fd60003f26270 */
[----:B------:R-:W-:Y:S02]  /*90e0*/  @!P0 SHF.R.S32.HI R0, RZ, 0x1f, R68 ;  /* 0x0000001fff008819 */ /* 0x000fe40000011444 */
[----:B-1--4-:R-:W-:Y:S02]  /*90f0*/  @!P1 IMAD.WIDE R6, R229, 0x2, R2 ;  /* 0x00000002e5069825 */ /* 0x012fe400078e0202 */
[----:B------:R-:W-:-:S03]  /*9100*/  @!P0 LEA.HI R0, R0, R68, RZ, 0x3 ;  /* 0x0000004400008211 */ /* 0x000fc600078f18ff */
[----:B------:R1:W-:Y:S01]  /*9110*/  @!P1 ST.E.128 [R6.64], R52 ;  /* 0x0000003406009985 */ /* 0x0003e2000c101d10 */
[----:B------:R-:W-:-:S05]  /*9120*/  @!P0 LOP3.LUT R0, R0, 0xfffffff8, RZ, 0xc0, !PT ;  /* 0xfffffff800008812 */ /* 0x000fca00078ec0ff */
[----:B------:R-:W-:-:S05]  /*9130*/  @!P0 IMAD.WIDE R4, R0, 0x2, R2 ;  /* 0x0000000200048825 */ /* 0x000fca00078e0202 */
[----:B------:R1:W-:Y:S01]  /*9140*/  @!P0 ST.E.128 [R4.64], R48 ;  /* 0x0000003004008985 */ /* 0x0003e2000c101d10 */
[----:B------:R-:W-:-:S13]  /*9150*/  ISETP.GE.AND P0, PT, R67, c[0x0][0x3c8], PT ;  /* 0x0000f20043007a0c */ /* 0x000fda0003f06270 */
[----:B------:R-:W-:Y:S05]  /*9160*/  @P0 EXIT ;  /* 0x000000000000094d */ /* 0x000fea0003800000 */
[----:B------:R-:W-:-:S04]  /*9170*/  SHF.R.S32.HI R0, RZ, 0x1f, R67 ;  /* 0x0000001fff007819 */ /* 0x000fc80000011443 */
[----:B------:R-:W-:-:S04]  /*9180*/  LEA.HI R0, R0, R67, RZ, 0x3 ;  /* 0x0000004300007211 */ /* 0x000fc800078f18ff */
[----:B------:R-:W-:-:S05]  /*9190*/  LOP3.LUT R0, R0, 0xfffffff8, RZ, 0xc0, !PT ;  /* 0xfffffff800007812 */ /* 0x000fca00078ec0ff */
[----:B------:R-:W-:-:S05]  /*91a0*/  IMAD.WIDE R2, R0, 0x2, R2 ;  /* 0x0000000200027825 */ /* 0x000fca00078e0202 */
[----:B------:R-:W-:Y:S01]  /*91b0*/  ST.E.128 [R2.64], R56 ;  /* 0x0000003802007985 */ /* 0x000fe2000c101d10 */
[----:B------:R-:W-:Y:S05]  /*91c0*/  EXIT ;  /* 0x000000000000794d */ /* 0x000fea0003800000 */
.L_x_9:
[----:B------:R-:W-:-:S00]  /*91d0*/  BRA `(.L_x_9) ;  /* 0xfffffff000007947 */ /* 0x000fc0000383ffff */
[----:B------:R-:W-:-:S00]  /*91e0*/  NOP ;  /* 0x0000000000007918 */ /* 0x000fc00000000000 */
        /* <DEDUP_REMOVED lines=9> */
.L_x_754:


//--------------------- .text._ZN7cutlass13device_kernelIN5flash19enable_sm80_to_sm89INS1_16FlashAttnFwdSm80INS1_25CollectiveMainloopFwdSm80ILi4ELi1ELb0EN4cute5tupleIJNS5_1CILi128EEENS7_ILi64EEENS7_ILi96EEEEEELi96ENS_6half_tEfNS_4arch4Sm80ELb0ELb0ELb0ELb1ELb0ELb0ELb1ELb0EEENS1_21CollectiveEpilogueFwdINS6_IJS8_SA_S9_EEENS6_IJNS7_ILi1EEESI_SI_EEESC_SE_Li128ELb1ELb1ELb0ELb0EEENS1_19SingleTileSchedulerILb1ELb0ELb1ELi128EEEEEEEEEvNT_6ParamsE --------------------------
	.section	.text._ZN7cutlass13device_kernelIN5flash19enable_sm80_to_sm89INS1_16FlashAttnFwdSm80INS1_25CollectiveMainloopFwdSm80ILi4ELi1ELb0EN4cute5tupleIJNS5_1CILi128EEENS7_ILi64EEENS7_ILi96EEEEEELi96ENS_6half_tEfNS_4arch4Sm80ELb0ELb0ELb0ELb1ELb0ELb0ELb1ELb0EEENS1_21CollectiveEpilogueFwdINS6_IJS8_SA_S9_EEENS6_IJNS7_ILi1EEESI_SI_EEESC_SE_Li128ELb1ELb1ELb0ELb0EEENS1_19SingleTileSchedulerILb1ELb0ELb1ELi128EEEEEEEEEvNT_6ParamsE,"ax",@progbits
	.sectioninfo	@"SHI_REGISTERS=255"
	.align	128
.text._ZN7cutlass13device_kernelIN5flash19enable_sm80_to_sm89INS1_16FlashAttnFwdSm80INS1_25CollectiveMainloopFwdSm80ILi4ELi1ELb0EN4cute5tupleIJNS5_1CILi128EEENS7_ILi64EEENS7_ILi96EEEEEELi96ENS_6half_tEfNS_4arch4Sm80ELb0ELb0ELb0ELb1ELb0ELb0ELb1ELb0EEENS1_21CollectiveEpilogueFwdINS6_IJS8_SA_S9_EEENS6_IJNS7_ILi1EEESI_SI_EEESC_SE_Li128ELb1ELb1ELb0ELb0EEENS1_19SingleTileSchedulerILb1ELb0ELb1ELi128EEEEEEEEEvNT_6ParamsE:
        .type           _ZN7cutlass13device_kernelIN5flash19enable_sm80_to_sm89INS1_16FlashAttnFwdSm80INS1_25CollectiveMainloopFwdSm80ILi4ELi1ELb0EN4cute5tupleIJNS5_1CILi128EEENS7_ILi64EEENS7_ILi96EEEEEELi96ENS_6half_tEfNS_4arch4Sm80ELb0ELb0ELb0ELb1ELb0ELb0ELb1ELb0EEENS1_21CollectiveEpilogueFwdINS6_IJS8_SA_S9_EEENS6_IJNS7_ILi1EEESI_SI_EEESC_SE_Li128ELb1ELb1ELb0ELb0EEENS1_19SingleTileSchedulerILb1ELb0ELb1ELi128EEEEEEEEEvNT_6ParamsE,@function
        .size           _ZN7cutlass13device_kernelIN5flash19enable_sm80_to_sm89INS1_16FlashAttnFwdSm80INS1_25CollectiveMainloopFwdSm80ILi4ELi1ELb0EN4cute5tupleIJNS5_1CILi128EEENS7_ILi64EEENS7_ILi96EEEEEELi96ENS_6half_tEfNS_4arch4Sm80ELb0ELb0ELb0ELb1ELb0ELb0ELb1ELb0EEENS1_21CollectiveEpilogueFwdINS6_IJS8_SA_S9_EEENS6_IJNS7_ILi1EEESI_SI_EEESC_SE_Li128ELb1ELb1ELb0ELb0EEENS1_19SingleTileSchedulerILb1ELb0ELb1ELi128EEEEEEEEEvNT_6ParamsE,(.L_x_755 - _ZN7cutlass13device_kernelIN5flash19enable_sm80_to_sm89INS1_16FlashAttnFwdSm80INS1_25CollectiveMainloopFwdSm80ILi4ELi1ELb0EN4cute5tupleIJNS5_1CILi128EEENS7_ILi64EEENS7_ILi96EEEEEELi96ENS_6half_tEfNS_4arch4Sm80ELb0ELb0ELb0ELb1ELb0ELb0ELb1ELb0EEENS1_21CollectiveEpilogueFwdINS6_IJS8_SA_S9_EEENS6_IJNS7_ILi1EEESI_SI_EEESC_SE_Li128ELb1ELb1ELb0ELb0EEENS1_19SingleTileSchedulerILb1ELb0ELb1ELi128EEEEEEEEEvNT_6ParamsE)
        .other          _ZN7cutlass13device_kernelIN5flash19enable_sm80_to_sm89INS1_16FlashAttnFwdSm80INS1_25CollectiveMainloopFwdSm80ILi4ELi1ELb0EN4cute5tupleIJNS5_1CILi128EEENS7_ILi64EEENS7_ILi96EEEEEELi96ENS_6half_tEfNS_4arch4Sm80ELb0ELb0ELb0ELb1ELb0ELb0ELb1ELb0EEENS1_21CollectiveEpilogueFwdINS6_IJS8_SA_S9_EEENS6_IJNS7_ILi1EEESI_SI_EEESC_SE_Li128ELb1ELb1ELb0ELb0EEENS1_19SingleTileSchedulerILb1ELb0ELb1ELi128EEEEEEEEEvNT_6ParamsE,@"STO_CUDA_ENTRY STV_DEFAULT"
_ZN7cutlass13device_kernelIN5flash19enable_sm80_to_sm89INS1_16FlashAttnFwdSm80INS1_25CollectiveMainloopFwdSm80ILi4ELi1ELb0EN4cute5tupleIJNS5_1CILi128EEENS7_ILi64EEENS7_ILi96EEEEEELi96ENS_6half_tEfNS_4arch4Sm80ELb0ELb0ELb0ELb1ELb0ELb0ELb1ELb0EEENS1_21CollectiveEpilogueFwdINS6_IJS8_SA_S9_EEENS6_IJNS7_ILi1EEESI_SI_EEESC_SE_Li128ELb1ELb1ELb0ELb0EEENS1_19SingleTileSchedulerILb1ELb0ELb1ELi128EEEEEEEEEvNT_6ParamsE:
[----:B------:R-:W-:Y:S02]  /*0000*/  MOV R1, c[0x0][0x28] ;  /* 0x00000a0000017a02 */ /* 0x000fe40000000f00 */
[----:B------:R-:W1:Y:S01]  /*0010*/  S2R R138, SR_TID.X ;  /* 0x00000000008a7919 */ /* 0x000e620000002100 */
[----:B------:R-:W-:Y:S01]  /*0020*/  IMAD.MOV.U32 R13, RZ, RZ, 0x4 ;  /* 0x00000004ff0d7424 */ /* 0x000fe200078e00ff */
[----:B------:R-:W-:Y:S01]  /*0030*/  ULDC.64 UR4, c[0x0][0x118] ;  /* 0x0000460000047ab9 */ /* 0x000fe20000000a00 */
[----:B------:R-:W-:Y:S01]  /*0040*/  IADD3 R1, R1, -0x40, RZ ;  /* 0xffffffc001017810 */ /* 0x000fe20007ffe0ff */
[----:B------:R-:W2:Y:S04]  /*0050*/  S2R R5, SR_CTAID.Z ;  /* 0x0000000000057919 */ /* 0x000ea80000002700 */
[----:B------:R-:W3:Y:S01]  /*0060*/  S2R R48, SR_CTAID.X ;  /* 0x0000000000307919 */ /* 0x000ee20000002500 */
[----:B-1----:R-:W-:Y:S01]  /*0070*/  SHF.R.U32.HI R0, RZ, 0x5, R138 ;  /* 0x00000005ff007819 */ /* 0x002fe2000001168a */
[----:B--2---:R-:W-:-:S05]  /*0080*/  IMAD.WIDE R2, R5, R13, c[0x0][0x568] ;  /* 0x00015a0005027625 */ /* 0x004fca00078e020d */
[----:B------:R-:W1:Y:S02]  /*0090*/  SHFL.IDX PT, R0, R0, RZ, 0x1f ;  /* 0x00001fff00007589 */ /* 0x000e6400000e0000 */
[----:B-1----:R-:W-:-:S13]  /*00a0*/  ISETP.NE.AND P0, PT, R0, RZ, PT ;  /* 0x000000ff0000720c */ /* 0x002fda0003f05270 */
[----:B------:R-:W-:Y:S05]  /*00b0*/  @!P0 BRA `(.L_x_10) ;  /* 0x0000014000008947 */ /* 0x000fea0003800000 */
[----:B---3--:R-:W-:-:S04]  /*00c0*/  ISETP.NE.U32.AND P0, PT, RZ, c[0x0][0x568], PT ;  /* 0x00015a00ff007a0c */ /* 0x008fc80003f05070 */
[----:B------:R-:W-:-:S13]  /*00d0*/  ISETP.NE.AND.EX P0, PT, RZ, c[0x0][0x56c], PT, P0 ;  /* 0x00015b00ff007a0c */ /* 0x000fda0003f05300 */
[----:B------:R-:W-:Y:S05]  /*00e0*/  @!P0 BRA `(.L_x_11) ;  /* 0x0000002000008947 */ /* 0x000fea0003800000 */
[----:B------:R1:W5:Y:S01]  /*00f0*/  LDG.E R0, [R2.64] ;  /* 0x0000000402007981 */ /* 0x000362000c1e1900 */
[----:B------:R-:W-:Y:S05]  /*0100*/  BRA `(.L_x_12) ;  /* 0x0000009000007947 */ /* 0x000fea0003800000 */
.L_x_11:
[----:B------:R-:W-:-:S04]  /*0110*/  ISETP.NE.U32.AND P0, PT, RZ, c[0x0][0x560], PT ;  /* 0x00015800ff007a0c */ /* 0x000fc80003f05070 */
[----:B------:R-:W-:-:S13]  /*0120*/  ISETP.NE.AND.EX P0, PT, RZ, c[0x0][0x564], PT, P0 ;  /* 0x00015900ff007a0c */ /* 0x000fda0003f05300 */
[----:B------:R-:W-:Y:S05]  /*0130*/  @!P0 BRA `(.L_x_13) ;  /* 0x0000005000008947 */ /* 0x000fea0003800000 */
[----:B------:R-:W-:-:S05]  /*0140*/  IMAD.WIDE R2, R5, R13, c[0x0][0x560] ;  /* 0x0001580005027625 */ /* 0x000fca00078e020d */
[----:B------:R-:W2:Y:S04]  /*0150*/  LDG.E R4, [R2.64] ;  /* 0x0000000402047981 */ /* 0x000ea8000c1e1900 */
[----:B------:R-:W2:Y:S02]  /*0160*/  LDG.E R0, [R2.64+0x4] ;  /* 0x0000040402007981 */ /* 0x000ea4000c1e1900 */
[----:B--2---:R-:W-:Y:S01]  /*0170*/  IADD3 R0, -R4, R0, RZ ;  /* 0x0000000004007210 */ /* 0x004fe20007ffe1ff */
[----:B------:R-:W-:Y:S05]  /*0180*/  BRA `(.L_x_12) ;  /* 0x0000001000007947 */ /* 0x000fea0003800000 */
.L_x_13:
[----:B------:R-:W-:-:S05]  /*0190*/  MOV R0, c[0x0][0x54c] ;  /* 0x0001530000007a02 */ /* 0x000fca0000000f00 */
.L_x_12:
[----:B-----5:R-:W-:Y:S01]  /*01a0*/  IMAD R0, R0, c[0x0][0x548], RZ ;  /* 0x0001520000007a24 */ /* 0x020fe200078e02ff */
[----:B-1----:R-:W-:-:S04]  /*01b0*/  SHF.L.U32 R2, R48, 0x7, RZ ;  /* 0x0000000730027819 */ /* 0x002fc800000006ff */
[----:B------:R-:W-:-:S04]  /*01c0*/  ISETP.GE.AND P0, PT, R2, R0, PT ;  /* 0x000000000200720c */ /* 0x000fc80003f06270 */
[----:B------:R-:W-:-:S05]  /*01d0*/  SEL R0, R5, 0xffffffff, !P0 ;  /* 0xffffffff05007807 */ /* 0x000fca0004000000 */
[----:B------:R1:W-:Y:S01]  /*01e0*/  STL [R1+0x30], R0 ;  /* 0x0000300001007387 */ /* 0x0003e20000100800 */
[----:B------:R-:W-:Y:S05]  /*01f0*/  BRA `(.L_x_14) ;  /* 0x0000013000007947 */ /* 0x000fea0003800000 */
.L_x_10:
[----:B---3--:R-:W-:-:S04]  /*0200*/  ISETP.NE.U32.AND P0, PT, RZ, c[0x0][0x568], PT ;  /* 0x00015a00ff007a0c */ /* 0x008fc80003f05070 */
[----:B------:R-:W-:-:S13]  /*0210*/  ISETP.NE.AND.EX P0, PT, RZ, c[0x0][0x56c], PT, P0 ;  /* 0x00015b00ff007a0c */ /* 0x000fda0003f05300 */
[----:B------:R-:W-:Y:S05]  /*0220*/  @!P0 BRA `(.L_x_15) ;  /* 0x0000002000008947 */ /* 0x000fea0003800000 */
[----:B------:R1:W5:Y:S01]  /*0230*/  LDG.E R0, [R2.64] ;  /* 0x0000000402007981 */ /* 0x000362000c1e1900 */
[----:B------:R-:W-:Y:S05]  /*0240*/  BRA `(.L_x_16) ;  /* 0x0000009000007947 */ /* 0x000fea0003800000 */
.L_x_15:
        /* <DEDUP_REMOVED lines=8> */
.L_x_17:
[----:B------:R-:W-:-:S05]  /*02d0*/  MOV R0, c[0x0][0x54c] ;  /* 0x0001530000007a02 */ /* 0x000fca0000000f00 */
.L_x_16:
[----:B-----5:R-:W-:Y:S01]  /*02e0*/  IMAD R0, R0, c[0x0][0x548], RZ ;  /* 0x0001520000007a24 */ /* 0x020fe200078e02ff */
[----:B-1----:R-:W-:-:S04]  /*02f0*/  SHF.L.U32 R2, R48, 0x7, RZ ;  /* 0x0000000730027819 */ /* 0x002fc800000006ff */
[----:B------:R-:W-:-:S04]  /*0300*/  ISETP.GE.AND P0, PT, R2, R0, PT ;  /* 0x000000000200720c */ /* 0x000fc80003f06270 */
[----:B------:R-:W-:-:S05]  /*0310*/  SEL R0, R5, 0xffffffff, !P0 ;  /* 0xffffffff05007807 */ /* 0x000fca0004000000 */
[----:B------:R1:W-:Y:S04]  /*0320*/  STL [R1+0x30], R0 ;  /* 0x0000300001007387 */ /* 0x0003e80000100800 */
.L_x_14:
[----:B------:R-:W2:Y:S02]  /*0330*/  LDL R49, [R1+0x30] ;  /* 0x0000300001317983 */ /* 0x000ea40000100800 */
[----:B--2---:R-:W-:-:S13]  /*0340*/  ISETP.GE.AND P0, PT, R49, RZ, PT ;  /* 0x000000ff3100720c */ /* 0x004fda0003f06270 */
[----:B------:R-:W-:Y:S05]  /*0350*/  @!P0 EXIT ;  /* 0x000000000000894d */ /* 0x000fea0003800000 */
[----:B------:R-:W-:Y:S01]  /*0360*/  ISETP.NE.U32.AND P2, PT, RZ, c[0x0][0x370], PT ;  /* 0x0000dc00ff007a0c */ /* 0x000fe20003f45070 */
[----:B------:R-:W-:Y:S01]  /*0370*/  CS2R R10, SRZ ;  /* 0x00000000000a7805 */ /* 0x000fe2000001ff00 */
[----:B------:R-:W-:Y:S01]  /*0380*/  ISETP.NE.U32.AND P1, PT, RZ, c[0x0][0x360], PT ;  /* 0x0000d800ff007a0c */ /* 0x000fe20003f25070 */
[----:B------:R-:W-:Y:S01]  /*0390*/  IMAD.MOV.U32 R28, RZ, RZ, c[0x0][0x168] ;  /* 0x00005a00ff1c7624 */ /* 0x000fe200078e00ff */
[----:B------:R-:W-:Y:S01]  /*03a0*/  ISETP.NE.AND.EX P2, PT, RZ, c[0x0][0x374], PT, P2 ;  /* 0x0000dd00ff007a0c */ /* 0x000fe20003f45320 */
[----:B------:R-:W-:Y:S01]  /*03b0*/  IMAD.MOV.U32 R12, RZ, RZ, RZ ;  /* 0x000000ffff0c7224 */ /* 0x000fe200078e00ff */
[----:B------:R-:W-:Y:S01]  /*03c0*/  ISETP.NE.AND.EX P1, PT, RZ, c[0x0][0x364], PT, P1 ;  /* 0x0000d900ff007a0c */ /* 0x000fe20003f25310 */
[CC--:B------:R-:W-:Y:S01]  /*03d0*/  IMAD.WIDE R4, R49.reuse, R13.reuse, c[0x0][0x348] ;  /* 0x0000d20031047625 */ /* 0x0c0fe200078e020d */
[----:B------:R-:W-:Y:S02]  /*03e0*/  ISETP.NE.U32.AND P4, PT, RZ, c[0x0][0x348], PT ;  /* 0x0000d200ff007a0c */ /* 0x000fe40003f85070 */
[----:B------:R-:W-:Y:S01]  /*03f0*/  ISETP.NE.U32.AND P0, PT, RZ, c[0x0][0x350], PT ;  /* 0x0000d400ff007a0c */ /* 0x000fe20003f05070 */
[----:B------:R-:W-:Y:S01]  /*0400*/  IMAD.WIDE R2, R49, R13, c[0x0][0x350] ;  /* 0x0000d40031027625 */ /* 0x000fe200078e020d */
[----:B------:R-:W-:-:S02]  /*0410*/  ISETP.NE.AND.EX P4, PT, RZ, c[0x0][0x34c], PT, P4 ;  /* 0x0000d300ff007a0c */ /* 0x000fc40003f85340 */
[----:B------:R-:W-:-:S03]  /*0420*/  ISETP.NE.AND.EX P0, PT, RZ, c[0x0][0x354], PT, P0 ;  /* 0x0000d500ff007a0c */ /* 0x000fc60003f05300 */
[----:B------:R-:W-:-:S04]  /*0430*/  @P2 IMAD.WIDE R8, R49, R13, c[0x0][0x370] ;  /* 0x0000dc0031082625 */ /* 0x000fc800078e020d */
[----:B------:R-:W-:Y:S01]  /*0440*/  @P1 IMAD.WIDE R6, R49, R13, c[0x0][0x360] ;  /* 0x0000d80031061625 */ /* 0x000fe200078e020d */
[----:B------:R2:W5:Y:S04]  /*0450*/  @P2 LDG.E R11, [R8.64] ;  /* 0x00000004080b2981 */ /* 0x000568000c1e1900 */
[----:B------:R2:W5:Y:S04]  /*0460*/  @P1 LDG.E R28, [R6.64] ;  /* 0x00000004061c1981 */ /* 0x000568000c1e1900 */
[----:B------:R2:W5:Y:S04]  /*0470*/  @P4 LDG.E R10, [R4.64] ;  /* 0x00000004040a4981 */ /* 0x000568000c1e1900 */
[----:B------:R2:W5:Y:S01]  /*0480*/  @P0 LDG.E R12, [R2.64] ;  /* 0x00000004020c0981 */ /* 0x000562000c1e1900 */
[----:B-1----:R-:W-:Y:S01]  /*0490*/  IMAD.MOV.U32 R0, RZ, RZ, c[0x0][0x1d0] ;  /* 0x00007400ff007624 */ /* 0x002fe200078e00ff */
[----:B------:R-:W-:Y:S05]  /*04a0*/  @P1 BRA `(.L_x_18) ;  /* 0x0000004000001947 */ /* 0x000fea0003800000 */
[----:B------:R-:W-:Y:S05]  /*04b0*/  @!P4 BRA `(.L_x_18) ;  /* 0x000000300000c947 */ /* 0x000fea0003800000 */
[----:B--2---:R1:W2:Y:S04]  /*04c0*/  LDG.E R6, [R4.64] ;  /* 0x0000000404067981 */ /* 0x0042a8000c1e1900 */
[----:B-1----:R-:W2:Y:S02]  /*04d0*/  LDG.E R4, [R4.64+0x4] ;  /* 0x0000040404047981 */ /* 0x002ea4000c1e1900 */
[----:B--2--5:R-:W-:-:S02]  /*04e0*/  IADD3 R28, -R6, R4, RZ ;  /* 0x00000004061c7210 */ /* 0x024fc40007ffe1ff */
.L_x_18:
[----:B------:R-:W-:-:S04]  /*04f0*/  ISETP.NE.U32.AND P1, PT, RZ, c[0x0][0x368], PT ;  /* 0x0000da00ff007a0c */ /* 0x000fc80003f25070 */
[----:B------:R-:W-:-:S13]  /*0500*/  ISETP.NE.AND.EX P1, PT, RZ, c[0x0][0x36c], PT, P1 ;  /* 0x0000db00ff007a0c */ /* 0x000fda0003f25310 */
[----:B------:R-:W-:Y:S05]  /*0510*/  @!P1 BRA `(.L_x_19) ;  /* 0x0000003000009947 */ /* 0x000fea0003800000 */
[----:B--2---:R-:W-:-:S05]  /*0520*/  IMAD.WIDE R2, R49, R13, c[0x0][0x368] ;  /* 0x0000da0031027625 */ /* 0x004fca00078e020d */
[----:B------:R1:W5:Y:S01]  /*0530*/  LDG.E R0, [R2.64] ;  /* 0x0000000402007981 */ /* 0x000362000c1e1900 */
[----:B------:R-:W-:Y:S05]  /*0540*/  BRA `(.L_x_20) ;  /* 0x0000004000007947 */ /* 0x000fea0003800000 */
.L_x_19:
[----:B------:R-:W-:Y:S05]  /*0550*/  @!P0 BRA `(.L_x_20) ;  /* 0x0000003000008947 */ /* 0x000fea0003800000 */
[----:B------:R1:W3:Y:S04]  /*0560*/  LDG.E R0, [R2.64] ;  /* 0x0000000402007981 */ /* 0x0002e8000c1e1900 */
[----:B-12---:R-:W3:Y:S02]  /*0570*/  LDG.E R2, [R2.64+0x4] ;  /* 0x0000040402027981 */ /* 0x006ee4000c1e1900 */
[----:B---3--:R-:W-:-:S05]  /*0580*/  IADD3 R0, -R0, R2, RZ ;  /* 0x0000000200007210 */ /* 0x008fca0007ffe1ff */
.L_x_20:
[--C-:B-----5:R-:W-:Y:S01]  /*0590*/  IMAD.IADD R136, R0, 0x1, -R11.reuse ;  /* 0x0000000100887824 */ /* 0x120fe200078e0a0b */
[----:B------:R-:W-:Y:S01]  /*05a0*/  PLOP3.LUT P1, PT, PT, PT, PT, 0x80, 0x0 ;  /* 0x000000000000781c */ /* 0x000fe20003f2f070 */
[----:B------:R-:W-:Y:S01]  /*05b0*/  IMAD.IADD R11, R12, 0x1, R11 ;  /* 0x000000010c0b7824 */ /* 0x000fe200078e020b */
[----:B------:R-:W-:Y:S01]  /*05c0*/  CS2R R130, SRZ ;  /* 0x0000000000827805 */ /* 0x000fe2000001ff00 */
[----:B------:R-:W-:Y:S01]  /*05d0*/  CS2R R128, SRZ ;  /* 0x0000000000807805 */ /* 0x000fe2000001ff00 */
[C---:B------:R-:W-:Y:S01]  /*05e0*/  IADD3 R0, R136.reuse, 0x3f, RZ ;  /* 0x0000003f88007810 */ /* 0x040fe20007ffe0ff */
[----:B------:R-:W-:Y:S01]  /*05f0*/  CS2R R170, SRZ ;  /* 0x0000000000aa7805 */ /* 0x000fe2000001ff00 */
[----:B------:R-:W-:Y:S01]  /*0600*/  ISETP.GE.AND P2, PT, R136, 0x1, PT ;  /* 0x000000018800780c */ /* 0x000fe20003f46270 */
[----:B------:R-:W-:Y:S01]  /*0610*/  CS2R R168, SRZ ;  /* 0x0000000000a87805 */ /* 0x000fe2000001ff00 */
[----:B-12---:R-:W-:Y:S01]  /*0620*/  SHF.R.S32.HI R2, RZ, 0x1f, R0 ;  /* 0x0000001fff027819 */ /* 0x006fe20000011400 */
[----:B------:R-:W-:Y:S01]  /*0630*/  IMAD.MOV.U32 R126, RZ, RZ, RZ ;  /* 0x000000ffff7e7224 */ /* 0x000fe200078e00ff */
[----:B------:R-:W-:Y:S01]  /*0640*/  MOV R12, RZ ;  /* 0x000000ff000c7202 */ /* 0x000fe20000000f00 */
[----:B------:R-:W-:Y:S01]  /*0650*/  CS2R R124, SRZ ;  /* 0x00000000007c7805 */ /* 0x000fe2000001ff00 */
[----:B------:R-:W-:Y:S01]  /*0660*/  LEA.HI R159, R2, R0, RZ, 0x6 ;  /* 0x00000000029f7211 */ /* 0x000fe200078f30ff */
[----:B------:R-:W-:Y:S01]  /*0670*/  CS2R R166, SRZ ;  /* 0x0000000000a67805 */ /* 0x000fe2000001ff00 */
[----:B------:R-:W-:Y:S01]  /*0680*/  CS2R R164, SRZ ;  /* 0x0000000000a47805 */ /* 0x000fe2000001ff00 */
[----:B------:R-:W-:Y:S01]  /*0690*/  CS2R R14, SRZ ;  /* 0x00000000000e7805 */ /* 0x000fe2000001ff00 */
[----:B------:R-:W-:Y:S01]  /*06a0*/  IMAD.MOV.U32 R118, RZ, RZ, RZ ;  /* 0x000000ffff767224 */ /* 0x000fe200078e00ff */
[----:B------:R1:W-:Y:S01]  /*06b0*/  STL [R1+0x38], R159 ;  /* 0x0000389f01007387 */ /* 0x0003e20000100800 */
[----:B------:R-:W-:Y:S01]  /*06c0*/  MOV R116, RZ ;  /* 0x000000ff00747202 */ /* 0x000fe20000000f00 */
[----:B------:R-:W-:Y:S01]  /*06d0*/  CS2R R16, SRZ ;  /* 0x0000000000107805 */ /* 0x000fe2000001ff00 */
[----:B------:R-:W-:Y:S01]  /*06e0*/  IMAD.MOV.U32 R122, RZ, RZ, RZ ;  /* 0x000000ffff7a7224 */ /* 0x000fe200078e00ff */
        /* <DEDUP_REMOVED lines=14> */
[----:B------:R-:W-:Y:S01]  /*07d0*/  CS2R R26, SRZ ;  /* 0x00000000001a7805 */ /* 0x000fe2000001ff00 */
[----:B------:R-:W-:Y:S01]  /*07e0*/  IMAD.MOV.U32 R100, RZ, RZ, RZ ;  /* 0x000000ffff647224 */ /* 0x000fe200078e00ff */
[----:B------:R-:W-:Y:S01]  /*07f0*/  MOV R158, RZ ;  /* 0x000000ff009e7202 */ /* 0x000fe20000000f00 */
[----:B------:R-:W-:Y:S01]  /*0800*/  CS2R R156, SRZ ;  /* 0x00000000009c7805 */ /* 0x000fe2000001ff00 */
[----:B------:R-:W-:Y:S01]  /*0810*/  CS2R R94, SRZ ;  /* 0x00000000005e7805 */ /* 0x000fe2000001ff00 */
[----:B------:R-:W-:Y:S01]  /*0820*/  CS2R R30, SRZ ;  /* 0x00000000001e7805 */ /* 0x000fe2000001ff00 */
[----:B------:R-:W-:Y:S01]  /*0830*/  IMAD.MOV.U32 R92, RZ, RZ, RZ ;  /* 0x000000ffff5c7224 */ /* 0x000fe200078e00ff */
[----:B------:R-:W-:Y:S01]  /*0840*/  MOV R98, RZ ;  /* 0x000000ff00627202 */ /* 0x000fe20000000f00 */
[----:B------:R-:W-:Y:S01]  /*0850*/  CS2R R32, SRZ ;  /* 0x0000000000207805 */ /* 0x000fe2000001ff00 */
[----:B------:R-:W-:Y:S01]  /*0860*/  IMAD.MOV.U32 R96, RZ, RZ, RZ ;  /* 0x000000ffff607224 */ /* 0x000fe200078e00ff */
[----:B------:R-:W-:Y:S01]  /*0870*/  CS2R R90, SRZ ;  /* 0x00000000005a7805 */ /* 0x000fe2000001ff00 */
        /* <DEDUP_REMOVED lines=18> */
[----:B------:R-:W-:Y:S01]  /*09a0*/  CS2R R42, SRZ ;  /* 0x00000000002a7805 */ /* 0x000fe2000001ff00 */
[----:B------:R-:W-:Y:S01]  /*09b0*/  MOV R154, RZ ;  /* 0x000000ff009a7202 */ /* 0x000fe20000000f00 */
[----:B------:R-:W-:Y:S01]  /*09c0*/  IMAD.MOV.U32 R152, RZ, RZ, RZ ;  /* 0x000000ffff987224 */ /* 0x000fe200078e00ff */
[----:B------:R-:W-:Y:S01]  /*09d0*/  CS2R R142, SRZ ;  /* 0x00000000008e7805 */ /* 0x000fe2000001ff00 */
[----:B------:R-:W-:Y:S01]  /*09e0*/  MOV R140, RZ ;  /* 0x000000ff008c7202 */ /* 0x000fe20000000f00 */
[----:B------:R-:W-:Y:S01]  /*09f0*/  CS2R R44, SRZ ;  /* 0x00000000002c7805 */ /* 0x000fe2000001ff00 */
[----:B------:R-:W-:Y:S01]  /*0a00*/  IMAD.MOV.U32 R146, RZ, RZ, RZ ;  /* 0x000000ffff927224 */ /* 0x000fe200078e00ff */
[----:B------:R-:W-:Y:S01]  /*0a10*/  MOV R144, RZ ;  /* 0x000000ff00907202 */ /* 0x000fe20000000f00 */
[----:B------:R-:W-:Y:S01]  /*0a20*/  IMAD.MOV.U32 R54, RZ, RZ, RZ ;  /* 0x000000ffff367224 */ /* 0x000fe200078e00ff */
[----:B------:R-:W-:Y:S01]  /*0a30*/  MOV R53, RZ ;  /* 0x000000ff00357202 */ /* 0x000fe20000000f00 */
[----:B------:R-:W-:Y:S01]  /*0a40*/  CS2R R50, SRZ ;  /* 0x0000000000327805 */ /* 0x000fe2000001ff00 */
[----:B------:R-:W-:Y:S05]  /*0a50*/  @!P2 BRA `(.L_x_21) ;  /* 0x00007c500000a947 */ /* 0x000fea0003800000 */
[----:B-1----:R-:W-:-:S04]  /*0a60*/  ISETP.NE.U32.AND P1, PT, RZ, c[0x0][0x340], PT ;  /* 0x0000d000ff007a0c */ /* 0x002fc80003f25070 */
[----:B------:R-:W-:-:S13]  /*0a70*/  ISETP.NE.AND.EX P1, PT, RZ, c[0x0][0x344], PT, P1 ;  /* 0x0000d100ff007a0c */ /* 0x000fda0003f25310 */
[----:B------:R-:W-:-:S05]  /*0a80*/  @P1 IMAD.WIDE R2, R49, R13, c[0x0][0x340] ;  /* 0x0000d00031021625 */ /* 0x000fca00078e020d */
[----:B------:R1:W2:Y:S01]  /*0a90*/  @P1 LDG.E R26, [R2.64] ;  /* 0x00000004021a1981 */ /* 0x0002a2000c1e1900 */
[----:B------:R-:W-:Y:S01]  /*0aa0*/  SHF.R.S32.HI R14, RZ, 0x1f, R138 ;  /* 0x0000001fff0e7819 */ /* 0x000fe2000001148a */
[----:B------:R-:W-:Y:S01]  /*0ab0*/  IMAD.MOV.U32 R7, RZ, RZ, c[0x0][0x2c4] ;  /* 0x0000b100ff077624 */ /* 0x000fe200078e00ff */
[----:B------:R-:W-:Y:S01]  /*0ac0*/  SHF.R.S32.HI R0, RZ, 0x1f, R10 ;  /* 0x0000001fff007819 */ /* 0x000fe2000001140a */
[----:B------:R-:W3:Y:S01]  /*0ad0*/  S2R R32, SR_CTAID.Y ;  /* 0x0000000000207919 */ /* 0x000ee20000002600 */
[CC--:B------:R-:W-:Y:S01]  /*0ae0*/  LEA.HI R5, R14.reuse, R138.reuse, RZ, 0x4 ;  /* 0x0000008a0e057211 */ /* 0x0c0fe200078f20ff */
[----:B------:R-:W-:Y:S01]  /*0af0*/  BSSY B0, `(.L_x_22) ;  /* 0x00000b5000007945 */ /* 0x000fe20003800000 */
[-C--:B------:R-:W-:Y:S01]  /*0b00*/  LEA.HI R13, R14, R138.reuse, RZ, 0x2 ;  /* 0x0000008a0e0d7211 */ /* 0x080fe200078f10ff */
[----:B------:R-:W-:Y:S01]  /*0b10*/  IMAD R0, R0, c[0x0][0x178], RZ ;  /* 0x00005e0000007a24 */ /* 0x000fe200078e02ff */
[----:B------:R-:W-:Y:S02]  /*0b20*/  SHF.R.S32.HI R6, RZ, 0x4, R5 ;  /* 0x00000004ff067819 */ /* 0x000fe40000011405 */
[----:B------:R-:W-:Y:S01]  /*0b30*/  LEA.HI R30, R14, R138, RZ, 0x3 ;  /* 0x0000008a0e1e7211 */ /* 0x000fe200078f18ff */
[----:B------:R-:W-:Y:S01]  /*0b40*/  IMAD R0, R10, c[0x0][0x17c], R0 ;  /* 0x00005f000a007a24 */ /* 0x000fe200078e0200 */
[----:B------:R-:W-:-:S02]  /*0b50*/  LEA.HI R4, R5, R6, RZ, 0x1 ;  /* 0x0000000605047211 */ /* 0x000fc400078f08ff */
[----:B------:R-:W-:Y:S02]  /*0b60*/  LOP3.LUT R5, R5, 0xfffffff0, RZ, 0xc0, !PT ;  /* 0xfffffff005057812 */ /* 0x000fe400078ec0ff */
[----:B------:R-:W-:Y:S02]  /*0b70*/  LOP3.LUT R4, R4, 0xfffffffe, RZ, 0xc0, !PT ;  /* 0xfffffffe04047812 */ /* 0x000fe400078ec0ff */
[----:B------:R-:W-:Y:S02]  /*0b80*/  ISETP.NE.AND P2, PT, R7, 0x1, PT ;  /* 0x000000010700780c */ /* 0x000fe40003f45270 */
[----:B------:R-:W-:Y:S01]  /*0b90*/  LOP3.LUT R7, R13, 0xfffffffc, RZ, 0xc0, !PT ;  /* 0xfffffffc0d077812 */ /* 0x000fe200078ec0ff */
[----:B------:R-:W-:Y:S01]  /*0ba0*/  IMAD.IADD R25, R6, 0x1, -R4 ;  /* 0x0000000106197824 */ /* 0x000fe200078e0a04 */
[----:B------:R-:W-:Y:S01]  /*0bb0*/  SHF.R.S32.HI R6, RZ, 0x3, R30 ;  /* 0x00000003ff067819 */ /* 0x000fe2000001141e */
[----:B-1----:R-:W-:Y:S01]  /*0bc0*/  IMAD.WIDE.U32 R2, R10, c[0x0][0x178], RZ ;  /* 0x00005e000a027a25 */ /* 0x002fe200078e00ff */
[----:B------:R-:W-:-:S02]  /*0bd0*/  SHF.R.S32.HI R41, RZ, 0x2, R13 ;  /* 0x00000002ff297819 */ /* 0x000fc4000001140d */
[----:B------:R-:W-:Y:S01]  /*0be0*/  SHF.R.S32.HI R9, RZ, 0x1f, R11 ;  /* 0x0000001fff097819 */ /* 0x000fe2000001140b */
[----:B------:R-:W-:Y:S01]  /*0bf0*/  IMAD.IADD R3, R3, 0x1, R0 ;  /* 0x0000000103037824 */ /* 0x000fe200078e0200 */
[----:B---3--:R-:W-:Y:S01]  /*0c00*/  SHF.R.S32.HI R31, RZ, 0x1f, R32 ;  /* 0x0000001fff1f7819 */ /* 0x008fe20000011420 */
[----:B------:R-:W-:Y:S01]  /*0c10*/  IMAD.IADD R0, R138, 0x1, -R5 ;  /* 0x000000018a007824 */ /* 0x000fe200078e0a05 */
[----:B------:R-:W-:Y:S01]  /*0c20*/  LEA.HI R148, R14, R138, RZ, 0x5 ;  /* 0x0000008a0e947211 */ /* 0x000fe200078f28ff */
[----:B------:R-:W-:Y:S01]  /*0c30*/  IMAD.IADD R12, R138, 0x1, -R7 ;  /* 0x000000018a0c7824 */ /* 0x000fe200078e0a07 */
[----:B------:R-:W-:Y:S01]  /*0c40*/  SHF.R.S32.HI R21, RZ, 0x1f, R49 ;  /* 0x0000001fff157819 */ /* 0x000fe20000011431 */
[----:B------:R-:W-:Y:S01]  /*0c50*/  IMAD R10, R31, c[0x0][0x1b8], RZ ;  /* 0x00006e001f0a7a24 */ /* 0x000fe200078e02ff */
[----:B------:R-:W-:Y:S01]  /*0c60*/  LEA.HI R15, R0, R0, RZ, 0x1 ;  /* 0x00000000000f7211 */ /* 0x000fe200078f08ff */
[----:B------:R-:W-:Y:S01]  /*0c70*/  IMAD.WIDE.U32 R2, R32, c[0x0][0x1b8], R2 ;  /* 0x00006e0020027a25 */ /* 0x000fe200078e0002 */
[----:B------:R-:W-:-:S02]  /*0c80*/  SHF.R.S32.HI R5, RZ, 0x1f, R0 ;  /* 0x0000001fff057819 */ /* 0x000fc40000011400 */
[----:B------:R-:W-:Y:S02]  /*0c90*/  LOP3.LUT R4, R15, 0x7fffffe, RZ, 0xc0, !PT ;  /* 0x07fffffe0f047812 */ /* 0x000fe400078ec0ff */
[----:B------:R-:W-:Y:S02]  /*0ca0*/  LEA.HI R23, R5, R0, RZ, 0x3 ;  /* 0x0000000005177211 */ /* 0x000fe400078f18ff */
[----:B------:R-:W-:Y:S01]  /*0cb0*/  LOP3.LUT R5, R30, 0xfffffff8, RZ, 0xc0, !PT ;  /* 0xfffffff81e057812 */ /* 0x000fe200078ec0ff */
[----:B------:R-:W-:Y:S01]  /*0cc0*/  IMAD.IADD R22, R0, 0x1, -R4 ;  /* 0x0000000100167824 */ /* 0x000fe200078e0a04 */
[----:B------:R-:W-:Y:S01]  /*0cd0*/  IADD3 R4, P3, R11, R41, RZ ;  /* 0x000000290b047210 */ /* 0x000fe20007f7e0ff */
[----:B------:R-:W-:Y:S01]  /*0ce0*/  IMAD.SHL.U32 R0, R6, 0x40, RZ ;  /* 0x0000004006007824 */ /* 0x000fe200078e00ff */
[----:B------:R-:W-:Y:S01]  /*0cf0*/  SHF.R.S32.HI R14, RZ, 0x1, R15 ;  /* 0x00000001ff0e7819 */ /* 0x000fe2000001140f */
[----:B------:R-:W-:Y:S01]  /*0d00*/  IMAD.SHL.U32 R6, R12, 0x8, RZ ;  /* 0x000000080c067824 */ /* 0x000fe200078e00ff */
[----:B------:R-:W-:Y:S01]  /*0d10*/  SHF.R.S32.HI R16, RZ, 0x5, R148 ;  /* 0x00000005ff107819 */ /* 0x000fe20000011494 */
[----:B------:R-:W-:Y:S01]  /*0d20*/  IMAD.IADD R5, R138, 0x1, -R5 ;  /* 0x000000018a057824 */ /* 0x000fe200078e0a05 */
[----:B------:R-:W-:-:S04]  /*0d30*/  LOP3.LUT R0, R0, 0xc0, RZ, 0xc0, !PT ;  /* 0x000000c000007812 */ /* 0x000fc800078ec0ff */
[----:B------:R-:W-:Y:S02]  /*0d40*/  LOP3.LUT R8, R0, 0x18, R6, 0xf8, !PT ;  /* 0x0000001800087812 */ /* 0x000fe400078ef806 */
[----:B------:R-:W-:Y:S02]  /*0d50*/  SHF.R.U32.HI R7, RZ, 0x3, R0 ;  /* 0x00000003ff077819 */ /* 0x000fe40000011600 */
[----:B------:R-:W-:Y:S02]  /*0d60*/  LEA.HI R17, R5, R5, RZ, 0x1 ;  /* 0x0000000505117211 */ /* 0x000fe400078f08ff */
[----:B------:R-:W-:Y:S01]  /*0d70*/  LOP3.LUT R20, R8, R7, RZ, 0x3c, !PT ;  /* 0x0000000708147212 */ /* 0x000fe200078e3cff */
[----:B------:R-:W-:Y:S01]  /*0d80*/  IMAD R8, R32, c[0x0][0x1bc], R10 ;  /* 0x00006f0020087a24 */ /* 0x000fe200078e020a */
[----:B------:R-:W-:Y:S02]  /*0d90*/  LEA.HI.X.SX32 R7, R41, R9, 0x1, P3 ;  /* 0x0000000929077211 */ /* 0x000fe400018f0eff */
[----:B------:R-:W-:Y:S01]  /*0da0*/  LOP3.LUT R0, R17, 0x7fffffe, RZ, 0xc0, !PT ;  /* 0x07fffffe11007812 */ /* 0x000fe200078ec0ff */
[----:B------:R-:W-:Y:S01]  /*0db0*/  IMAD.IADD R3, R3, 0x1, R8 ;  /* 0x0000000103037824 */ /* 0x000fe200078e0208 */
[----:B------:R-:W-:Y:S01]  /*0dc0*/  SHF.R.S32.HI R29, RZ, 0x1, R17 ;  /* 0x00000001ff1d7819 */ /* 0x000fe20000011411 */
[----:B------:R-:W-:Y:S01]  /*0dd0*/  IMAD R9, R7, c[0x0][0x1e0], RZ ;  /* 0x0000780007097a24 */ /* 0x000fe200078e02ff */
[----:B------:R-:W-:Y:S01]  /*0de0*/  IADD3 R27, R5, -R0, RZ ;  /* 0x80000000051b7210 */ /* 0x000fe20007ffe0ff */
[----:B------:R-:W-:Y:S01]  /*0df0*/  IMAD R5, R7, c[0x0][0x208], RZ ;  /* 0x0000820007057a24 */ /* 0x000fe200078e02ff */
[----:B------:R-:W-:Y:S01]  /*0e00*/  IADD3 R0, R6, 0x40, RZ ;  /* 0x0000004006007810 */ /* 0x000fe20007ffe0ff */
[----:B------:R-:W-:Y:S01]  /*0e10*/  IMAD R18, R4, c[0x0][0x1e4], R9 ;  /* 0x0000790004127a24 */ /* 0x000fe200078e0209 */
[--C-:B------:R-:W-:Y:S01]  /*0e20*/  SHF.R.S32.HI R7, RZ, 0x1f, R6.reuse ;  /* 0x0000001fff077819 */ /* 0x100fe20000011406 */
[----:B------:R-:W-:Y:S01]  /*0e30*/  IMAD R9, R12, 0x20, R41 ;  /* 0x000000200c097824 */ /* 0x000fe200078e0229 */
[----:B------:R-:W-:Y:S01]  /*0e40*/  ISETP.GE.AND P5, PT, R0, c[0x0][0x1d4], PT ;  /* 0x0000750000007a0c */ /* 0x000fe20003fa6270 */
[----:B------:R-:W-:Y:S01]  /*0e50*/  IMAD R19, R4, c[0x0][0x20c], R5 ;  /* 0x0000830004137a24 */ /* 0x000fe200078e0205 */
[----:B------:R-:W-:Y:S01]  /*0e60*/  ISETP.GE.AND P3, PT, R0, c[0x0][0x198], PT ;  /* 0x0000660000007a0c */ /* 0x000fe20003f66270 */
[----:B------:R-:W-:Y:S01]  /*0e70*/  IMAD R9, R48, 0x80, R9 ;  /* 0x0000008030097824 */ /* 0x000fe200078e0209 */
[----:B------:R-:W-:Y:S01]  /*0e80*/  LEA.HI R0, R13, R41, RZ, 0x1 ;  /* 0x000000290d007211 */ /* 0x000fe200078f08ff */
[----:B------:R-:W-:Y:S01]  /*0e90*/  IMAD.WIDE.U32 R10, R4, c[0x0][0x1e0], R6 ;  /* 0x00007800040a7a25 */ /* 0x000fe200078e0006 */
[----:B------:R-:W-:-:S02]  /*0ea0*/  SHF.R.S32.HI R12, RZ, 0x1f, R15 ;  /* 0x0000001fff0c7819 */ /* 0x000fc4000001140f */
[----:B------:R-:W-:Y:S01]  /*0eb0*/  LOP3.LUT R0, R0, 0x7fffffe, RZ, 0xc0, !PT ;  /* 0x07fffffe00007812 */ /* 0x000fe200078ec0ff */
[----:B------:R-:W-:Y:S01]  /*0ec0*/  @P2 IMAD.HI.U32 R8, R9, c[0x0][0x2c8], RZ ;  /* 0x0000b20009082a27 */ /* 0x000fe200078e00ff */
[----:B------:R-:W-:Y:S02]  /*0ed0*/  SEL R15, R21, RZ, !P4 ;  /* 0x000000ff150f7207 */ /* 0x000fe40006000000 */
[----:B------:R-:W-:Y:S01]  /*0ee0*/  IADD3 R17, R6, 0x20, RZ ;  /* 0x0000002006117810 */ /* 0x000fe20007ffe0ff */
[----:B------:R-:W-:Y:S01]  /*0ef0*/  IMAD.MOV.U32 R13, RZ, RZ, R9 ;  /* 0x000000ffff0d7224 */ /* 0x000fe200078e0009 */
[----:B------:R-:W-:Y:S01]  /*0f00*/  @P2 SHF.R.U32.HI R13, RZ, c[0x0][0x2cc], R8 ;  /* 0x0000b300ff0d2a19 */ /* 0x000fe20000011608 */
[----:B------:R-:W-:Y:S01]  /*0f10*/  IMAD.IADD R0, R41, 0x1, -R0 ;  /* 0x0000000129007824 */ /* 0x000fe200078e0a00 */
[----:B------:R-:W-:Y:S01]  /*0f20*/  LEA.HI R8, R12, R14, RZ, 0x2 ;  /* 0x0000000e0c087211 */ /* 0x000fe200078f10ff */
[----:B------:R-:W-:Y:S01]  /*0f30*/  IMAD R15, R15, c[0x0][0x1c0], RZ ;  /* 0x000070000f0f7a24 */ /* 0x000fe200078e02ff */
[----:B------:R-:W-:Y:S01]  /*0f40*/  ISETP.GE.AND P6, PT, R17, c[0x0][0x1d4], PT ;  /* 0x0000750011007a0c */ /* 0x000fe20003fc6270 */
[----:B------:R-:W-:Y:S01]  /*0f50*/  IMAD R0, R16, 0x8, R0 ;  /* 0x0000000810007824 */ /* 0x000fe200078e0200 */
[----:B------:R-:W-:Y:S01]  /*0f60*/  LOP3.LUT R8, R8, 0xfffffffc, RZ, 0xc0, !PT ;  /* 0xfffffffc08087812 */ /* 0x000fe200078ec0ff */
[----:B------:R-:W-:Y:S01]  /*0f70*/  IMAD.SHL.U32 R12, R29, 0x40, RZ ;  /* 0x000000401d0c7824 */ /* 0x000fe200078e00ff */
[----:B------:R-:W-:Y:S01]  /*0f80*/  IADD3 R11, R11, R18, RZ ;  /* 0x000000120b0b7210 */ /* 0x000fe20007ffe0ff */
[----:B------:R-:W-:Y:S01]  /*0f90*/  IMAD.U32 R224, R0, 0x20, R20 ;  /* 0x0000002000e07824 */ /* 0x000fe200078e0014 */
[----:B------:R-:W-:Y:S01]  /*0fa0*/  SEL R0, R49, RZ, !P4 ;  /* 0x000000ff31007207 */ /* 0x000fe20006000000 */
[----:B------:R-:W-:Y:S01]  /*0fb0*/  IMAD.IADD R20, R14, 0x1, -R8 ;  /* 0x000000010e147824 */ /* 0x000fe200078e0a08 */
[----:B------:R-:W-:Y:S01]  /*0fc0*/  LOP3.LUT P2, RZ, R29, 0x2, RZ, 0xc0, !PT ;  /* 0x000000021dff7812 */ /* 0x000fe2000784c0ff */
[----:B------:R-:W-:Y:S01]  /*0fd0*/  IMAD.SHL.U32 R8, R23, 0x20, RZ ;  /* 0x0000002017087824 */ /* 0x000fe200078e00ff */
[----:B------:R-:W-:Y:S01]  /*0fe0*/  ISETP.GE.AND P2, PT, R6, c[0x0][0x1d4], PT ;  /* 0x0000750006007a0c */ /* 0x000fe20003f46270 */
[----:B------:R-:W-:Y:S01]  /*0ff0*/  IMAD R15, R0, c[0x0][0x1c4], R15 ;  /* 0x00007100000f7a24 */ /* 0x000fe200078e020f */
[----:B------:R-:W-:Y:S01]  /*1000*/  ISETP.GE.AND P4, PT, R6, c[0x0][0x198], PT ;  /* 0x0000660006007a0c */ /* 0x000fe20003f86270 */
[----:B------:R-:W-:Y:S01]  /*1010*/  IMAD.WIDE.U32 R2, R0, c[0x0][0x1c0], R2 ;  /* 0x0000700000027a25 */ /* 0x000fe200078e0002 */
[----:B------:R-:W-:-:S02]  /*1020*/  LOP3.LUT R8, R8, 0xffffff00, RZ, 0xc0, !PT ;  /* 0xffffff0008087812 */ /* 0x000fc400078ec0ff */
[----:B------:R-:W-:Y:S01]  /*1030*/  P2R R33, PR, RZ, 0x4 ;  /* 0x00000004ff217803 */ /* 0x000fe20000000000 */
[----:B------:R-:W-:Y:S02]  /*1040*/  IMAD.MOV R0, RZ, RZ, -R13 ;  /* 0x000000ffff007224 */ /* 0x000fe400078e0a0d */
[--C-:B------:R-:W-:Y:S02]  /*1050*/  IMAD R24, R22, 0x20, R8.reuse ;  /* 0x0000002016187824 */ /* 0x100fe400078e0208 */
[----:B------:R-:W-:Y:S01]  /*1060*/  IMAD R18, R0, c[0x0][0x2c4], R9 ;  /* 0x0000b10000127a24 */ /* 0x000fe200078e0209 */
[----:B------:R-:W-:Y:S01]  /*1070*/  LOP3.LUT R0, R12, 0xc0, RZ, 0xc0, !PT ;  /* 0x000000c00c007812 */ /* 0x000fe200078ec0ff */
[----:B------:R-:W-:Y:S01]  /*1080*/  IMAD R9, R16, 0x200, R8 ;  /* 0x0000020010097824 */ /* 0x000fe200078e0208 */
[----:B------:R-:W-:Y:S01]  /*1090*/  SEL R8, RZ, 0xffffffff, P6 ;  /* 0xffffffffff087807 */ /* 0x000fe20003000000 */
[----:B------:R-:W-:Y:S01]  /*10a0*/  IMAD.WIDE.U32 R4, R4, c[0x0][0x208], R6 ;  /* 0x0000820004047a25 */ /* 0x000fe200078e0006 */
[----:B------:R-:W-:Y:S01]  /*10b0*/  LOP3.LUT R14, R0, 0x8, R30, 0xf8, !PT ;  /* 0x00000008000e7812 */ /* 0x000fe200078ef81e */
[----:B------:R1:W-:Y:S01]  /*10c0*/  STL [R1+0x34], R33 ;  /* 0x0000342101007387 */ /* 0x0003e20000100800 */
[----:B------:R-:W-:Y:S01]  /*10d0*/  SHF.R.U32.HI R12, RZ, 0x3, R0 ;  /* 0x00000003ff0c7819 */ /* 0x000fe20000011600 */
[----:B------:R-:W-:Y:S01]  /*10e0*/  IMAD.SHL.U32 R0, R8, 0x2, RZ ;  /* 0x0000000208007824 */ /* 0x000fe200078e00ff */
[----:B------:R-:W-:Y:S01]  /*10f0*/  LEA R23, R22, R9, 0x5 ;  /* 0x0000000916177211 */ /* 0x000fe200078e28ff */
[----:B------:R-:W-:Y:S01]  /*1100*/  IMAD.IADD R5, R5, 0x1, R19 ;  /* 0x0000000105057824 */ /* 0x000fe200078e0213 */
[----:B------:R-:W-:Y:S01]  /*1110*/  SEL R9, RZ, 0x1, P2 ;  /* 0x00000001ff097807 */ /* 0x000fe20001000000 */
[----:B------:R-:W-:Y:S01]  /*1120*/  IMAD R19, R31, c[0x0][0x1e8], RZ ;  /* 0x00007a001f137a24 */ /* 0x000fe200078e02ff */
[----:B------:R-:W-:Y:S01]  /*1130*/  LOP3.LUT R16, R14, R12, RZ, 0x3c, !PT ;  /* 0x0000000c0e107212 */ /* 0x000fe200078e3cff */
[----:B------:R-:W-:Y:S01]  /*1140*/  IMAD.MOV.U32 R8, RZ, RZ, R2 ;  /* 0x000000ffff087224 */ /* 0x000fe200078e0002 */
[----:B------:R-:W-:Y:S01]  /*1150*/  LOP3.LUT R12, R0, 0x2, R9, 0xe2, !PT ;  /* 0x00000002000c7812 */ /* 0x000fe200078ee209 */
[----:B------:R-:W-:Y:S01]  /*1160*/  IMAD.IADD R9, R3, 0x1, R15 ;  /* 0x0000000103097824 */ /* 0x000fe200078e020f */
[----:B------:R-:W-:Y:S01]  /*1170*/  SHF.R.S32.HI R0, RZ, 0x1f, R13 ;  /* 0x0000001fff007819 */ /* 0x000fe2000001140d */
[C---:B------:R-:W-:Y:S01]  /*1180*/  IMAD R19, R32.reuse, c[0x0][0x1ec], R19 ;  /* 0x00007b0020137a24 */ /* 0x040fe200078e0213 */
[----:B------:R-:W-:Y:S01]  /*1190*/  SEL R3, RZ, 0x4, P5 ;  /* 0x00000004ff037807 */ /* 0x000fe20002800000 */
[----:B------:R-:W-:Y:S01]  /*11a0*/  IMAD.WIDE.U32 R10, R32, c[0x0][0x1e8], R10 ;  /* 0x00007a00200a7a25 */ /* 0x000fe200078e000a */
[----:B------:R-:W-:-:S02]  /*11b0*/  ISETP.GE.AND P2, PT, R17, c[0x0][0x198], PT ;  /* 0x0000660011007a0c */ /* 0x000fc40003f46270 */
[----:B------:R-:W-:Y:S01]  /*11c0*/  LOP3.LUT R42, R12, R3, RZ, 0xfc, !PT ;  /* 0x000000030c2a7212 */ /* 0x000fe200078efcff */
[----:B------:R-:W-:Y:S01]  /*11d0*/  IMAD R0, R0, c[0x0][0x1b0], RZ ;  /* 0x00006c0000007a24 */ /* 0x000fe200078e02ff */
[----:B------:R-:W-:Y:S01]  /*11e0*/  SHF.R.S32.HI R3, RZ, 0x1f, R18 ;  /* 0x0000001fff037819 */ /* 0x000fe20000011412 */
[----:B------:R-:W-:-:S04]  /*11f0*/  IMAD.WIDE.U32 R8, R13, c[0x0][0x1b0], R8 ;  /* 0x00006c000d087a25 */ /* 0x000fc800078e0008 */
[----:B------:R-:W-:Y:S02]  /*1200*/  IMAD R12, R13, c[0x0][0x1b4], R0 ;  /* 0x00006d000d0c7a24 */ /* 0x000fe400078e0200 */
[----:B------:R-:W-:Y:S02]  /*1210*/  IMAD.SHL.U32 R0, R20, 0x40, RZ ;  /* 0x0000004014007824 */ /* 0x000fe400078e00ff */
[----:B------:R-:W-:Y:S02]  /*1220*/  IMAD.IADD R13, R11, 0x1, R19 ;  /* 0x000000010b0d7824 */ /* 0x000fe400078e0213 */
[----:B------:R-:W-:Y:S01]  /*1230*/  IMAD.SHL.U32 R11, R25, 0x8, RZ ;  /* 0x00000008190b7824 */ /* 0x000fe200078e00ff */
[----:B------:R-:W-:Y:S01]  /*1240*/  LOP3.LUT R0, R0, 0xc0, RZ, 0xc0, !PT ;  /* 0x000000c000007812 */ /* 0x000fe200078ec0ff */
[----:B------:R-:W-:-:S04]  /*1250*/  IMAD.WIDE.U32 R14, R32, c[0x0][0x210], R4 ;  /* 0x00008400200e7a25 */ /* 0x000fc800078e0004 */
[----:B------:R-:W-:Y:S02]  /*1260*/  IMAD.IADD R9, R9, 0x1, R12 ;  /* 0x0000000109097824 */ /* 0x000fe400078e020c */
[----:B------:R-:W-:Y:S02]  /*1270*/  IMAD R2, R25, 0x8, R27 ;  /* 0x0000000819027824 */ /* 0x000fe400078e021b */
[----:B------:R-:W-:Y:S01]  /*1280*/  IMAD.MOV.U32 R12, RZ, RZ, R10 ;  /* 0x000000ffff0c7224 */ /* 0x000fe200078e000a */
[----:B------:R-:W-:Y:S01]  /*1290*/  LOP3.LUT R10, R0, 0x8, R11, 0xf8, !PT ;  /* 0x00000008000a7812 */ /* 0x000fe200078ef80b */
[----:B------:R-:W-:Y:S01]  /*12a0*/  IMAD R22, R31, c[0x0][0x210], RZ ;  /* 0x000084001f167a24 */ /* 0x000fe200078e02ff */
[----:B------:R-:W-:Y:S01]  /*12b0*/  SHF.R.U32.HI R0, RZ, 0x3, R0 ;  /* 0x00000003ff007819 */ /* 0x000fe20000011600 */
[----:B------:R-:W-:Y:S02]  /*12c0*/  IMAD R3, R3, c[0x0][0x1a8], RZ ;  /* 0x00006a0003037a24 */ /* 0x000fe400078e02ff */
[----:B------:R-:W-:-:S02]  /*12d0*/  IMAD.U32 R2, R2, 0x20, R16 ;  /* 0x0000002002027824 */ /* 0x000fc400078e0010 */
[----:B------:R-:W-:Y:S02]  /*12e0*/  IMAD R22, R32, c[0x0][0x214], R22 ;  /* 0x0000850020167a24 */ /* 0x000fe400078e0216 */
[----:B------:R-:W-:Y:S01]  /*12f0*/  IMAD R16, R18, c[0x0][0x1ac], R3 ;  /* 0x00006b0012107a24 */ /* 0x000fe200078e0203 */
[----:B------:R-:W-:Y:S01]  /*1300*/  LOP3.LUT R3, R10, R0, RZ, 0x3c, !PT ;  /* 0x000000000a037212 */ /* 0x000fe200078e3cff */
[----:B------:R-:W-:Y:S01]  /*1310*/  IMAD.IADD R11, R15, 0x1, R22 ;  /* 0x000000010f0b7824 */ /* 0x000fe200078e0216 */
[----:B------:R-:W-:Y:S01]  /*1320*/  MOV R10, R14 ;  /* 0x0000000e000a7202 */ /* 0x000fe20000000f00 */
[----:B------:R-:W-:-:S04]  /*1330*/  IMAD.WIDE.U32 R8, R18, c[0x0][0x1a8], R8 ;  /* 0x00006a0012087a25 */ /* 0x000fc800078e0008 */
[----:B------:R-:W-:Y:S02]  /*1340*/  IMAD.IADD R9, R9, 0x1, R16 ;  /* 0x0000000109097824 */ /* 0x000fe400078e0210 */
[----:B------:R-:W-:Y:S02]  /*1350*/  IMAD R16, R28, c[0x0][0x2c4], RZ ;  /* 0x0000b1001c107a24 */ /* 0x000fe400078e02ff */
[----:B------:R-:W-:Y:S01]  /*1360*/  IMAD R19, R48, 0x80, R41 ;  /* 0x0000008030137824 */ /* 0x000fe200078e0229 */
[--C-:B--2---:R-:W-:Y:S01]  /*1370*/  @P1 SHF.R.S32.HI R5, RZ, 0x1f, R26.reuse ;  /* 0x0000001fff051819 */ /* 0x104fe2000001141a */
[----:B------:R-:W-:Y:S01]  /*1380*/  @P1 IMAD.MOV.U32 R4, RZ, RZ, R26 ;  /* 0x000000ffff041224 */ /* 0x000fe200078e001a */
[----:B------:R-:W-:Y:S01]  /*1390*/  @!P1 MOV R5, R21 ;  /* 0x0000001500059202 */ /* 0x000fe20000000f00 */
[----:B------:R-:W-:Y:S01]  /*13a0*/  @!P1 IMAD.MOV.U32 R4, RZ, RZ, R49 ;  /* 0x000000ffff049224 */ /* 0x000fe200078e0031 */
[----:B------:R-:W-:Y:S01]  /*13b0*/  LOP3.LUT P1, RZ, R20, 0x2, RZ, 0xc0, !PT ;  /* 0x0000000214ff7812 */ /* 0x000fe2000782c0ff */
[----:B------:R-:W-:Y:S01]  /*13c0*/  IMAD.MOV.U32 R20, RZ, RZ, 0x10 ;  /* 0x00000010ff147424 */ /* 0x000fe200078e00ff */
[----:B------:R-:W-:-:S02]  /*13d0*/  SEL R5, R5, RZ, !P0 ;  /* 0x000000ff05057207 */ /* 0x000fc40004000000 */
[----:B------:R-:W-:Y:S01]  /*13e0*/  SEL R0, R4, RZ, !P0 ;  /* 0x000000ff04007207 */ /* 0x000fe20004000000 */
[----:B------:R-:W-:Y:S01]  /*13f0*/  IMAD.IADD R4, R3, 0x1, R24 ;  /* 0x0000000103047824 */ /* 0x000fe200078e0218 */
[C---:B------:R-:W-:Y:S01]  /*1400*/  LEA R18, P0, R8.reuse, c[0x0][0x160], 0x1 ;  /* 0x0000580008127a11 */ /* 0x040fe200078008ff */
[C---:B------:R-:W-:Y:S02]  /*1410*/  IMAD R14, R5.reuse, c[0x0][0x1f0], RZ ;  /* 0x00007c00050e7a24 */ /* 0x040fe400078e02ff */
[----:B------:R-:W-:Y:S01]  /*1420*/  IMAD R5, R5, c[0x0][0x218], RZ ;  /* 0x0000860005057a24 */ /* 0x000fe200078e02ff */
[----:B------:R-:W-:Y:S01]  /*1430*/  LEA.HI.X R15, R8, c[0x0][0x164], R9, 0x1, P0 ;  /* 0x00005900080f7a11 */ /* 0x000fe200000f0c09 */
[C---:B------:R-:W-:Y:S01]  /*1440*/  IMAD.WIDE.U32 R62, R0.reuse, c[0x0][0x218], R10 ;  /* 0x00008600003e7a25 */ /* 0x040fe200078e000a */
[----:B------:R-:W-:Y:S01]  /*1450*/  ISETP.GE.AND P0, PT, R19, R16, PT ;  /* 0x000000101300720c */ /* 0x000fe20003f06270 */
[----:B------:R1:W2:Y:S02]  /*1460*/  SHFL.IDX PT, R8, R18, RZ, 0x1c1f ;  /* 0x001c1fff12087589 */ /* 0x0002a400000e0000 */
[----:B------:R-:W-:-:S02]  /*1470*/  IMAD R5, R0, c[0x0][0x21c], R5 ;  /* 0x0000870000057a24 */ /* 0x000fc400078e0205 */
[C---:B------:R-:W-:Y:S01]  /*1480*/  IMAD R14, R0.reuse, c[0x0][0x1f4], R14 ;  /* 0x00007d00000e7a24 */ /* 0x040fe200078e020e */
[----:B------:R1:W3:Y:S01]  /*1490*/  SHFL.IDX PT, R9, R15, RZ, 0x1c1f ;  /* 0x001c1fff0f097589 */ /* 0x0002e200000e0000 */
[----:B------:R-:W-:Y:S01]  /*14a0*/  IMAD.WIDE.U32 R30, R0, c[0x0][0x1f0], R12 ;  /* 0x00007c00001e7a25 */ /* 0x000fe200078e000c */
[----:B------:R-:W-:-:S03]  /*14b0*/  SEL R0, R20, 0xfffffff0, !P1 ;  /* 0xfffffff014007807 */ /* 0x000fc60004800000 */
[----:B------:R-:W-:Y:S01]  /*14c0*/  IMAD.IADD R27, R63, 0x1, R5 ;  /* 0x000000013f1b7824 */ /* 0x000fe200078e0205 */
[----:B------:R1:W-:Y:S01]  /*14d0*/  STL.64 [R1+0x28], R30 ;  /* 0x0000281e01007387 */ /* 0x0003e20000100a00 */
[----:B------:R-:W-:Y:S02]  /*14e0*/  IMAD.IADD R35, R31, 0x1, R14 ;  /* 0x000000011f237824 */ /* 0x000fe400078e020e */
[----:B------:R-:W-:Y:S01]  /*14f0*/  IMAD.IADD R3, R3, 0x1, R23 ;  /* 0x0000000103037824 */ /* 0x000fe200078e0217 */
[----:B------:R1:W-:Y:S04]  /*1500*/  STL.64 [R1+0x20], R62 ;  /* 0x0000203e01007387 */ /* 0x0003e80000100a00 */
[----:B------:R1:W-:Y:S04]  /*1510*/  STL [R1+0x1c], R27 ;  /* 0x00001c1b01007387 */ /* 0x0003e80000100800 */
[----:B------:R1:W-:Y:S01]  /*1520*/  STL [R1+0x14], R35 ;  /* 0x0000142301007387 */ /* 0x0003e20000100800 */
[----:B------:R-:W-:Y:S05]  /*1530*/  @P0 BRA `(.L_x_23) ;  /* 0x0000010000000947 */ /* 0x000fea0003800000 */
[----:B--2---:R-:W-:Y:S02]  /*1540*/  IADD3 R5, R6, 0x40, RZ ;  /* 0x0000004006057810 */ /* 0x004fe40007ffe0ff */
[----:B------:R-:W-:-:S02]  /*1550*/  SHF.R.S32.HI R13, RZ, 0x1f, R17 ;  /* 0x0000001fff0d7819 */ /* 0x000fc40000011411 */
[----:B------:R-:W-:Y:S02]  /*1560*/  SHF.R.S32.HI R12, RZ, 0x1f, R5 ;  /* 0x0000001fff0c7819 */ /* 0x000fe40000011405 */
[----:B------:R-:W-:Y:S02]  /*1570*/  LEA.HI R13, R13, R17, RZ, 0x3 ;  /* 0x000000110d0d7211 */ /* 0x000fe400078f18ff */
[----:B------:R-:W-:Y:S02]  /*1580*/  LEA.HI R5, R12, R5, RZ, 0x3 ;  /* 0x000000050c057211 */ /* 0x000fe400078f18ff */
[----:B------:R-:W-:Y:S02]  /*1590*/  LEA R10, P0, R6, R8, 0x1 ;  /* 0x00000008060a7211 */ /* 0x000fe400078008ff */
[----:B------:R-:W-:Y:S02]  /*15a0*/  LOP3.LUT R12, R13, 0xfffffff8, RZ, 0xc0, !PT ;  /* 0xfffffff80d0c7812 */ /* 0x000fe400078ec0ff */
[----:B------:R-:W-:Y:S01]  /*15b0*/  LOP3.LUT R14, R5, 0xfffffff8, RZ, 0xc0, !PT ;  /* 0xfffffff8050e7812 */ /* 0x000fe200078ec0ff */
[----:B------:R-:W-:Y:S01]  /*15c0*/  IMAD.SHL.U32 R5, R224, 0x2, RZ ;  /* 0x00000002e0057824 */ /* 0x000fe200078e00ff */
[----:B---3--:R-:W-:Y:S01]  /*15d0*/  LEA.HI.X R11, R6, R9, R7, 0x1, P0 ;  /* 0x00000009060b7211 */ /* 0x008fe200000f0c07 */
[----:B------:R-:W-:-:S04]  /*15e0*/  IMAD.WIDE R12, R12, 0x2, R8 ;  /* 0x000000020c0c7825 */ /* 0x000fc800078e0208 */
[----:B------:R-:W-:Y:S01]  /*15f0*/  IMAD.WIDE R8, R14, 0x2, R8 ;  /* 0x000000020e087825 */ /* 0x000fe200078e0208 */
[----:B------:R-:W-:Y:S01]  /*1600*/  @!PT LDS RZ, [RZ] ;  /* 0x00000000fffff984 */ /* 0x000fe20000000800 */
[----:B------:R2:W-:Y:S04]  /*1610*/  LDGSTS.E.BYPASS.LTC128B.128 [R5+0x6100], [R10.64], !P4 ;  /* 0x061000000a057fae */ /* 0x0005e8000e101d44 */
[----:B------:R2:W-:Y:S04]  /*1620*/  LDGSTS.E.BYPASS.LTC128B.128 [R5+0x8100], [R12.64], !P2 ;  /* 0x081000000c057fae */ /* 0x0005e8000d101d44 */
[----:B------:R2:W-:Y:S02]  /*1630*/  LDGSTS.E.BYPASS.LTC128B.128 [R5+0xa100], [R8.64], !P3 ;  /* 0x0a10000008057fae */ /* 0x0005e4000d901d44 */
.L_x_23:
[----:B--2---:R-:W-:Y:S05]  /*1640*/  BSYNC B0 ;  /* 0x0000000000007941 */ /* 0x004fea0003800000 */
.L_x_22:
[----:B------:R-:W-:Y:S01]  /*1650*/  IADD3 R5, R19, 0x20, RZ ;  /* 0x0000002013057810 */ /* 0x000fe20007ffe0ff */
[----:B---3--:R2:W3:Y:S01]  /*1660*/  SHFL.IDX PT, R9, R15, 0x1, 0x1c1f ;  /* 0x003c1f000f097f89 */ /* 0x0084e200000e0000 */
[----:B------:R-:W-:Y:S02]  /*1670*/  BSSY B0, `(.L_x_24) ;  /* 0x0000014000007945 */ /* 0x000fe40003800000 */
[----:B------:R-:W-:Y:S01]  /*1680*/  ISETP.GE.AND P0, PT, R5, R16, PT ;  /* 0x000000100500720c */ /* 0x000fe20003f06270 */
[----:B------:R2:W4:-:S12]  /*1690*/  SHFL.IDX PT, R8, R18, 0x1, 0x1c1f ;  /* 0x003c1f0012087f89 */ /* 0x00051800000e0000 */
[----:B------:R-:W-:Y:S05]  /*16a0*/  @P0 BRA `(.L_x_25) ;  /* 0x0000010000000947 */ /* 0x000fea0003800000 */
[----:B------:R-:W-:Y:S02]  /*16b0*/  IADD3 R5, R6, 0x40, RZ ;  /* 0x0000004006057810 */ /* 0x000fe40007ffe0ff */
[----:B------:R-:W-:Y:S02]  /*16c0*/  SHF.R.S32.HI R13, RZ, 0x1f, R17 ;  /* 0x0000001fff0d7819 */ /* 0x000fe40000011411 */
[----:B------:R-:W-:Y:S02]  /*16d0*/  SHF.R.S32.HI R12, RZ, 0x1f, R5 ;  /* 0x0000001fff0c7819 */ /* 0x000fe40000011405 */
[----:B------:R-:W-:Y:S02]  /*16e0*/  LEA.HI R13, R13, R17, RZ, 0x3 ;  /* 0x000000110d0d7211 */ /* 0x000fe400078f18ff */
[----:B------:R-:W-:Y:S02]  /*16f0*/  LEA.HI R5, R12, R5, RZ, 0x3 ;  /* 0x000000050c057211 */ /* 0x000fe400078f18ff */
[----:B----4-:R-:W-:-:S02]  /*1700*/  LEA R10, P0, R6, R8, 0x1 ;  /* 0x00000008060a7211 */ /* 0x010fc400078008ff */
        /* <DEDUP_REMOVED lines=10> */
.L_x_25:
[----:B------:R-:W-:Y:S05]  /*17b0*/  BSYNC B0 ;  /* 0x0000000000007941 */ /* 0x000fea0003800000 */
.L_x_24:
[----:B---3--:R-:W-:Y:S01]  /*17c0*/  IADD3 R5, R19, 0x40, RZ ;  /* 0x0000004013057810 */ /* 0x008fe20007ffe0ff */
[----:B------:R3:W1:Y:S01]  /*17d0*/  SHFL.IDX PT, R9, R15, 0x2, 0x1c1f ;  /* 0x005c1f000f097f89 */ /* 0x00066200000e0000 */
[----:B------:R-:W-:Y:S02]  /*17e0*/  BSSY B0, `(.L_x_26) ;  /* 0x0000014000007945 */ /* 0x000fe40003800000 */
[----:B------:R-:W-:Y:S01]  /*17f0*/  ISETP.GE.AND P0, PT, R5, R16, PT ;  /* 0x000000100500720c */ /* 0x000fe20003f06270 */
[----:B----4-:R3:W4:-:S12]  /*1800*/  SHFL.IDX PT, R8, R18, 0x2, 0x1c1f ;  /* 0x005c1f0012087f89 */ /* 0x01071800000e0000 */
        /* <DEDUP_REMOVED lines=10> */
[----:B-1----:R-:W-:Y:S01]  /*18b0*/  LEA.HI.X R11, R6, R9, R7, 0x1, P0 ;  /* 0x00000009060b7211 */ /* 0x002fe200000f0c07 */
[----:B------:R-:W-:-:S04]  /*18c0*/  IMAD.WIDE R12, R12, 0x2, R8 ;  /* 0x000000020c0c7825 */ /* 0x000fc800078e0208 */
[----:B------:R-:W-:Y:S01]  /*18d0*/  IMAD.WIDE R8, R14, 0x2, R8 ;  /* 0x000000020e087825 */ /* 0x000fe200078e0208 */
[----:B------:R-:W-:Y:S01]  /*18e0*/  @!PT LDS RZ, [RZ] ;  /* 0x00000000fffff984 */ /* 0x000fe20000000800 */
[----:B------:R1:W-:Y:S04]  /*18f0*/  LDGSTS.E.BYPASS.LTC128B.128 [R5+0x7100], [R10.64], !P4 ;  /* 0x071000000a057fae */ /* 0x0003e8000e101d44 */
[----:B------:R1:W-:Y:S04]  /*1900*/  LDGSTS.E.BYPASS.LTC128B.128 [R5+0x9100], [R12.64], !P2 ;  /* 0x091000000c057fae */ /* 0x0003e8000d101d44 */
[----:B------:R1:W-:Y:S02]  /*1910*/  LDGSTS.E.BYPASS.LTC128B.128 [R5+0xb100], [R8.64], !P3 ;  /* 0x0b10000008057fae */ /* 0x0003e4000d901d44 */
.L_x_27:
[----:B------:R-:W-:Y:S05]  /*1920*/  BSYNC B0 ;  /* 0x0000000000007941 */ /* 0x000fea0003800000 */
.L_x_26:
[----:B-1--4-:R-:W1:Y:S01]  /*1930*/  SHFL.IDX PT, R8, R18, 0x3, 0x1c1f ;  /* 0x007c1f0012087f89 */ /* 0x012e6200000e0000 */
[----:B------:R-:W-:Y:S01]  /*1940*/  IADD3 R5, R19, 0x60, RZ ;  /* 0x0000006013057810 */ /* 0x000fe20007ffe0ff */
[----:B------:R-:W-:Y:S01]  /*1950*/  IMAD.SHL.U32 R224, R224, 0x2, RZ ;  /* 0x00000002e0e07824 */ /* 0x000fe200078e00ff */
[----:B------:R-:W-:Y:S01]  /*1960*/  LEA.HI.SX32 R40, R159, 0xffffffff, 0x1a ;  /* 0xffffffff9f287811 */ /* 0x000fe200078fd2ff */
[----:B------:R-:W4:Y:S01]  /*1970*/  SHFL.IDX PT, R9, R15, 0x3, 0x1c1f ;  /* 0x007c1f000f097f89 */ /* 0x000f2200000e0000 */
[----:B------:R-:W-:Y:S01]  /*1980*/  ISETP.GE.AND P1, PT, R5, R16, PT ;  /* 0x000000100500720c */ /* 0x000fe20003f26270 */
[----:B------:R-:W-:Y:S01]  /*1990*/  IMAD.MOV.U32 R12, RZ, RZ, c[0x0][0x1e0] ;  /* 0x00007800ff0c7624 */ /* 0x000fe200078e00ff */
[----:B------:R-:W-:Y:S01]  /*19a0*/  SHF.R.S32.HI R43, RZ, 0x1f, R40 ;  /* 0x0000001fff2b7819 */ /* 0x000fe20000011428 */
[----:B------:R-:W-:-:S02]  /*19b0*/  IMAD.MOV.U32 R28, RZ, RZ, 0x6 ;  /* 0x00000006ff1c7424 */ /* 0x000fc400078e00ff */
[----:B------:R-:W-:Y:S02]  /*19c0*/  IMAD.MOV.U32 R154, RZ, RZ, R34 ;  /* 0x000000ffff9a7224 */ /* 0x000fe400078e0022 */
[----:B------:R-:W-:Y:S01]  /*19d0*/  IMAD.MOV.U32 R155, RZ, RZ, R35 ;  /* 0x000000ffff9b7224 */ /* 0x000fe200078e0023 */
[C---:B------:R-:W-:Y:S01]  /*19e0*/  SHF.L.U64.HI R149, R12.reuse, R28, c[0x0][0x1e4] ;  /* 0x000079000c957619 */ /* 0x040fe2000001021c */
[C---:B------:R-:W-:Y:S02]  /*19f0*/  IMAD.SHL.U32 R150, R12.reuse, 0x40, RZ ;  /* 0x000000400c967824 */ /* 0x040fe400078e00ff */
[----:B------:R-:W-:Y:S02]  /*1a00*/  IMAD.MOV.U32 R154, RZ, RZ, R30 ;  /* 0x000000ffff9a7224 */ /* 0x000fe400078e001e */
[----:B------:R-:W-:Y:S02]  /*1a10*/  IMAD.SHL.U32 R152, R12, 0x20, RZ ;  /* 0x000000200c987824 */ /* 0x000fe400078e00ff */
[----:B------:R-:W-:Y:S01]  /*1a20*/  IMAD.SHL.U32 R210, R3, 0x2, RZ ;  /* 0x0000000203d27824 */ /* 0x000fe200078e00ff */
[----:B------:R-:W-:Y:S01]  /*1a30*/  STL.64 [R1+0x10], R154 ;  /* 0x0000109a01007387 */ /* 0x000fe20000100a00 */
[----:B------:R-:W-:Y:S01]  /*1a40*/  IMAD.SHL.U32 R139, R2, 0x2, RZ ;  /* 0x00000002028b7824 */ /* 0x000fe200078e00ff */
[----:B-1----:R-:W-:Y:S01]  /*1a50*/  @!P1 LEA R10, P0, R6, R8, 0x1 ;  /* 0x00000008060a9211 */ /* 0x002fe200078008ff */
[----:B------:R-:W-:-:S02]  /*1a60*/  IMAD.MOV.U32 R60, RZ, RZ, R26 ;  /* 0x000000ffff3c7224 */ /* 0x000fc400078e001a */
[----:B------:R-:W-:Y:S01]  /*1a70*/  IMAD.MOV.U32 R61, RZ, RZ, R27 ;  /* 0x000000ffff3d7224 */ /* 0x000fe200078e001b */
[C---:B----4-:R-:W-:Y:S01]  /*1a80*/  @!P1 LEA.HI.X R11, R6.reuse, R9, R7, 0x1, P0 ;  /* 0x00000009060b9211 */ /* 0x050fe200000f0c07 */
[----:B------:R-:W-:Y:S01]  /*1a90*/  IMAD.MOV.U32 R60, RZ, RZ, R62 ;  /* 0x000000ffff3c7224 */ /* 0x000fe200078e003e */
[----:B------:R-:W-:Y:S01]  /*1aa0*/  @!P1 IADD3 R6, R6, 0x40, RZ ;  /* 0x0000004006069810 */ /* 0x000fe20007ffe0ff */
[----:B------:R-:W-:Y:S01]  /*1ab0*/  IMAD R211, R0, 0x2, R210 ;  /* 0x0000000200d37824 */ /* 0x000fe200078e02d2 */
[----:B------:R-:W-:Y:S01]  /*1ac0*/  @!P1 SHF.R.S32.HI R7, RZ, 0x1f, R17 ;  /* 0x0000001fff079819 */ /* 0x000fe20000011411 */
[----:B------:R-:W-:Y:S01]  /*1ad0*/  @!PT LDS RZ, [RZ] ;  /* 0x00000000fffff984 */ /* 0x000fe20000000800 */
[----:B------:R1:W-:Y:S01]  /*1ae0*/  @!P1 LDGSTS.E.BYPASS.LTC128B.128 [R224+0x7900], [R10.64], !P4 ;  /* 0x079000000ae09fae */ /* 0x0003e2000e101d44 */
[----:B------:R-:W-:Y:S01]  /*1af0*/  @!P1 SHF.R.S32.HI R5, RZ, 0x1f, R6 ;  /* 0x0000001fff059819 */ /* 0x000fe20000011406 */
[----:B------:R-:W-:Y:S01]  /*1b00*/  IMAD R137, R40, -0x40, R136 ;  /* 0xffffffc028897824 */ /* 0x000fe200078e0288 */
[----:B------:R-:W-:Y:S01]  /*1b10*/  @!P1 LEA.HI R7, R7, R17, RZ, 0x3 ;  /* 0x0000001107079211 */ /* 0x000fe200078f18ff */
[----:B------:R-:W-:Y:S01]  /*1b20*/  STL.64 [R1+0x18], R60 ;  /* 0x0000183c01007387 */ /* 0x000fe20000100a00 */
[----:B------:R-:W-:Y:S01]  /*1b30*/  @!P1 LEA.HI R6, R5, R6, RZ, 0x3 ;  /* 0x0000000605069211 */ /* 0x000fe200078f18ff */
[----:B------:R-:W-:Y:S01]  /*1b40*/  IMAD.SHL.U32 R208, R4, 0x2, RZ ;  /* 0x0000000204d07824 */ /* 0x000fe200078e00ff */
[----:B------:R-:W-:-:S02]  /*1b50*/  @!P1 LOP3.LUT R5, R7, 0xfffffff8, RZ, 0xc0, !PT ;  /* 0xfffffff807059812 */ /* 0x000fc400078ec0ff */
[----:B------:R-:W-:Y:S01]  /*1b60*/  ISETP.NE.AND P4, PT, R33, RZ, PT ;  /* 0x000000ff2100720c */ /* 0x000fe20003f85270 */
[----:B------:R-:W-:Y:S01]  /*1b70*/  IMAD R209, R0, 0x2, R208 ;  /* 0x0000000200d17824 */ /* 0x000fe200078e02d0 */
[C---:B------:R-:W-:Y:S02]  /*1b80*/  IADD3 R2, R139.reuse, 0x3100, RZ ;  /* 0x000031008b027810 */ /* 0x040fe40007ffe0ff */
[----:B------:R-:W-:Y:S01]  /*1b90*/  IADD3 R212, R139, 0x3120, RZ ;  /* 0x000031208bd47810 */ /* 0x000fe20007ffe0ff */
[----:B-1----:R-:W-:Y:S01]  /*1ba0*/  IMAD.IADD R11, R136, 0x1, -R41 ;  /* 0x00000001880b7824 */ /* 0x002fe200078e0a29 */
[----:B------:R-:W-:Y:S01]  /*1bb0*/  @!P1 LOP3.LUT R10, R6, 0xfffffff8, RZ, 0xc0, !PT ;  /* 0xfffffff8060a9812 */ /* 0x000fe200078ec0ff */
[----:B------:R-:W-:-:S04]  /*1bc0*/  @!P1 IMAD.WIDE R6, R5, 0x2, R8 ;  /* 0x0000000205069825 */ /* 0x000fc800078e0208 */
[----:B------:R-:W-:Y:S01]  /*1bd0*/  IMAD R5, R40, -0x40, R11 ;  /* 0xffffffc028057824 */ /* 0x000fe200078e020b */
[----:B------:R1:W-:Y:S01]  /*1be0*/  @!P1 LDGSTS.E.BYPASS.LTC128B.128 [R224+0x9900], [R6.64], !P2 ;  /* 0x0990000006e09fae */ /* 0x0003e2000d101d44 */
[----:B------:R-:W-:-:S03]  /*1bf0*/  @!P1 IMAD.WIDE R8, R10, 0x2, R8 ;  /* 0x000000020a089825 */ /* 0x000fc600078e0208 */
[C---:B------:R-:W-:Y:S02]  /*1c00*/  ISETP.GE.AND P0, PT, R5.reuse, 0x1, PT ;  /* 0x000000010500780c */ /* 0x040fe40003f06270 */
[----:B------:R4:W-:Y:S01]  /*1c10*/  @!P1 LDGSTS.E.BYPASS.LTC128B.128 [R224+0xb900], [R8.64], !P3 ;  /* 0x0b90000008e09fae */ /* 0x0009e2000d901d44 */
[----:B------:R-:W-:Y:S02]  /*1c20*/  ISETP.GE.AND P2, PT, R5, 0x21, PT ;  /* 0x000000210500780c */ /* 0x000fe40003f46270 */
[----:B------:R-:W-:Y:S01]  /*1c30*/  LOP3.LUT P3, RZ, R29, 0x2, RZ, 0xc0, !PT ;  /* 0x000000021dff7812 */ /* 0x000fe2000786c0ff */
[----:B------:R-:W0:-:S12]  /*1c40*/  LDGDEPBAR ;  /* 0x00000000000079af */ /* 0x000e180000000000 */
[----:B------:R-:W-:Y:S01]  /*1c50*/  @P3 IADD3 R212, R2, -0x20, RZ ;  /* 0xffffffe002d43810 */ /* 0x000fe20007ffe0ff */
[----:B------:R-:W-:Y:S01]  /*1c60*/  BAR.SYNC.DEFER_BLOCKING 0x0 ;  /* 0x0000000000007b1d */ /* 0x000fe20000010000 */
[----:B------:R-:W-:Y:S01]  /*1c70*/  LOP3.LUT R2, R42, 0x1, RZ, 0xc0, !PT ;  /* 0x000000012a027812 */ /* 0x000fe200078ec0ff */
[----:B-1----:R-:W-:-:S04]  /*1c80*/  IMAD.WIDE.U32 R6, R40, R150, R154 ;  /* 0x0000009628067225 */ /* 0x002fc800078e009a */
[----:B----4-:R-:W-:Y:S02]  /*1c90*/  IMAD R8, R149, R40, RZ ;  /* 0x0000002895087224 */ /* 0x010fe400078e02ff */
[----:B------:R-:W-:Y:S02]  /*1ca0*/  IMAD.MOV.U32 R9, RZ, RZ, 0x5 ;  /* 0x00000005ff097424 */ /* 0x000fe400078e00ff */
[----:B------:R-:W-:Y:S01]  /*1cb0*/  IMAD R5, R43, R150, R8 ;  /* 0x000000962b057224 */ /* 0x000fe200078e0208 */
[----:B------:R-:W-:Y:S02]  /*1cc0*/  @P0 LEA R8, P1, R6, c[0x0][0x1c8], 0x1 ;  /* 0x0000720006080a11 */ /* 0x000fe400078208ff */
[----:B------:R-:W-:Y:S01]  /*1cd0*/  SHF.L.U64.HI R153, R12, R9, c[0x0][0x1e4] ;  /* 0x000079000c997619 */ /* 0x000fe20000010209 */
[----:B------:R-:W-:-:S05]  /*1ce0*/  IMAD.IADD R5, R7, 0x1, R5 ;  /* 0x0000000107057824 */ /* 0x000fca00078e0205 */
[----:B------:R-:W-:Y:S02]  /*1cf0*/  @P0 LEA.HI.X R9, R6, c[0x0][0x1cc], R5, 0x1, P1 ;  /* 0x0000730006090a11 */ /* 0x000fe400008f0c05 */
[----:B------:R-:W-:-:S03]  /*1d00*/  @P2 IADD3 R7, P1, R152, R6, RZ ;  /* 0x0000000698072210 */ /* 0x000fc60007f3e0ff */
[----:B------:R-:W-:Y:S01]  /*1d10*/  @!PT LDS RZ, [RZ] ;  /* 0x00000000fffff984 */ /* 0x000fe20000000800 */
[----:B------:R-:W-:Y:S01]  /*1d20*/  @!PT LDS RZ, [RZ] ;  /* 0x00000000fffff984 */ /* 0x000fe20000000800 */
[----:B------:R-:W-:Y:S01]  /*1d30*/  @!PT LDS RZ, [RZ] ;  /* 0x00000000fffff984 */ /* 0x000fe20000000800 */
[----:B------:R1:W-:Y:S02]  /*1d40*/  @P0 LDGSTS.E.BYPASS.LTC128B.128 [R224+0x3100], [R8.64], !P4 ;  /* 0x0310000008e00fae */ /* 0x0003e4000e101d44 */
[----:B------:R-:W-:Y:S01]  /*1d50*/  @P2 IMAD.X R5, R153, 0x1, R5, P1 ;  /* 0x0000000199052824 */ /* 0x000fe200008e0605 */
[C---:B------:R-:W-:Y:S01]  /*1d60*/  @P2 LEA R6, P1, R7.reuse, c[0x0][0x1c8], 0x1 ;  /* 0x0000720007062a11 */ /* 0x040fe200078208ff */
[----:B------:R1:W-:Y:S03]  /*1d70*/  @P0 LDGSTS.E.BYPASS.LTC128B.128 [R224+0x4100], [R8.64+0x40], !P6 ;  /* 0x0410004008e00fae */ /* 0x0003e6000f101d44 */
[----:B------:R-:W-:Y:S01]  /*1d80*/  @P2 LEA.HI.X R7, R7, c[0x0][0x1cc], R5, 0x1, P1 ;  /* 0x0000730007072a11 */ /* 0x000fe200008f0c05 */
[----:B------:R1:W-:Y:S01]  /*1d90*/  @P0 LDGSTS.E.BYPASS.LTC128B.128 [R224+0x5100], [R8.64+0x80], !P5 ;  /* 0x0510008008e00fae */ /* 0x0003e2000e901d44 */
[----:B------:R-:W-:Y:S01]  /*1da0*/  IMAD.IADD R5, R137, 0x1, -R41 ;  /* 0x0000000189057824 */ /* 0x000fe200078e0a29 */
[----:B------:R-:W-:-:S02]  /*1db0*/  LOP3.LUT P1, RZ, R42, 0x2, RZ, 0xc0, !PT ;  /* 0x000000022aff7812 */ /* 0x000fc4000782c0ff */
[----:B------:R4:W-:Y:S04]  /*1dc0*/  @P2 LDGSTS.E.BYPASS.LTC128B.128 [R224+0x3900], [R6.64], !P4 ;  /* 0x0390000006e02fae */ /* 0x0009e8000e101d44 */
[----:B------:R4:W-:Y:S04]  /*1dd0*/  @P2 LDGSTS.E.BYPASS.LTC128B.128 [R224+0x4900], [R6.64+0x40], !P6 ;  /* 0x0490004006e02fae */ /* 0x0009e8000f101d44 */
[----:B------:R4:W-:Y:S01]  /*1de0*/  @P2 LDGSTS.E.BYPASS.LTC128B.128 [R224+0x5900], [R6.64+0x80], !P5 ;  /* 0x0590008006e02fae */ /* 0x0009e2000e901d44 */
[----:B------:R-:W-:-:S03]  /*1df0*/  ISETP.NE.U32.AND P2, PT, R2, 0x1, PT ;  /* 0x000000010200780c */ /* 0x000fc60003f45070 */
[----:B------:R-:W0:Y:S01]  /*1e00*/  LDGDEPBAR ;  /* 0x00000000000079af */ /* 0x000e220000000000 */
[C---:B------:R-:W-:Y:S02]  /*1e10*/  ISETP.LT.OR P3, PT, R5.reuse, 0x1, P2 ;  /* 0x000000010500780c */ /* 0x040fe40001761670 */
[----:B------:R-:W-:Y:S01]  /*1e20*/  ISETP.LT.OR P2, PT, R5, 0x21, P2 ;  /* 0x000000210500780c */ /* 0x000fe20001741670 */
[----:B------:R-:W-:-:S04]  /*1e30*/  DEPBAR.LE SB0, 0x1 ;  /* 0x000080400000791a */ /* 0x000fc80000000000 */
[----:B------:R-:W-:-:S04]  /*1e40*/  DEPBAR.LE SB0, 0x0 ;  /* 0x000080000000791a */ /* 0x000fc80000000000 */
[----:B------:R-:W-:Y:S06]  /*1e50*/  BAR.SYNC.DEFER_BLOCKING 0x0 ;  /* 0x0000000000007b1d */ /* 0x000fec0000010000 */
[----:B-1----:R-:W-:Y:S04]  /*1e60*/  LDSM.16.M88.4 R8, [R210+0x7100] ;  /* 0x00710000d208783b */ /* 0x002fe80000000200 */
[----:B--23--:R-:W1:Y:S04]  /*1e70*/  LDSM.16.M88.4 R16, [R139+0x3100] ;  /* 0x003100008b10783b */ /* 0x00ce680000000200 */
[----:B------:R-:W2:Y:S04]  /*1e80*/  LDSM.16.M88.4 R12, [R210+0x6100] ;  /* 0x00610000d20c783b */ /* 0x000ea80000000200 */
[----:B------:R-:W3:Y:S04]  /*1e90*/  LDSM.16.M88.4 R20, [R139+0x3500] ;  /* 0x003500008b14783b */ /* 0x000ee80000000200 */
[----:B------:R-:W5:Y:S04]  /*1ea0*/  LDSM.16.M88.4 R24, [R139+0x3900] ;  /* 0x003900008b18783b */ /* 0x000f680000000200 */
[----:B------:R-:W3:Y:S04]  /*1eb0*/  LDSM.16.M88.4 R36, [R139+0x3d00] ;  /* 0x003d00008b24783b */ /* 0x000ee80000000200 */
[----:B------:R-:W-:Y:S04]  /*1ec0*/  LDSM.16.M88.4 R56, [R212] ;  /* 0x00000000d438783b */ /* 0x000fe80000000200 */
[----:B------:R-:W-:Y:S01]  /*1ed0*/  LDSM.16.M88.4 R32, [R212+0x400] ;  /* 0x00040000d420783b */ /* 0x000fe20000000200 */
[-C--:B-1----:R-:W-:Y:S08]  /*1ee0*/  HMMA.16816.F32 R44, R8, R16.reuse, RZ ;  /* 0x00000010082c723c */ /* 0x082ff000000018ff */
[----:B--2---:R-:W-:Y:S07]  /*1ef0*/  HMMA.16816.F32 R88, R12, R16, RZ ;  /* 0x000000100c58723c */ /* 0x004fee00000018ff */
[----:B------:R-:W-:Y:S01]  /*1f00*/  IMAD.MOV.U32 R17, RZ, RZ, c[0x0][0x208] ;  /* 0x00008200ff117624 */ /* 0x000fe200078e00ff */
[C---:B---3--:R-:W-:Y:S04]  /*1f10*/  HMMA.16816.F32 R68, R8.reuse, R20, RZ ;  /* 0x000000140844723c */ /* 0x048fe800000018ff */
[C---:B------:R-:W-:Y:S01]  /*1f20*/  SHF.L.U64.HI R16, R17.reuse, R28, c[0x0][0x20c] ;  /* 0x0000830011107619 */ /* 0x040fe2000001021c */
[----:B------:R-:W-:Y:S01]  /*1f30*/  IMAD.SHL.U32 R17, R17, 0x40, RZ ;  /* 0x0000004011117824 */ /* 0x000fe200078e00ff */
[----:B------:R-:W-:Y:S02]  /*1f40*/  LDSM.16.M88.4 R28, [R212+0x800] ;  /* 0x00080000d41c783b */ /* 0x000fe40000000200 */
[----:B-----5:R-:W-:Y:S01]  /*1f50*/  HMMA.16816.F32 R52, R8, R24, RZ ;  /* 0x000000180834723c */ /* 0x020fe200000018ff */
[----:B------:R-:W-:-:S02]  /*1f60*/  IMAD R3, R16, R40, RZ ;  /* 0x0000002810037224 */ /* 0x000fc400078e02ff */
[----:B----4-:R-:W-:-:S04]  /*1f70*/  IMAD.WIDE.U32 R6, R40, R17, R60 ;  /* 0x0000001128067225 */ /* 0x010fc800078e003c */
[----:B------:R-:W-:Y:S01]  /*1f80*/  IMAD R3, R43, R17, R3 ;  /* 0x000000112b037224 */ /* 0x000fe200078e0203 */
[----:B------:R-:W-:Y:S01]  /*1f90*/  HMMA.16816.F32 R48, R8, R36, RZ ;  /* 0x000000240830723c */ /* 0x000fe200000018ff */
[----:B------:R-:W-:Y:S02]  /*1fa0*/  LEA R2, P0, R6, c[0x0][0x1f8], 0x1 ;  /* 0x00007e0006027a11 */ /* 0x000fe400078008ff */
[----:B------:R-:W-:-:S05]  /*1fb0*/  IMAD.IADD R3, R7, 0x1, R3 ;  /* 0x0000000107037824 */ /* 0x000fca00078e0203 */
[----:B------:R-:W-:Y:S01]  /*1fc0*/  HMMA.16816.F32 R72, R8, R18, RZ ;  /* 0x000000120848723c */ /* 0x000fe200000018ff */
[----:B------:R-:W-:Y:S02]  /*1fd0*/  LEA.HI.X R3, R6, c[0x0][0x1fc], R3, 0x1, P0 ;  /* 0x00007f0006037a11 */ /* 0x000fe400000f0c03 */
[----:B------:R-:W-:-:S05]  /*1fe0*/  IADD3 R6, P0, R17, R2, RZ ;  /* 0x0000000211067210 */ /* 0x000fca0007f1e0ff */
[----:B------:R-:W-:Y:S01]  /*1ff0*/  HMMA.16816.F32 R64, R8, R22, RZ ;  /* 0x000000160840723c */ /* 0x000fe200000018ff */
[----:B------:R-:W-:Y:S01]  /*2000*/  IMAD.X R7, R16, 0x1, R3, P0 ;  /* 0x0000000110077824 */ /* 0x000fe200000e0603 */
[C---:B------:R-:W-:Y:S02]  /*2010*/  ISETP.LT.OR P0, PT, R5.reuse, 0x1, !P1 ;  /* 0x000000010500780c */ /* 0x040fe40004f01670 */
[----:B------:R-:W-:-:S04]  /*2020*/  ISETP.LT.OR P1, PT, R5, 0x21, !P1 ;  /* 0x000000210500780c */ /* 0x000fc80004f21670 */
[C---:B------:R-:W-:Y:S08]  /*2030*/  HMMA.16816.F32 R76, R8.reuse, R26, RZ ;  /* 0x0000001a084c723c */ /* 0x040ff000000018ff */
[----:B------:R-:W-:Y:S01]  /*2040*/  HMMA.16816.F32 R92, R8, R38, RZ ;  /* 0x00000026085c723c */ /* 0x000fe200000018ff */
[----:B------:R-:W-:Y:S07]  /*2050*/  LDSM.16.M88.4 R8, [R211+0x7100] ;  /* 0x00710000d308783b */ /* 0x000fee0000000200 */
[C---:B------:R-:W-:Y:S08]  /*2060*/  HMMA.16816.F32 R84, R12.reuse, R24, RZ ;  /* 0x000000180c54723c */ /* 0x040ff000000018ff */
[C---:B------:R-:W-:Y:S01]  /*2070*/  HMMA.16816.F32 R96, R12.reuse, R26, RZ ;  /* 0x0000001a0c60723c */ /* 0x040fe200000018ff */
[----:B------:R-:W1:Y:S07]  /*2080*/  LDSM.16.M88.4 R24, [R212+0xc00] ;  /* 0x000c0000d418783b */ /* 0x000e6e0000000200 */
[----:B------:R-:W-:Y:S01]  /*2090*/  HMMA.16816.F32 R116, R12, R18, RZ ;  /* 0x000000120c74723c */ /* 0x000fe200000018ff */
[----:B------:R-:W2:Y:S04]  /*20a0*/  LDSM.16.M88.4 R16, [R211+0x6100] ;  /* 0x00610000d310783b */ /* 0x000ea80000000200 */
[----:B------:R-:W-:Y:S01]  /*20b0*/  @!PT LDS RZ, [RZ] ;  /* 0x00000000fffff984 */ /* 0x000fe20000000800 */
[----:B------:R-:W-:Y:S01]  /*20c0*/  @!PT LDS RZ, [RZ] ;  /* 0x00000000fffff984 */ /* 0x000fe20000000800 */
[----:B------:R-:W-:Y:S01]  /*20d0*/  @!PT LDS RZ, [RZ] ;  /* 0x00000000fffff984 */ /* 0x000fe20000000800 */
[----:B------:R3:W-:Y:S01]  /*20e0*/  LDGSTS.E.BYPASS.LTC128B.128 [R224+0x100], [R2.64], !P3 ;  /* 0x0010000002e07fae */ /* 0x0007e2000d901d44 */
[----:B------:R-:W-:-:S02]  /*20f0*/  LOP3.LUT P3, RZ, R42, 0x4, RZ, 0xc0, !PT ;  /* 0x000000042aff7812 */ /* 0x000fc4000786c0ff */
[----:B------:R-:W-:Y:S01]  /*2100*/  HMMA.16816.F32 R80, R12, R20, RZ ;  /* 0x000000140c50723c */ /* 0x000fe200000018ff */
[----:B------:R3:W-:Y:S01]  /*2110*/  LDGSTS.E.BYPASS.LTC128B.128 [R224+0x1100], [R2.64+0x40], !P0 ;  /* 0x0110004002e07fae */ /* 0x0007e2000c101d44 */
[C---:B------:R-:W-:Y:S02]  /*2120*/  ISETP.LT.OR P0, PT, R5.reuse, 0x1, !P3 ;  /* 0x000000010500780c */ /* 0x040fe40005f01670 */
[----:B------:R-:W-:-:S04]  /*2130*/  ISETP.LT.OR P3, PT, R5, 0x21, !P3 ;  /* 0x000000210500780c */ /* 0x000fc80005f61670 */
[C---:B------:R-:W-:Y:S07]  /*2140*/  HMMA.16816.F32 R104, R12.reuse, R22, RZ ;  /* 0x000000160c68723c */ /* 0x040fee00000018ff */
[----:B------:R3:W-:Y:S01]  /*2150*/  LDGSTS.E.BYPASS.LTC128B.128 [R224+0x2100], [R2.64+0x80], !P0 ;  /* 0x0210008002e07fae */ /* 0x0007e2000c101d44 */
[C---:B------:R-:W-:Y:S03]  /*2160*/  HMMA.16816.F32 R60, R12.reuse, R36, RZ ;  /* 0x000000240c3c723c */ /* 0x040fe600000018ff */
[----:B------:R4:W-:Y:S04]  /*2170*/  LDGSTS.E.BYPASS.LTC128B.128 [R224+0x900], [R6.64], !P2 ;  /* 0x0090000006e07fae */ /* 0x0009e8000d101d44 */
[----:B------:R4:W-:Y:S01]  /*2180*/  LDGSTS.E.BYPASS.LTC128B.128 [R224+0x1900], [R6.64+0x40], !P1 ;  /* 0x0190004006e07fae */ /* 0x0009e2000c901d44 */
[----:B------:R-:W-:Y:S03]  /*2190*/  HMMA.16816.F32 R36, R12, R38, RZ ;  /* 0x000000260c24723c */ /* 0x000fe600000018ff */
[----:B------:R4:W-:Y:S04]  /*21a0*/  LDGSTS.E.BYPASS.LTC128B.128 [R224+0x2900], [R6.64+0x80], !P3 ;  /* 0x0290008006e07fae */ /* 0x0009e8000d901d44 */
[----:B------:R-:W-:Y:S01]  /*21b0*/  LDSM.16.M88.4 R20, [R210+0x9100] ;  /* 0x00910000d214783b */ /* 0x000fe20000000200 */
[C---:B-1----:R-:W-:Y:S03]  /*21c0*/  HMMA.16816.F32 R132, R8.reuse, R24, R48 ;  /* 0x000000180884723c */ /* 0x042fe60000001830 */
[----:B------:R-:W1:Y:S04]  /*21d0*/  LDSM.16.M88.4 R48, [R139+0x4500] ;  /* 0x004500008b30783b */ /* 0x000e680000000200 */
[----:B------:R-:W-:Y:S01]  /*21e0*/  LDSM.16.M88.4 R40, [R139+0x4d00] ;  /* 0x004d00008b28783b */ /* 0x000fe20000000200 */
[----:B------:R-:W-:Y:S01]  /*21f0*/  HMMA.16816.F32 R140, R8, R28, R52 ;  /* 0x0000001c088c723c */ /* 0x000fe20000001834 */
[----:B---3--:R-:W-:-:S02]  /*2200*/  LOP3.LUT R2, R148, 0xffffffe0, RZ, 0xc0, !PT ;  /* 0xffffffe094027812 */ /* 0x008fc400078ec0ff */
[----:B------:R-:W3:Y:S04]  /*2210*/  LDSM.16.M88.4 R52, [R139+0x4100] ;  /* 0x004100008b34783b */ /* 0x000ee80000000200 */
[----:B------:R-:W-:Y:S01]  /*2220*/  LDSM.16.M88.4 R12, [R210+0x8100] ;  /* 0x00810000d20c783b */ /* 0x000fe20000000200 */
[C---:B------:R-:W-:Y:S01]  /*2230*/  HMMA.16816.F32 R128, R8.reuse, R56, R44 ;  /* 0x000000380880723c */ /* 0x040fe2000000182c */
[----:B------:R-:W-:Y:S02]  /*2240*/  IMAD.IADD R2, R138, 0x1, -R2 ;  /* 0x000000018a027824 */ /* 0x000fe400078e0a02 */
[----:B------:R-:W5:Y:S03]  /*2250*/  LDSM.16.M88.4 R44, [R139+0x4900] ;  /* 0x004900008b2c783b */ /* 0x000f660000000200 */
[----:B------:R-:W-:Y:S01]  /*2260*/  SHF.R.S32.HI R3, RZ, 0x1f, R2 ;  /* 0x0000001fff037819 */ /* 0x000fe20000011402 */
[----:B------:R-:W0:Y:S01]  /*2270*/  LDGDEPBAR ;  /* 0x00000000000079af */ /* 0x000e220000000000 */
[----:B------:R-:W-:Y:S02]  /*2280*/  HMMA.16816.F32 R144, R8, R32, R68 ;  /* 0x000000200890723c */ /* 0x000fe40000001844 */
[----:B------:R-:W-:-:S04]  /*2290*/  LEA.HI R3, R3, R2, RZ, 0x2 ;  /* 0x0000000203037211 */ /* 0x000fc800078f10ff */
[----:B------:R-:W-:Y:S02]  /*22a0*/  LOP3.LUT R3, R3, 0x7ffffffc, RZ, 0xc0, !PT ;  /* 0x7ffffffc03037812 */ /* 0x000fe400078ec0ff */
[----:B------:R-:W-:Y:S03]  /*22b0*/  HMMA.16816.F32 R124, R8, R34, R64 ;  /* 0x00000022087c723c */ /* 0x000fe60000001840 */
[----:B------:R-:W-:-:S04]  /*22c0*/  IMAD.IADD R2, R2, 0x1, -R3 ;  /* 0x0000000102027824 */ /* 0x000fc800078e0a03 */
[----:B------:R-:W-:Y:S01]  /*22d0*/  IMAD R2, R2, -0x2, R137 ;  /* 0xfffffffe02027824 */ /* 0x000fe200078e0289 */
[C---:B------:R-:W-:Y:S04]  /*22e0*/  HMMA.16816.F32 R72, R8.reuse, R58, R72 ;  /* 0x0000003a0848723c */ /* 0x040fe80000001848 */
[C---:B------:R-:W-:Y:S02]  /*22f0*/  ISETP.GT.AND P1, PT, R2.reuse, RZ, PT ;  /* 0x000000ff0200720c */ /* 0x040fe40003f24270 */
[C---:B------:R-:W-:Y:S02]  /*2300*/  ISETP.GT.AND P0, PT, R2.reuse, 0x1, PT ;  /* 0x000000010200780c */ /* 0x040fe40003f04270 */
[----:B------:R-:W-:Y:S01]  /*2310*/  HMMA.16816.F32 R120, R8, R30, R76 ;  /* 0x0000001e0878723c */ /* 0x000fe2000000184c */
[----:B------:R-:W-:-:S02]  /*2320*/  ISETP.GT.AND P3, PT, R2, 0x8, PT ;  /* 0x000000080200780c */ /* 0x000fc40003f64270 */
[----:B------:R-:W-:-:S05]  /*2330*/  ISETP.GT.AND P2, PT, R2, 0x9, PT ;  /* 0x000000090200780c */ /* 0x000fca0003f44270 */
[----:B------:R-:W-:Y:S01]  /*2340*/  HMMA.16816.F32 R112, R8, R26, R92 ;  /* 0x0000001a0870723c */ /* 0x000fe2000000185c */
[----:B------:R-:W-:Y:S07]  /*2350*/  LDSM.16.M88.4 R8, [R211+0x9100] ;  /* 0x00910000d308783b */ /* 0x000fee0000000200 */
[C---:B--2---:R-:W-:Y:S08]  /*2360*/  HMMA.16816.F32 R100, R16.reuse, R32, R80 ;  /* 0x000000201064723c */ /* 0x044ff00000001850 */
[C---:B------:R-:W-:Y:S01]  /*2370*/  HMMA.16816.F32 R64, R16.reuse, R34, R104 ;  /* 0x000000221040723c */ /* 0x040fe20000001868 */
[----:B------:R-:W2:Y:S07]  /*2380*/  LDSM.16.M88.4 R32, [R212+0x1400] ;  /* 0x00140000d420783b */ /* 0x000eae0000000200 */
[C---:B------:R-:W-:Y:S08]  /*2390*/  HMMA.16816.F32 R108, R16.reuse, R56, R88 ;  /* 0x00000038106c723c */ /* 0x040ff00000001858 */
[C---:B------:R-:W-:Y:S08]  /*23a0*/  HMMA.16816.F32 R80, R16.reuse, R24, R60 ;  /* 0x000000181050723c */ /* 0x040ff0000000183c */
[C---:B------:R-:W-:Y:S01]  /*23b0*/  HMMA.16816.F32 R68, R16.reuse, R58, R116 ;  /* 0x0000003a1044723c */ /* 0x040fe20000001874 */
[----:B------:R-:W-:Y:S07]  /*23c0*/  LDSM.16.M88.4 R56, [R212+0x1c00] ;  /* 0x001c0000d438783b */ /* 0x000fee0000000200 */
[C---:B------:R-:W-:Y:S08]  /*23d0*/  HMMA.16816.F32 R84, R16.reuse, R28, R84 ;  /* 0x0000001c1054723c */ /* 0x040ff00000001854 */
[C---:B------:R-:W-:Y:S01]  /*23e0*/  HMMA.16816.F32 R60, R16.reuse, R30, R96 ;  /* 0x0000001e103c723c */ /* 0x040fe20000001860 */
[----:B------:R-:W-:Y:S07]  /*23f0*/  LDSM.16.M88.4 R28, [R212+0x1800] ;  /* 0x00180000d41c783b */ /* 0x000fee0000000200 */
[----:B------:R-:W-:Y:S01]  /*2400*/  HMMA.16816.F32 R16, R16, R26, R36 ;  /* 0x0000001a1010723c */ /* 0x000fe20000001824 */
[----:B------:R-:W2:Y:S04]  /*2410*/  LDSM.16.M88.4 R36, [R212+0x1000] ;  /* 0x00100000d424783b */ /* 0x000ea80000000200 */
[----:B------:R-:W2:Y:S03]  /*2420*/  LDSM.16.M88.4 R24, [R211+0x8100] ;  /* 0x00810000d318783b */ /* 0x000ea60000000200 */
[C---:B-1----:R-:W-:Y:S08]  /*2430*/  HMMA.16816.F32 R88, R20.reuse, R48, R144 ;  /* 0x000000301458723c */ /* 0x042ff00000001890 */
[C---:B---3--:R-:W-:Y:S08]  /*2440*/  HMMA.16816.F32 R76, R20.reuse, R52, R128 ;  /* 0x00000034144c723c */ /* 0x048ff00000001880 */
[C---:B-----5:R-:W-:Y:S08]  /*2450*/  HMMA.16816.F32 R96, R20.reuse, R44, R140 ;  /* 0x0000002c1460723c */ /* 0x060ff0000000188c */
[C---:B------:R-:W-:Y:S08]  /*2460*/  HMMA.16816.F32 R104, R20.reuse, R46, R120 ;  /* 0x0000002e1468723c */ /* 0x040ff00000001878 */
[C---:B------:R-:W-:Y:S08]  /*2470*/  HMMA.16816.F32 R116, R20.reuse, R40, R132 ;  /* 0x000000281474723c */ /* 0x040ff00000001884 */
[C---:B------:R-:W-:Y:S08]  /*2480*/  HMMA.16816.F32 R72, R20.reuse, R54, R72 ;  /* 0x000000361448723c */ /* 0x040ff00000001848 */
[C---:B------:R-:W-:Y:S08]  /*2490*/  HMMA.16816.F32 R92, R20.reuse, R50, R124 ;  /* 0x00000032145c723c */ /* 0x040ff0000000187c */
[----:B------:R-:W-:Y:S01]  /*24a0*/  HMMA.16816.F32 R120, R20, R42, R112 ;  /* 0x0000002a1478723c */ /* 0x000fe20000001870 */
[----:B------:R-:W-:Y:S07]  /*24b0*/  LDSM.16.M88.4 R20, [R210+0xb100] ;  /* 0x00b10000d214783b */ /* 0x000fee0000000200 */
[C---:B------:R-:W-:Y:S08]  /*24c0*/  HMMA.16816.F32 R128, R12.reuse, R52, R108 ;  /* 0x000000340c80723c */ /* 0x040ff0000000186c */
[C---:B------:R-:W-:Y:S08]  /*24d0*/  HMMA.16816.F32 R124, R12.reuse, R54, R68 ;  /* 0x000000360c7c723c */ /* 0x040ff00000001844 */
[C---:B------:R-:W-:Y:S08]  /*24e0*/  HMMA.16816.F32 R112, R12.reuse, R48, R100 ;  /* 0x000000300c70723c */ /* 0x040ff00000001864 */
[C---:B------:R-:W-:Y:S01]  /*24f0*/  HMMA.16816.F32 R108, R12.reuse, R50, R64 ;  /* 0x000000320c6c723c */ /* 0x040fe20000001840 */
[----:B------:R-:W-:Y:S07]  /*2500*/  LDSM.16.M88.4 R48, [R139+0x5500] ;  /* 0x005500008b30783b */ /* 0x000fee0000000200 */
[C---:B------:R-:W-:Y:S08]  /*2510*/  HMMA.16816.F32 R100, R12.reuse, R44, R84 ;  /* 0x0000002c0c64723c */ /* 0x040ff00000001854 */
[C---:B------:R-:W-:Y:S01]  /*2520*/  HMMA.16816.F32 R60, R12.reuse, R46, R60 ;  /* 0x0000002e0c3c723c */ /* 0x040fe2000000183c */
[----:B------:R-:W-:Y:S07]  /*2530*/  LDSM.16.M88.4 R44, [R139+0x5900] ;  /* 0x005900008b2c783b */ /* 0x000fee0000000200 */
[C---:B------:R-:W-:Y:S08]  /*2540*/  HMMA.16816.F32 R52, R12.reuse, R40, R80 ;  /* 0x000000280c34723c */ /* 0x040ff00000001850 */
[----:B------:R-:W-:Y:S01]  /*2550*/  HMMA.16816.F32 R12, R12, R42, R16 ;  /* 0x0000002a0c0c723c */ /* 0x000fe20000001810 */
[----:B------:R-:W1:Y:S04]  /*2560*/  LDSM.16.M88.4 R40, [R139+0x5100] ;  /* 0x005100008b28783b */ /* 0x000e680000000200 */
[----:B------:R-:W-:Y:S03]  /*2570*/  LDSM.16.M88.4 R16, [R210+0xa100] ;  /* 0x00a10000d210783b */ /* 0x000fe60000000200 */
[C---:B--2---:R-:W-:Y:S01]  /*2580*/  HMMA.16816.F32 R68, R8.reuse, R32, R88 ;  /* 0x000000200844723c */ /* 0x044fe20000001858 */
[----:B------:R-:W2:Y:S07]  /*2590*/  LDSM.16.M88.4 R88, [R139+0x5d00] ;  /* 0x005d00008b58783b */ /* 0x000eae0000000200 */
[C---:B------:R-:W-:Y:S08]  /*25a0*/  HMMA.16816.F32 R76, R8.reuse, R36, R76 ;  /* 0x00000024084c723c */ /* 0x040ff0000000184c */
[C---:B------:R-:W-:Y:S08]  /*25b0*/  HMMA.16816.F32 R80, R8.reuse, R28, R96 ;  /* 0x0000001c0850723c */ /* 0x040ff00000001860 */
[C---:B------:R-:W-:Y:S08]  /*25c0*/  HMMA.16816.F32 R72, R8.reuse, R38, R72 ;  /* 0x000000260848723c */ /* 0x040ff00000001848 */
[C---:B------:R-:W-:Y:S08]  /*25d0*/  HMMA.16816.F32 R96, R8.reuse, R56, R116 ;  /* 0x000000380860723c */ /* 0x040ff00000001874 */
[----:B------:R-:W-:Y:S08]  /*25e0*/  HMMA.16816.F32 R64, R8, R34, R92 ;  /* 0x000000220840723c */ /* 0x000ff0000000185c */
[----:B------:R-:W-:Y:S08]  /*25f0*/  HMMA.16816.F32 R116, R24, R32, R112 ;  /* 0x000000201874723c */ /* 0x000ff00000001870 */
[C---:B------:R-:W-:Y:S08]  /*2600*/  HMMA.16816.F32 R84, R8.reuse, R30, R104 ;  /* 0x0000001e0854723c */ /* 0x040ff00000001868 */
[----:B------:R-:W-:Y:S01]  /*2610*/  HMMA.16816.F32 R92, R8, R58, R120 ;  /* 0x0000003a085c723c */ /* 0x000fe20000001878 */
[----:B------:R-:W-:Y:S07]  /*2620*/  LDSM.16.M88.4 R8, [R211+0xb100] ;  /* 0x00b10000d308783b */ /* 0x000fee0000000200 */
[C---:B------:R-:W-:Y:S01]  /*2630*/  HMMA.16816.F32 R112, R24.reuse, R34, R108 ;  /* 0x000000221870723c */ /* 0x040fe2000000186c */
[----:B------:R-:W-:Y:S07]  /*2640*/  LDSM.16.M88.4 R32, [R212+0x2400] ;  /* 0x00240000d420783b */ /* 0x000fee0000000200 */
[C---:B------:R-:W-:Y:S01]  /*2650*/  HMMA.16816.F32 R120, R24.reuse, R36, R128 ;  /* 0x000000241878723c */ /* 0x040fe20000001880 */
[----:B------:R-:W-:Y:S07]  /*2660*/  LDSM.16.M88.4 R128, [R212+0x2c00] ;  /* 0x002c0000d480783b */ /* 0x000fee0000000200 */
[C---:B------:R-:W-:Y:S08]  /*2670*/  HMMA.16816.F32 R108, R24.reuse, R28, R100 ;  /* 0x0000001c186c723c */ /* 0x040ff00000001864 */
[C---:B------:R-:W-:Y:S01]  /*2680*/  HMMA.16816.F32 R104, R24.reuse, R30, R60 ;  /* 0x0000001e1868723c */ /* 0x040fe2000000183c */
[----:B------:R-:W3:Y:S07]  /*2690*/  LDSM.16.M88.4 R28, [R212+0x2000] ;  /* 0x00200000d41c783b */ /* 0x000eee0000000200 */
[C---:B------:R-:W-:Y:S01]  /*26a0*/  HMMA.16816.F32 R140, R24.reuse, R58, R12 ;  /* 0x0000003a188c723c */ /* 0x040fe2000000180c */
[----:B------:R-:W5:Y:S07]  /*26b0*/  LDSM.16.M88.4 R12, [R211+0xa100] ;  /* 0x00a10000d30c783b */ /* 0x000f6e0000000200 */
[----:B------:R-:W-:Y:S08]  /*26c0*/  HMMA.16816.F32 R124, R24, R38, R124 ;  /* 0x00000026187c723c */ /* 0x000ff0000000187c */
[C---:B-1----:R-:W-:Y:S08]  /*26d0*/  HMMA.16816.F32 R76, R20.reuse, R40, R76 ;  /* 0x00000028144c723c */ /* 0x042ff0000000184c */
[C---:B------:R-:W-:Y:S08]  /*26e0*/  HMMA.16816.F32 R72, R20.reuse, R42, R72 ;  /* 0x0000002a1448723c */ /* 0x040ff00000001848 */
[C---:B------:R-:W-:Y:S08]  /*26f0*/  HMMA.16816.F32 R60, R20.reuse, R44, R80 ;  /* 0x0000002c143c723c */ /* 0x040ff00000001850 */
[----:B--2---:R-:W-:Y:S08]  /*2700*/  HMMA.16816.F32 R80, R20, R88, R96 ;  /* 0x000000581450723c */ /* 0x004ff00000001860 */
[----:B------:R-:W-:Y:S01]  /*2710*/  HMMA.16816.F32 R100, R24, R56, R52 ;  /* 0x000000381864723c */ /* 0x000fe20000001834 */
[----:B------:R-:W1:Y:S01]  /*2720*/  LDSM.16.M88.4 R52, [R212+0x2800] ;  /* 0x00280000d434783b */ /* 0x000e620000000200 */
[----:B------:R-:W-:-:S06]  /*2730*/  DEPBAR.LE SB0, 0x0 ;  /* 0x000080000000791a */ /* 0x000fcc0000000000 */
[----:B------:R-:W-:Y:S08]  /*2740*/  HMMA.16816.F32 R36, R20, R90, R92 ;  /* 0x0000005a1424723c */ /* 0x000ff0000000185c */
[----:B------:R-:W-:Y:S08]  /*2750*/  HMMA.16816.F32 R24, R16, R40, R120 ;  /* 0x000000281018723c */ /* 0x000ff00000001878 */
[C---:B------:R-:W-:Y:S08]  /*2760*/  HMMA.16816.F32 R68, R20.reuse, R48, R68 ;  /* 0x000000301444723c */ /* 0x040ff00000001844 */
[C---:B------:R-:W-:Y:S08]  /*2770*/  HMMA.16816.F32 R64, R20.reuse, R50, R64 ;  /* 0x000000321440723c */ /* 0x040ff00000001840 */
[----:B------:R-:W-:Y:S08]  /*2780*/  HMMA.16816.F32 R56, R20, R46, R84 ;  /* 0x0000002e1438723c */ /* 0x000ff00000001854 */
[C---:B------:R-:W-:Y:S08]  /*2790*/  HMMA.16816.F32 R20, R16.reuse, R42, R124 ;  /* 0x0000002a1014723c */ /* 0x040ff0000000187c */
[----:B------:R-:W-:Y:S08]  /*27a0*/  HMMA.16816.F32 R40, R16, R48, R116 ;  /* 0x000000301028723c */ /* 0x000ff00000001874 */
[----:B---3--:R-:W-:Y:S08]  /*27b0*/  HMMA.16816.F32 R76, R8, R28, R76 ;  /* 0x0000001c084c723c */ /* 0x008ff0000000184c */
[----:B------:R-:W-:Y:S08]  /*27c0*/  HMMA.16816.F32 R48, R16, R50, R112 ;  /* 0x000000321030723c */ /* 0x000ff00000001870 */
[----:B------:R-:W-:Y:S08]  /*27d0*/  HMMA.16816.F32 R72, R8, R30, R72 ;  /* 0x0000001e0848723c */ /* 0x000ff00000001848 */
[----:B------:R-:W-:Y:S08]  /*27e0*/  HMMA.16816.F32 R84, R16, R44, R108 ;  /* 0x0000002c1054723c */ /* 0x000ff0000000186c */
[----:B------:R-:W-:Y:S08]  /*27f0*/  HMMA.16816.F32 R92, R8, R128, R80 ;  /* 0x00000080085c723c */ /* 0x000ff00000001850 */
[----:B------:R-:W-:Y:S08]  /*2800*/  HMMA.16816.F32 R44, R16, R46, R104 ;  /* 0x0000002e102c723c */ /* 0x000ff00000001868 */
[----:B------:R-:W-:Y:S08]  /*2810*/  HMMA.16816.F32 R80, R8, R130, R36 ;  /* 0x000000820850723c */ /* 0x000ff00000001824 */
[----:B-----5:R-:W-:Y:S08]  /*2820*/  HMMA.16816.F32 R36, R12, R28, R24 ;  /* 0x0000001c0c24723c */ /* 0x020ff00000001818 */
[----:B------:R-:W-:Y:S08]  /*2830*/  HMMA.16816.F32 R68, R8, R32, R68 ;  /* 0x000000200844723c */ /* 0x000ff00000001844 */
[C---:B------:R-:W-:Y:S08]  /*2840*/  HMMA.16816.F32 R28, R12.reuse, R30, R20 ;  /* 0x0000001e0c1c723c */ /* 0x040ff00000001814 */
[----:B------:R-:W-:Y:S01]  /*2850*/  HMMA.16816.F32 R20, R12, R32, R40 ;  /* 0x000000200c14723c */ /* 0x000fe20000001828 */
[----:B------:R-:W-:-:S02]  /*2860*/  FSEL R36, R36, -INF , P1 ;  /* 0xff80000024247808 */ /* 0x000fc40000800000 */
[----:B------:R-:W-:-:S04]  /*2870*/  FSEL R37, R37, -INF , P0 ;  /* 0xff80000025257808 */ /* 0x000fc80000000000 */
[----:B------:R-:W-:Y:S01]  /*2880*/  FSEL R40, R76, -INF , P1 ;  /* 0xff8000004c287808 */ /* 0x000fe20000800000 */
[-C--:B------:R-:W-:Y:S01]  /*2890*/  HMMA.16816.F32 R64, R8, R34.reuse, R64 ;  /* 0x000000220840723c */ /* 0x080fe20000001840 */
[----:B------:R-:W-:Y:S02]  /*28a0*/  FSEL R41, R77, -INF , P0 ;  /* 0xff8000004d297808 */ /* 0x000fe40000000000 */
[----:B------:R-:W-:Y:S02]  /*28b0*/  FSEL R42, R72, -INF , P3 ;  /* 0xff800000482a7808 */ /* 0x000fe40001800000 */
[----:B------:R-:W-:Y:S02]  /*28c0*/  FMNMX.FTZ R3, R40, R41, !PT ;  /* 0x0000002928037209 */ /* 0x000fe40007810000 */
[----:B------:R-:W-:Y:S01]  /*28d0*/  FSEL R43, R73, -INF , P2 ;  /* 0xff800000492b7808 */ /* 0x000fe20001000000 */
[----:B------:R-:W-:Y:S01]  /*28e0*/  HMMA.16816.F32 R32, R12, R34, R48 ;  /* 0x000000220c20723c */ /* 0x000fe20000001830 */
[----:B------:R-:W-:-:S04]  /*28f0*/  FMNMX.FTZ R3, R42, R3, !PT ;  /* 0x000000032a037209 */ /* 0x000fc80007810000 */
[----:B------:R-:W-:Y:S02]  /*2900*/  FMNMX.FTZ R3, R43, R3, !PT ;  /* 0x000000032b037209 */ /* 0x000fe40007810000 */
[----:B------:R-:W-:Y:S01]  /*2910*/  FSEL R50, R31, -INF , P2 ;  /* 0xff8000001f327808 */ /* 0x000fe20001000000 */
[----:B-1----:R-:W-:Y:S01]  /*2920*/  HMMA.16816.F32 R60, R8, R52, R60 ;  /* 0x00000034083c723c */ /* 0x002fe2000000183c */
[----:B------:R-:W-:Y:S02]  /*2930*/  FSEL R48, R29, -INF , P2 ;  /* 0xff8000001d307808 */ /* 0x000fe40001000000 */
[----:B------:R-:W-:Y:S02]  /*2940*/  FSEL R51, R30, -INF , P3 ;  /* 0xff8000001e337808 */ /* 0x000fe40001800000 */
[----:B------:R-:W-:-:S03]  /*2950*/  FSEL R49, R28, -INF , P3 ;  /* 0xff8000001c317808 */ /* 0x000fc60001800000 */
[----:B------:R-:W-:Y:S08]  /*2960*/  HMMA.16816.F32 R56, R8, R54, R56 ;  /* 0x000000360838723c */ /* 0x000ff00000001838 */
[C---:B------:R-:W-:Y:S07]  /*2970*/  HMMA.16816.F32 R8, R12.reuse, R52, R84 ;  /* 0x000000340c08723c */ /* 0x040fee0000001854 */
[----:B------:R-:W-:Y:S01]  /*2980*/  FSEL R53, R38, -INF , P1 ;  /* 0xff80000026357808 */ /* 0x000fe20000800000 */
[----:B------:R-:W-:Y:S01]  /*2990*/  HMMA.16816.F32 R24, R12, R54, R44 ;  /* 0x000000360c18723c */ /* 0x000fe2000000182c */
[----:B------:R-:W-:-:S06]  /*29a0*/  FSEL R52, R39, -INF , P0 ;  /* 0xff80000027347808 */ /* 0x000fcc0000000000 */
[----:B------:R-:W-:Y:S01]  /*29b0*/  FSEL R44, R78, -INF , P1 ;  /* 0xff8000004e2c7808 */ /* 0x000fe20000800000 */
[C---:B------:R-:W-:Y:S01]  /*29c0*/  HMMA.16816.F32 R100, R16.reuse, R88, R100 ;  /* 0x000000581064723c */ /* 0x040fe20000001864 */
[----:B------:R-:W-:Y:S01]  /*29d0*/  BAR.SYNC.DEFER_BLOCKING 0x0 ;  /* 0x0000000000007b1d */ /* 0x000fe20000010000 */
[C---:B------:R-:W-:Y:S02]  /*29e0*/  ISETP.GT.AND P1, PT, R2.reuse, 0x10, PT ;  /* 0x000000100200780c */ /* 0x040fe40003f24270 */
[----:B------:R-:W-:Y:S02]  /*29f0*/  FSEL R45, R79, -INF , P0 ;  /* 0xff8000004f2d7808 */ /* 0x000fe40000000000 */
[----:B------:R-:W-:Y:S02]  /*2a00*/  ISETP.GT.AND P0, PT, R2, 0x11, PT ;  /* 0x000000110200780c */ /* 0x000fe40003f04270 */
[----:B------:R-:W-:Y:S01]  /*2a10*/  FSEL R54, R68, -INF , P1 ;  /* 0xff80000044367808 */ /* 0x000fe20000800000 */
[----:B------:R-:W-:Y:S01]  /*2a20*/  HMMA.16816.F32 R16, R16, R90, R140 ;  /* 0x0000005a1010723c */ /* 0x000fe2000000188c */
[----:B------:R-:W-:-:S02]  /*2a30*/  FSEL R47, R75, -INF , P2 ;  /* 0xff8000004b2f7808 */ /* 0x000fc40001000000 */
[----:B------:R-:W-:Y:S02]  /*2a40*/  ISETP.GT.AND P2, PT, R2, 0x18, PT ;  /* 0x000000180200780c */ /* 0x000fe40003f44270 */
[----:B------:R-:W-:Y:S02]  /*2a50*/  FSEL R116, R69, -INF , P0 ;  /* 0xff80000045747808 */ /* 0x000fe40000000000 */
[----:B------:R-:W-:Y:S02]  /*2a60*/  FMNMX.FTZ R3, R54, R3, !PT ;  /* 0x0000000336037209 */ /* 0x000fe40007810000 */
[----:B------:R-:W-:Y:S02]  /*2a70*/  FSEL R145, R22, -INF , P1 ;  /* 0xff80000016917808 */ /* 0x000fe40000800000 */
[----:B------:R-:W-:Y:S02]  /*2a80*/  FSEL R122, R20, -INF , P1 ;  /* 0xff800000147a7808 */ /* 0x000fe40000800000 */
[----:B------:R-:W-:-:S02]  /*2a90*/  FSEL R118, R70, -INF , P1 ;  /* 0xff80000046767808 */ /* 0x000fc40000800000 */
[----:B------:R-:W-:Y:S02]  /*2aa0*/  ISETP.GT.AND P1, PT, R2, 0x19, PT ;  /* 0x000000190200780c */ /* 0x000fe40003f24270 */
[----:B------:R-:W-:Y:S02]  /*2ab0*/  FSEL R55, R64, -INF , P2 ;  /* 0xff80000040377808 */ /* 0x000fe40001000000 */
[----:B------:R-:W-:Y:S02]  /*2ac0*/  FMNMX.FTZ R3, R116, R3, !PT ;  /* 0x0000000374037209 */ /* 0x000fe40007810000 */
[----:B------:R-:W-:Y:S02]  /*2ad0*/  FSEL R144, R23, -INF , P0 ;  /* 0xff80000017907808 */ /* 0x000fe40000000000 */
[----:B------:R-:W-:Y:S01]  /*2ae0*/  FSEL R137, R21, -INF , P0 ;  /* 0xff80000015897808 */ /* 0x000fe20000000000 */
[----:B------:R-:W-:Y:S01]  /*2af0*/  HMMA.16816.F32 R16, R12, R130, R16 ;  /* 0x000000820c10723c */ /* 0x000fe20000001810 */
[----:B------:R-:W-:-:S02]  /*2b00*/  FSEL R119, R71, -INF , P0 ;  /* 0xff80000047777808 */ /* 0x000fc40000000000 */
[----:B------:R-:W-:Y:S02]  /*2b10*/  FSEL R117, R65, -INF , P1 ;  /* 0xff80000041757808 */ /* 0x000fe40000800000 */
[----:B------:R-:W-:Y:S02]  /*2b20*/  ISETP.GT.AND P0, PT, R2, 0x20, PT ;  /* 0x000000200200780c */ /* 0x000fe40003f04270 */
[----:B------:R-:W-:Y:S01]  /*2b30*/  FMNMX.FTZ R3, R55, R3, !PT ;  /* 0x0000000337037209 */ /* 0x000fe20007810000 */
[----:B------:R-:W-:Y:S01]  /*2b40*/  HMMA.16816.F32 R20, R12, R128, R100 ;  /* 0x000000800c14723c */ /* 0x000fe20000001864 */
[----:B------:R-:W-:Y:S02]  /*2b50*/  FSEL R120, R66, -INF , P2 ;  /* 0xff80000042787808 */ /* 0x000fe40001000000 */
[----:B------:R-:W-:Y:S02]  /*2b60*/  FSEL R133, R34, -INF , P2 ;  /* 0xff80000022857808 */ /* 0x000fe40001000000 */
        /* <DEDUP_REMOVED lines=22> */
[----:B------:R-:W-:Y:S02]  /*2cd0*/  FSEL R178, R25, -INF , P0 ;  /* 0xff80000019b27808 */ /* 0x000fe40000000000 */
[----:B------:R-:W-:Y:S02]  /*2ce0*/  ISETP.GT.AND P0, PT, R2, 0x30, PT ;  /* 0x000000300200780c */ /* 0x000fe40003f04270 */
[----:B------:R-:W-:-:S02]  /*2cf0*/  FMNMX.FTZ R3, R146, R3, !PT ;  /* 0x0000000392037209 */ /* 0x000fc40007810000 */
[----:B------:R-:W-:Y:S02]  /*2d00*/  FMNMX.FTZ R5, R47, R5, !PT ;  /* 0x000000052f057209 */ /* 0x000fe40007810000 */
[----:B------:R-:W-:Y:S02]  /*2d10*/  FSEL R172, R58, -INF , P1 ;  /* 0xff8000003aac7808 */ /* 0x000fe40000800000 */
[----:B------:R-:W-:Y:S02]  /*2d20*/  FSEL R180, R26, -INF , P1 ;  /* 0xff8000001ab47808 */ /* 0x000fe40000800000 */
[----:B------:R-:W-:Y:S02]  /*2d30*/  FSEL R175, R24, -INF , P1 ;  /* 0xff80000018af7808 */ /* 0x000fe40000800000 */
[----:B------:R-:W-:Y:S02]  /*2d40*/  ISETP.GT.AND P1, PT, R2, 0x31, PT ;  /* 0x000000310200780c */ /* 0x000fe40003f24270 */
[----:B------:R-:W-:-:S02]  /*2d50*/  FSEL R219, R92, -INF , P0 ;  /* 0xff8000005cdb7808 */ /* 0x000fc40000000000 */
[----:B------:R-:W-:Y:S02]  /*2d60*/  FMNMX.FTZ R3, R168, R3, !PT ;  /* 0x00000003a8037209 */ /* 0x000fe40007810000 */
[----:B------:R-:W-:Y:S02]  /*2d70*/  FMNMX.FTZ R5, R118, R5, !PT ;  /* 0x0000000576057209 */ /* 0x000fe40007810000 */
        /* <DEDUP_REMOVED lines=12> */
[----:B------:R-:W-:Y:S02]  /*2e40*/  FMNMX.FTZ R3, R223, R3, !PT ;  /* 0x00000003df037209 */ /* 0x000fe40007810000 */
[----:B------:R-:W-:Y:S02]  /*2e50*/  FMNMX.FTZ R2, R121, R2, !PT ;  /* 0x0000000279027209 */ /* 0x000fe40007810000 */
[----:B------:R-:W-:Y:S02]  /*2e60*/  FMNMX.FTZ R5, R36, R37, !PT ;  /* 0x0000002524057209 */ /* 0x000fe40007810000 */
[----:B----4-:R-:W-:-:S02]  /*2e70*/  FMNMX.FTZ R6, R217, R3, !PT ;  /* 0x00000003d9067209 */ /* 0x010fc40007810000 */
[----:B------:R-:W-:Y:S02]  /*2e80*/  FMNMX.FTZ R2, R170, R2, !PT ;  /* 0x00000002aa027209 */ /* 0x000fe40007810000 */
[----:B------:R-:W-:Y:S01]  /*2e90*/  FMNMX.FTZ R3, R49, R5, !PT ;  /* 0x0000000531037209 */ /* 0x000fe20007810000 */
[----:B------:R-:W1:Y:S01]  /*2ea0*/  SHFL.BFLY PT, R8, R6, 0x2, 0x1f ;  /* 0x0c401f0006087f89 */ /* 0x000e6200000e0000 */
[----:B------:R-:W-:Y:S02]  /*2eb0*/  FMNMX.FTZ R2, R171, R2, !PT ;  /* 0x00000002ab027209 */ /* 0x000fe40007810000 */
[----:B------:R-:W-:Y:S02]  /*2ec0*/  FMNMX.FTZ R3, R48, R3, !PT ;  /* 0x0000000330037209 */ /* 0x000fe40007810000 */
[----:B------:R-:W-:Y:S02]  /*2ed0*/  FMNMX.FTZ R2, R172, R2, !PT ;  /* 0x00000002ac027209 */ /* 0x000fe40007810000 */
[----:B------:R-:W-:-:S02]  /*2ee0*/  FMNMX.FTZ R3, R122, R3, !PT ;  /* 0x000000037a037209 */ /* 0x000fc40007810000 */
[----:B------:R-:W-:Y:S02]  /*2ef0*/  FSEL R213, R94, -INF , P0 ;  /* 0xff8000005ed57808 */ /* 0x000fe40000000000 */
[----:B------:R-:W-:Y:S02]  /*2f00*/  FMNMX.FTZ R2, R173, R2, !PT ;  /* 0x00000002ad027209 */ /* 0x000fe40007810000 */
[----:B------:R-:W-:Y:S02]  /*2f10*/  FMNMX.FTZ R3, R137, R3, !PT ;  /* 0x0000000389037209 */ /* 0x000fe40007810000 */
[----:B------:R-:W-:Y:S02]  /*2f20*/  FSEL R216, R95, -INF , P1 ;  /* 0xff8000005fd87808 */ /* 0x000fe40000800000 */
        /* <DEDUP_REMOVED lines=10> */
[----:B-1----:R-:W-:Y:S02]  /*2fd0*/  FMNMX.FTZ R6, R6, R8, !PT ;  /* 0x0000000806067209 */ /* 0x002fe40007810000 */
[----:B------:R-:W-:Y:S02]  /*2fe0*/  FMNMX.FTZ R2, R176, R3, !PT ;  /* 0x00000003b0027209 */ /* 0x000fe40007810000 */
[----:B------:R-:W-:Y:S01]  /*2ff0*/  FMNMX.FTZ R5, R51, R5, !PT ;  /* 0x0000000533057209 */ /* 0x000fe20007810000 */
[----:B------:R-:W1:Y:S01]  /*3000*/  SHFL.BFLY PT, R8, R6, 0x1, 0x1f ;  /* 0x0c201f0006087f89 */ /* 0x000e6200000e0000 */
[----:B------:R-:W-:-:S02]  /*3010*/  FMNMX.FTZ R2, R175, R2, !PT ;  /* 0x00000002af027209 */ /* 0x000fc40007810000 */
[----:B------:R-:W-:Y:S02]  /*3020*/  FMNMX.FTZ R3, R50, R5, !PT ;  /* 0x0000000532037209 */ /* 0x000fe40007810000 */
[----:B------:R-:W2:Y:S01]  /*3030*/  SHFL.BFLY PT, R5, R7, 0x2, 0x1f ;  /* 0x0c401f0007057f89 */ /* 0x000ea200000e0000 */
[----:B------:R-:W-:Y:S02]  /*3040*/  FSEL R214, R20, -INF , P0 ;  /* 0xff80000014d67808 */ /* 0x000fe40000000000 */
[----:B------:R-:W-:Y:S02]  /*3050*/  FMNMX.FTZ R2, R178, R2, !PT ;  /* 0x00000002b2027209 */ /* 0x000fe40007810000 */
[----:B------:R-:W-:Y:S02]  /*3060*/  FMNMX.FTZ R3, R145, R3, !PT ;  /* 0x0000000391037209 */ /* 0x000fe40007810000 */
[----:B------:R-:W-:Y:S02]  /*3070*/  FSEL R207, R21, -INF , P1 ;  /* 0xff80000015cf7808 */ /* 0x000fe40000800000 */
[----:B------:R-:W-:-:S02]  /*3080*/  FMNMX.FTZ R2, R214, R2, !PT ;  /* 0x00000002d6027209 */ /* 0x000fc40007810000 */
[----:B------:R-:W-:Y:S02]  /*3090*/  FSEL R233, R22, -INF , P0 ;  /* 0xff80000016e97808 */ /* 0x000fe40000000000 */
[----:B------:R-:W-:Y:S02]  /*30a0*/  FMNMX.FTZ R3, R144, R3, !PT ;  /* 0x0000000390037209 */ /* 0x000fe40007810000 */
[----:B------:R-:W-:Y:S02]  /*30b0*/  ISETP.GE.AND P0, PT, R136, 0x41, PT ;  /* 0x000000418800780c */ /* 0x000fe40003f06270 */
[----:B------:R-:W-:Y:S02]  /*30c0*/  FSEL R225, R16, -INF , P3 ;  /* 0xff80000010e17808 */ /* 0x000fe40001800000 */
[----:B------:R-:W-:Y:S02]  /*30d0*/  FMNMX.FTZ R2, R207, R2, !PT ;  /* 0x00000002cf027209 */ /* 0x000fe40007810000 */
[----:B------:R-:W-:-:S02]  /*30e0*/  FMNMX.FTZ R3, R133, R3, !PT ;  /* 0x0000000385037209 */ /* 0x000fc40007810000 */
[----:B------:R-:W-:Y:S02]  /*30f0*/  FSEL R228, R17, -INF , P2 ;  /* 0xff80000011e47808 */ /* 0x000fe40001000000 */
[----:B------:R-:W-:Y:S02]  /*3100*/  FMNMX.FTZ R2, R225, R2, !PT ;  /* 0x00000002e1027209 */ /* 0x000fe40007810000 */
[----:B------:R-:W-:Y:S02]  /*3110*/  FMNMX.FTZ R3, R138, R3, !PT ;  /* 0x000000038a037209 */ /* 0x000fe40007810000 */
[----:B------:R-:W-:Y:S02]  /*3120*/  FMNMX.FTZ R10, R228, R2, !PT ;  /* 0x00000002e40a7209 */ /* 0x000fe40007810000 */
[----:B------:R-:W-:Y:S02]  /*3130*/  FMNMX.FTZ R3, R182, R3, !PT ;  /* 0x00000003b6037209 */ /* 0x000fe40007810000 */
[----:B------:R-:W-:-:S02]  /*3140*/  @P0 LEA.HI.SX32 R2, R159, 0xfffffffe, 0x1a ;  /* 0xfffffffe9f020811 */ /* 0x000fc400078fd2ff */
[----:B-1----:R-:W-:Y:S02]  /*3150*/  FMNMX.FTZ R134, R6, R8, !PT ;  /* 0x0000000806867209 */ /* 0x002fe40007810000 */
[----:B------:R-:W1:Y:S01]  /*3160*/  SHFL.BFLY PT, R8, R10, 0x2, 0x1f ;  /* 0x0c401f000a087f89 */ /* 0x000e6200000e0000 */
[----:B------:R-:W-:Y:S01]  /*3170*/  FMNMX.FTZ R3, R183, R3, !PT ;  /* 0x00000003b7037209 */ /* 0x000fe20007810000 */
[----:B------:R-:W-:Y:S01]  /*3180*/  @P0 IMAD R6, R149, R2, RZ ;  /* 0x0000000295060224 */ /* 0x000fe200078e02ff */
[----:B--2---:R-:W-:Y:S01]  /*3190*/  FMNMX.FTZ R9, R7, R5, !PT ;  /* 0x0000000507097209 */ /* 0x004fe20007810000 */
[----:B------:R-:W-:Y:S01]  /*31a0*/  FMUL.FTZ R12, R134, c[0x0][0x2d0] ;  /* 0x0000b400860c7a20 */ /* 0x000fe20000410000 */
[----:B------:R-:W-:Y:S02]  /*31b0*/  @P0 SHF.R.S32.HI R7, RZ, 0x1f, R2 ;  /* 0x0000001fff070819 */ /* 0x000fe40000011402 */
[----:B------:R-:W-:Y:S01]  /*31c0*/  FMNMX.FTZ R5, R180, R3, !PT ;  /* 0x00000003b4057209 */ /* 0x000fe20007810000 */
[-C--:B------:R-:W-:Y:S01]  /*31d0*/  @P0 IMAD.WIDE.U32 R2, R2, R150.reuse, R154 ;  /* 0x0000009602020225 */ /* 0x080fe200078e009a */
[----:B------:R-:W-:Y:S01]  /*31e0*/  FSEL R229, R23, -INF , P1 ;  /* 0xff80000017e57808 */ /* 0x000fe20000800000 */
[----:B------:R-:W2:Y:S01]  /*31f0*/  SHFL.BFLY PT, R11, R9, 0x1, 0x1f ;  /* 0x0c201f00090b7f89 */ /* 0x000ea200000e0000 */
[----:B------:R-:W-:Y:S01]  /*3200*/  FMNMX.FTZ R5, R181, R5, !PT ;  /* 0x00000005b5057209 */ /* 0x000fe20007810000 */
[----:B------:R-:W-:Y:S01]  /*3210*/  @P0 IMAD R7, R7, R150, R6 ;  /* 0x0000009607070224 */ /* 0x000fe200078e0206 */
[----:B------:R-:W-:-:S02]  /*3220*/  FSETP.NEU.FTZ.AND P1, PT, R134, -INF , PT ;  /* 0xff8000008600780b */ /* 0x000fc40003f3d000 */
[----:B------:R-:W-:Y:S01]  /*3230*/  FSEL R227, R18, -INF , P3 ;  /* 0xff80000012e37808 */ /* 0x000fe20001800000 */
[----:B------:R-:W-:Y:S01]  /*3240*/  @P0 IMAD.IADD R7, R3, 0x1, R7 ;  /* 0x0000000103070824 */ /* 0x000fe200078e0207 */
[----:B------:R-:W-:Y:S02]  /*3250*/  FMNMX.FTZ R3, R233, R5, !PT ;  /* 0x00000005e9037209 */ /* 0x000fe40007810000 */
[----:B------:R-:W-:Y:S02]  /*3260*/  FSEL R12, R12, RZ, P1 ;  /* 0x000000ff0c0c7208 */ /* 0x000fe40000800000 */
[----:B------:R-:W-:Y:S02]  /*3270*/  FMNMX.FTZ R3, R229, R3, !PT ;  /* 0x00000003e5037209 */ /* 0x000fe40007810000 */
[----:B------:R-:W-:Y:S01]  /*3280*/  FSEL R226, R19, -INF , P2 ;  /* 0xff80000013e27808 */ /* 0x000fe20001000000 */
[----:B------:R-:W-:Y:S01]  /*3290*/  FFMA.FTZ R5, R40, c[0x0][0x2d0], -R12 ;  /* 0x0000b40028057a23 */ /* 0x000fe2000001080c */
[----:B------:R-:W-:-:S02]  /*32a0*/  FMNMX.FTZ R3, R227, R3, !PT ;  /* 0x00000003e3037209 */ /* 0x000fc40007810000 */
[----:B-1----:R-:W-:Y:S01]  /*32b0*/  FMNMX.FTZ R10, R10, R8, !PT ;  /* 0x000000080a0a7209 */ /* 0x002fe20007810000 */
[----:B------:R1:W-:Y:S01]  /*32c0*/  MUFU.EX2 R151, R5 ;  /* 0x0000000500977308 */ /* 0x0003e20000000800 */
[----:B------:R-:W-:-:S03]  /*32d0*/  @P0 LEA R6, P1, R2, c[0x0][0x1c8], 0x1 ;  /* 0x0000720002060a11 */ /* 0x000fc600078208ff */
[----:B------:R-:W3:Y:S01]  /*32e0*/  SHFL.BFLY PT, R14, R10, 0x1, 0x1f ;  /* 0x0c201f000a0e7f89 */ /* 0x000ee200000e0000 */
[----:B------:R-:W-:Y:S01]  /*32f0*/  @P0 LEA.HI.X R7, R2, c[0x0][0x1cc], R7, 0x1, P1 ;  /* 0x0000730002070a11 */ /* 0x000fe200008f0c07 */
[----:B------:R-:W-:Y:S01]  /*3300*/  FFMA.FTZ R2, R41, c[0x0][0x2d0], -R12 ;  /* 0x0000b40029027a23 */ /* 0x000fe2000001080c */
[----:B------:R-:W-:-:S03]  /*3310*/  @P0 LEA R8, P1, R152, R6, 0x1 ;  /* 0x0000000698080211 */ /* 0x000fc600078208ff */
[----:B------:R2:W4:Y:S01]  /*3320*/  MUFU.EX2 R16, R2 ;  /* 0x0000000200107308 */ /* 0x0005220000000800 */
[----:B------:R5:W-:Y:S04]  /*3330*/  @P0 LDGSTS.E.BYPASS.LTC128B.128 [R224+0x3100], [R6.64], !P4 ;  /* 0x0310000006e00fae */ /* 0x000be8000e101d44 */
[----:B------:R5:W-:Y:S01]  /*3340*/  @P0 LDGSTS.E.BYPASS.LTC128B.128 [R224+0x4100], [R6.64+0x40], !P6 ;  /* 0x0410004006e00fae */ /* 0x000be2000f101d44 */
[----:B-1----:R-:W-:Y:S01]  /*3350*/  FMNMX.FTZ R5, R226, R3, !PT ;  /* 0x00000003e2057209 */ /* 0x002fe20007810000 */
[--C-:B------:R-:W-:Y:S02]  /*3360*/  FFMA.FTZ R3, R42, c[0x0][0x2d0], -R12.reuse ;  /* 0x0000b4002a037a23 */ /* 0x100fe4000001080c */
[----:B------:R5:W-:Y:S02]  /*3370*/  @P0 LDGSTS.E.BYPASS.LTC128B.128 [R224+0x5100], [R6.64+0x80], !P5 ;  /* 0x0510008006e00fae */ /* 0x000be4000e901d44 */
[----:B------:R1:W-:Y:S02]  /*3380*/  MUFU.EX2 R149, R3 ;  /* 0x0000000300957308 */ /* 0x0003e40000000800 */
[----:B------:R-:W5:Y:S01]  /*3390*/  SHFL.BFLY PT, R13, R5, 0x2, 0x1f ;  /* 0x0c401f00050d7f89 */ /* 0x000f6200000e0000 */
[----:B--2---:R-:W-:Y:S01]  /*33a0*/  FMNMX.FTZ R2, R9, R11, !PT ;  /* 0x0000000b09027209 */ /* 0x004fe20007810000 */
[----:B------:R-:W-:Y:S01]  /*33b0*/  FFMA.FTZ R11, R43, c[0x0][0x2d0], -R12 ;  /* 0x0000b4002b0b7a23 */ /* 0x000fe2000001080c */
[----:B------:R-:W-:-:S02]  /*33c0*/  @P0 LEA.HI.X R9, R152, R7, R153, 0x1, P1 ;  /* 0x0000000798090211 */ /* 0x000fc400008f0c99 */
[----:B------:R-:W-:Y:S01]  /*33d0*/  FSETP.NEU.FTZ.AND P1, PT, R2, -INF , PT ;  /* 0xff8000000200780b */ /* 0x000fe20003f3d000 */
[----:B------:R2:W-:Y:S01]  /*33e0*/  MUFU.EX2 R148, R11 ;  /* 0x0000000b00947308 */ /* 0x0005e20000000800 */
[----:B---3--:R-:W-:Y:S01]  /*33f0*/  FMNMX.FTZ R136, R10, R14, !PT ;  /* 0x0000000e0a887209 */ /* 0x008fe20007810000 */
[----:B------:R3:W-:Y:S01]  /*3400*/  @P0 LDGSTS.E.BYPASS.LTC128B.128 [R224+0x3900], [R8.64], !P4 ;  /* 0x0390000008e00fae */ /* 0x0007e2000e101d44 */
[----:B----4-:R-:W-:Y:S02]  /*3410*/  IMAD.MOV.U32 R14, RZ, RZ, R16 ;  /* 0x000000ffff0e7224 */ /* 0x010fe400078e0010 */
[----:B-1----:R-:W-:Y:S01]  /*3420*/  FMUL.FTZ R3, R2, c[0x0][0x2d0] ;  /* 0x0000b40002037a20 */ /* 0x002fe20000410000 */
[----:B------:R3:W-:Y:S04]  /*3430*/  @P0 LDGSTS.E.BYPASS.LTC128B.128 [R224+0x4900], [R8.64+0x40], !P6 ;  /* 0x0490004008e00fae */ /* 0x0007e8000f101d44 */
[----:B------:R-:W-:Y:S01]  /*3440*/  FSEL R3, R3, RZ, P1 ;  /* 0x000000ff03037208 */ /* 0x000fe20000800000 */
[----:B------:R3:W-:Y:S01]  /*3450*/  @P0 LDGSTS.E.BYPASS.LTC128B.128 [R224+0x5900], [R8.64+0x80], !P5 ;  /* 0x0590008008e00fae */ /* 0x0007e2000e901d44 */
[----:B------:R-:W-:-:S03]  /*3460*/  FSETP.NEU.FTZ.AND P1, PT, R136, -INF , PT ;  /* 0xff8000008800780b */ /* 0x000fc60003f3d000 */
[--C-:B-----5:R-:W-:Y:S01]  /*3470*/  FFMA.FTZ R6, R45, c[0x0][0x2d0], -R3.reuse ;  /* 0x0000b4002d067a23 */ /* 0x120fe20000010803 */
[----:B------:R-:W-:Y:S01]  /*3480*/  FMNMX.FTZ R4, R5, R13, !PT ;  /* 0x0000000d05047209 */ /* 0x000fe20007810000 */
[--C-:B------:R-:W-:Y:S01]  /*3490*/  FFMA.FTZ R0, R46, c[0x0][0x2d0], -R3.reuse ;  /* 0x0000b4002e007a23 */ /* 0x100fe20000010803 */
[----:B------:R-:W-:Y:S01]  /*34a0*/  LDSM.16.MT88.4 R24, [R208+0x100] ;  /* 0x00010000d018783b */ /* 0x000fe20000004200 */
[----:B------:R1:W-:Y:S01]  /*34b0*/  MUFU.EX2 R250, R6 ;  /* 0x0000000600fa7308 */ /* 0x0003e20000000800 */
[--C-:B------:R-:W-:Y:S02]  /*34c0*/  FFMA.FTZ R5, R47, c[0x0][0x2d0], -R3.reuse ;  /* 0x0000b4002f057a23 */ /* 0x100fe40000010803 */
[----:B------:R-:W-:Y:S01]  /*34d0*/  LDSM.16.MT88.4 R16, [R209+0x100] ;  /* 0x00010000d110783b */ /* 0x000fe20000004200 */
[----:B--2---:R-:W-:-:S03]  /*34e0*/  FFMA.FTZ R11, R44, c[0x0][0x2d0], -R3 ;  /* 0x0000b4002c0b7a23 */ /* 0x004fc60000010803 */
[----:B------:R-:W-:Y:S01]  /*34f0*/  LDSM.16.MT88.4 R20, [R208+0x1100] ;  /* 0x00110000d014783b */ /* 0x000fe20000004200 */
[----:B------:R2:W-:Y:S03]  /*3500*/  MUFU.EX2 R249, R0 ;  /* 0x0000000000f97308 */ /* 0x0005e60000000800 */
[----:B------:R-:W-:Y:S04]  /*3510*/  LDSM.16.MT88.4 R28, [R209+0x1100] ;  /* 0x00110000d11c783b */ /* 0x000fe80000004200 */
[----:B------:R-:W-:Y:S01]  /*3520*/  LDSM.16.MT88.4 R32, [R208+0x2100] ;  /* 0x00210000d020783b */ /* 0x000fe20000004200 */
[----:B------:R-:W4:Y:S03]  /*3530*/  MUFU.EX2 R251, R5 ;  /* 0x0000000500fb7308 */ /* 0x000f260000000800 */
[----:B-1----:R-:W1:Y:S04]  /*3540*/  SHFL.BFLY PT, R6, R4, 0x1, 0x1f ;  /* 0x0c201f0004067f89 */ /* 0x002e6800000e0000 */
[----:B------:R-:W-:Y:S01]  /*3550*/  LDSM.16.MT88.4 R40, [R209+0x2500] ;  /* 0x00250000d128783b */ /* 0x000fe20000004200 */
[----:B--2---:R-:W-:Y:S01]  /*3560*/  FMUL.FTZ R0, R136, c[0x0][0x2d0] ;  /* 0x0000b40088007a20 */ /* 0x004fe20000410000 */
[----:B------:R-:W2:Y:S02]  /*3570*/  MUFU.EX2 R252, R11 ;  /* 0x0000000b00fc7308 */ /* 0x000ea40000000800 */
[----:B------:R-:W0:Y:S02]  /*3580*/  LDGDEPBAR ;  /* 0x00000000000079af */ /* 0x000e240000000000 */
[----:B------:R-:W-:-:S02]  /*3590*/  FSEL R0, R0, RZ, P1 ;  /* 0x000000ff00007208 */ /* 0x000fc40000800000 */
[----:B----4-:R-:W-:-:S03]  /*35a0*/  F2FP.PACK_AB R7, R251, R249 ;  /* 0x000000f9fb07723e */ /* 0x010fc600000000ff */
[--C-:B------:R-:W-:Y:S02]  /*35b0*/  FFMA.FTZ R5, R36, c[0x0][0x2d0], -R0.reuse ;  /* 0x0000b40024057a23 */ /* 0x100fe40000010800 */
[----:B---3--:R-:W-:Y:S02]  /*35c0*/  FFMA.FTZ R9, R49, c[0x0][0x2d0], -R0 ;  /* 0x0000b40031097a23 */ /* 0x008fe40000010800 */
[----:B------:R3:W-:Y:S01]  /*35d0*/  MUFU.EX2 R242, R5 ;  /* 0x0000000500f27308 */ /* 0x0007e20000000800 */
[----:B-1----:R-:W-:Y:S02]  /*35e0*/  FMNMX.FTZ R135, R4, R6, !PT ;  /* 0x0000000604877209 */ /* 0x002fe40007810000 */
[----:B------:R-:W-:-:S05]  /*35f0*/  F2FP.PACK_AB R4, R14, R151 ;  /* 0x000000970e04723e */ /* 0x000fca00000000ff */
[----:B------:R-:W-:Y:S01]  /*3600*/  MUFU.EX2 R243, R9 ;  /* 0x0000000900f37308 */ /* 0x000fe20000000800 */
[C---:B------:R-:W-:Y:S01]  /*3610*/  FSETP.NEU.FTZ.AND P1, PT, R135.reuse, -INF , PT ;  /* 0xff8000008700780b */ /* 0x040fe20003f3d000 */
[----:B------:R-:W-:Y:S01]  /*3620*/  FMUL.FTZ R8, R135, c[0x0][0x2d0] ;  /* 0x0000b40087087a20 */ /* 0x000fe20000410000 */
[----:B------:R-:W-:-:S04]  /*3630*/  F2FP.PACK_AB R6, R148, R149 ;  /* 0x000000959406723e */ /* 0x000fc800000000ff */
[----:B------:R-:W-:Y:S01]  /*3640*/  FSEL R13, R8, RZ, P1 ;  /* 0x000000ff080d7208 */ /* 0x000fe20000800000 */
[--C-:B---3--:R-:W-:Y:S02]  /*3650*/  FFMA.FTZ R5, R37, c[0x0][0x2d0], -R0.reuse ;  /* 0x0000b40025057a23 */ /* 0x108fe40000010800 */
[----:B------:R-:W1:Y:S01]  /*3660*/  LDSM.16.MT88.4 R36, [R209+0x2100] ;  /* 0x00210000d124783b */ /* 0x000e620000004200 */
[----:B------:R-:W-:Y:S01]  /*3670*/  FFMA.FTZ R8, R48, c[0x0][0x2d0], -R0 ;  /* 0x0000b40030087a23 */ /* 0x000fe20000010800 */
[----:B------:R2:W-:Y:S08]  /*3680*/  MUFU.EX2 R238, R5 ;  /* 0x0000000500ee7308 */ /* 0x0005f00000000800 */
[----:B------:R3:W4:Y:S01]  /*3690*/  MUFU.EX2 R244, R8 ;  /* 0x0000000800f47308 */ /* 0x0007220000000800 */
[----:B--2---:R-:W-:-:S07]  /*36a0*/  F2FP.PACK_AB R5, R250, R252 ;  /* 0x000000fcfa05723e */ /* 0x004fce00000000ff */
[----:B------:R-:W-:Y:S01]  /*36b0*/  HMMA.16816.F32 R112, R4, R24, RZ ;  /* 0x000000180470723c */ /* 0x000fe200000018ff */
[----:B---3--:R-:W-:Y:S01]  /*36c0*/  FFMA.FTZ R8, R53, c[0x0][0x2d0], -R13 ;  /* 0x0000b40035087a23 */ /* 0x008fe2000001080d */
[----:B----4-:R-:W-:-:S03]  /*36d0*/  F2FP.PACK_AB R10, R244, R243 ;  /* 0x000000f3f40a723e */ /* 0x010fc600000000ff */
[----:B------:R2:W-:Y:S03]  /*36e0*/  MUFU.EX2 R235, R8 ;  /* 0x0000000800eb7308 */ /* 0x0005e60000000800 */
[C---:B------:R-:W-:Y:S08]  /*36f0*/  HMMA.16816.F32 R108, R4.reuse, R16, RZ ;  /* 0x00000010046c723c */ /* 0x040ff000000018ff */
[----:B------:R-:W-:Y:S01]  /*3700*/  HMMA.16816.F32 R104, R4, R20, RZ ;  /* 0x000000140468723c */ /* 0x000fe200000018ff */
[----:B--2---:R-:W-:-:S07]  /*3710*/  FFMA.FTZ R8, R52, c[0x0][0x2d0], -R13 ;  /* 0x0000b40034087a23 */ /* 0x004fce000001080d */
[C---:B------:R-:W-:Y:S01]  /*3720*/  HMMA.16816.F32 R100, R4.reuse, R28, RZ ;  /* 0x0000001c0464723c */ /* 0x040fe200000018ff */
[----:B------:R2:W3:Y:S07]  /*3730*/  MUFU.EX2 R234, R8 ;  /* 0x0000000800ea7308 */ /* 0x0004ee0000000800 */
[C---:B------:R-:W-:Y:S08]  /*3740*/  HMMA.16816.F32 R96, R4.reuse, R32, RZ ;  /* 0x000000200460723c */ /* 0x040ff000000018ff */
[----:B-1----:R-:W-:Y:S01]  /*3750*/  HMMA.16816.F32 R92, R4, R36, RZ ;  /* 0x00000024045c723c */ /* 0x002fe200000018ff */
[----:B--2---:R-:W-:Y:S01]  /*3760*/  FFMA.FTZ R8, R51, c[0x0][0x2d0], -R13 ;  /* 0x0000b40033087a23 */ /* 0x004fe2000001080d */
[----:B---3--:R-:W-:-:S03]  /*3770*/  F2FP.PACK_AB R9, R234, R235 ;  /* 0x000000ebea09723e */ /* 0x008fc600000000ff */
[----:B------:R1:W-:Y:S03]  /*3780*/  MUFU.EX2 R237, R8 ;  /* 0x0000000800ed7308 */ /* 0x0003e60000000800 */
[C---:B------:R-:W-:Y:S08]  /*3790*/  HMMA.16816.F32 R88, R4.reuse, R26, RZ ;  /* 0x0000001a0458723c */ /* 0x040ff000000018ff */
[----:B------:R-:W-:Y:S01]  /*37a0*/  HMMA.16816.F32 R84, R4, R18, RZ ;  /* 0x000000120454723c */ /* 0x000fe200000018ff */
[----:B-1----:R-:W-:-:S07]  /*37b0*/  FFMA.FTZ R8, R50, c[0x0][0x2d0], -R13 ;  /* 0x0000b40032087a23 */ /* 0x002fce000001080d */
[C---:B------:R-:W-:Y:S01]  /*37c0*/  HMMA.16816.F32 R80, R4.reuse, R22, RZ ;  /* 0x000000160450723c */ /* 0x040fe200000018ff */
[----:B------:R1:W2:Y:S07]  /*37d0*/  MUFU.EX2 R241, R8 ;  /* 0x0000000800f17308 */ /* 0x0002ae0000000800 */
[C---:B------:R-:W-:Y:S08]  /*37e0*/  HMMA.16816.F32 R76, R4.reuse, R30, RZ ;  /* 0x0000001e044c723c */ /* 0x040ff000000018ff */
[----:B------:R-:W-:Y:S01]  /*37f0*/  HMMA.16816.F32 R72, R4, R34, RZ ;  /* 0x000000220448723c */ /* 0x000fe200000018ff */
[----:B-1----:R-:W-:-:S02]  /*3800*/  F2FP.PACK_AB R8, R238, R242 ;  /* 0x000000f2ee08723e */ /* 0x002fc400000000ff */
[----:B--2---:R-:W-:-:S05]  /*3810*/  F2FP.PACK_AB R11, R241, R237 ;  /* 0x000000edf10b723e */ /* 0x004fca00000000ff */
        /* <DEDUP_REMOVED lines=18> */
[----:B---3--:R-:W-:-:S04]  /*3940*/  FFMA.FTZ R4, R117, c[0x0][0x2d0], -R12 ;  /* 0x0000b40075047a23 */ /* 0x008fc8000001080c */
[----:B------:R3:W4:Y:S03]  /*3950*/  MUFU.EX2 R239, R4 ;  /* 0x0000000400ef7308 */ /* 0x0007260000000800 */
[C---:B------:R-:W-:Y:S01]  /*3960*/  HMMA.16816.F32 R152, R8.reuse, R34, RZ ;  /* 0x000000220898723c */ /* 0x040fe200000018ff */
[----:B------:R-:W-:Y:S07]  /*3970*/  LDSM.16.MT88.4 R32, [R208+0x2500] ;  /* 0x00250000d020783b */ /* 0x000fee0000004200 */
[----:B------:R-:W-:Y:S01]  /*3980*/  HMMA.16816.F32 R44, R8, R36, RZ ;  /* 0x00000024082c723c */ /* 0x000fe200000018ff */
[----:B---3--:R-:W-:-:S07]  /*3990*/  FFMA.FTZ R4, R118, c[0x0][0x2d0], -R3 ;  /* 0x0000b40076047a23 */ /* 0x008fce0000010803 */
[----:B------:R-:W-:Y:S01]  /*39a0*/  HMMA.16816.F32 R156, R8, R38, RZ ;  /* 0x00000026089c723c */ /* 0x000fe200000018ff */
[----:B----4-:R-:W-:Y:S01]  /*39b0*/  F2FP.PACK_AB R6, R239, R240 ;  /* 0x000000f0ef06723e */ /* 0x010fe200000000ff */
[----:B------:R-:W-:Y:S01]  /*39c0*/  LDSM.16.MT88.4 R36, [R209+0x2900] ;  /* 0x00290000d124783b */ /* 0x000fe20000004200 */
[----:B------:R3:W-:Y:S02]  /*39d0*/  MUFU.EX2 R230, R4 ;  /* 0x0000000400e67308 */ /* 0x0007e40000000800 */
[----:B---3--:R-:W-:-:S03]  /*39e0*/  FFMA.FTZ R4, R119, c[0x0][0x2d0], -R3 ;  /* 0x0000b40077047a23 */ /* 0x008fc60000010803 */
[----:B------:R-:W-:Y:S01]  /*39f0*/  HMMA.16816.F32 R116, R8, R30, RZ ;  /* 0x0000001e0874723c */ /* 0x000fe200000018ff */
[----:B------:R-:W3:Y:S02]  /*3a00*/  LDSM.16.MT88.4 R28, [R209+0x1500] ;  /* 0x00150000d11c783b */ /* 0x000ee40000004200 */
[----:B------:R4:W5:Y:S04]  /*3a10*/  MUFU.EX2 R248, R4 ;  /* 0x0000000400f87308 */ /* 0x0009680000000800 */
[----:B------:R-:W-:Y:S02]  /*3a20*/  FFMA.FTZ R8, R132, c[0x0][0x2d0], -R0 ;  /* 0x0000b40084087a23 */ /* 0x000fe40000010800 */
[----:B------:R-:W-:Y:S02]  /*3a30*/  IMAD.MOV.U32 R11, RZ, RZ, R151 ;  /* 0x000000ffff0b7224 */ /* 0x000fe400078e0097 */
[----:B------:R1:W-:Y:S01]  /*3a40*/  MUFU.EX2 R220, R8 ;  /* 0x0000000800dc7308 */ /* 0x0003e20000000800 */
[----:B------:R-:W-:-:S02]  /*3a50*/  IMAD.MOV.U32 R10, RZ, RZ, R149 ;  /* 0x000000ffff0a7224 */ /* 0x000fc400078e0095 */
[----:B------:R-:W-:Y:S02]  /*3a60*/  IMAD.MOV.U32 R9, RZ, RZ, R148 ;  /* 0x000000ffff097224 */ /* 0x000fe400078e0094 */
[----:B----4-:R-:W-:Y:S01]  /*3a70*/  FFMA.FTZ R4, R120, c[0x0][0x2d0], -R3 ;  /* 0x0000b40078047a23 */ /* 0x010fe20000010803 */
[----:B-----5:R-:W-:-:S03]  /*3a80*/  F2FP.PACK_AB R5, R248, R230 ;  /* 0x000000e6f805723e */ /* 0x020fc600000000ff */
[----:B------:R4:W-:Y:S01]  /*3a90*/  MUFU.EX2 R232, R4 ;  /* 0x0000000400e87308 */ /* 0x0009e20000000800 */
[----:B-1----:R-:W-:-:S07]  /*3aa0*/  FFMA.FTZ R8, R123, c[0x0][0x2d0], -R0 ;  /* 0x0000b4007b087a23 */ /* 0x002fce0000010800 */
[----:B------:R1:W-:Y:S01]  /*3ab0*/  MUFU.EX2 R218, R8 ;  /* 0x0000000800da7308 */ /* 0x0003e20000000800 */
[----:B----4-:R-:W-:-:S07]  /*3ac0*/  FFMA.FTZ R4, R121, c[0x0][0x2d0], -R3 ;  /* 0x0000b40079047a23 */ /* 0x010fce0000010803 */
[----:B------:R4:W5:Y:S01]  /*3ad0*/  MUFU.EX2 R231, R4 ;  /* 0x0000000400e77308 */ /* 0x0009620000000800 */
[----:B-1----:R-:W-:-:S07]  /*3ae0*/  FFMA.FTZ R8, R145, c[0x0][0x2d0], -R13 ;  /* 0x0000b40091087a23 */ /* 0x002fce000001080d */
[----:B------:R1:W-:Y:S01]  /*3af0*/  MUFU.EX2 R206, R8 ;  /* 0x0000000800ce7308 */ /* 0x0003e20000000800 */
[----:B----4-:R-:W-:Y:S01]  /*3b00*/  FFMA.FTZ R4, R122, c[0x0][0x2d0], -R0 ;  /* 0x0000b4007a047a23 */ /* 0x010fe20000010800 */
[----:B-----5:R-:W-:-:S06]  /*3b10*/  F2FP.PACK_AB R7, R231, R232 ;  /* 0x000000e8e707723e */ /* 0x020fcc00000000ff */
[----:B------:R4:W-:Y:S01]  /*3b20*/  MUFU.EX2 R221, R4 ;  /* 0x0000000400dd7308 */ /* 0x0009e20000000800 */
[----:B-1----:R-:W-:-:S07]  /*3b30*/  FFMA.FTZ R8, R144, c[0x0][0x2d0], -R13 ;  /* 0x0000b40090087a23 */ /* 0x002fce000001080d */
[----:B------:R1:W-:Y:S01]  /*3b40*/  MUFU.EX2 R246, R8 ;  /* 0x0000000800f67308 */ /* 0x0003e20000000800 */
[----:B----4-:R-:W-:-:S07]  /*3b50*/  FFMA.FTZ R4, R137, c[0x0][0x2d0], -R0 ;  /* 0x0000b40089047a23 */ /* 0x010fce0000010800 */
[----:B------:R4:W5:Y:S01]  /*3b60*/  MUFU.EX2 R245, R4 ;  /* 0x0000000400f57308 */ /* 0x0009620000000800 */
[----:B-1----:R-:W-:-:S07]  /*3b70*/  FFMA.FTZ R8, R133, c[0x0][0x2d0], -R13 ;  /* 0x0000b40085087a23 */ /* 0x002fce000001080d */
[----:B------:R1:W-:Y:S01]  /*3b80*/  MUFU.EX2 R205, R8 ;  /* 0x0000000800cd7308 */ /* 0x0003e20000000800 */
[----:B----4-:R-:W-:-:S07]  /*3b90*/  F2FP.PACK_AB R4, R247, R236 ;  /* 0x000000ecf704723e */ /* 0x010fce00000000ff */
[----:B--2---:R-:W-:Y:S01]  /*3ba0*/  HMMA.16816.F32 R164, R4, R24, R112 ;  /* 0x0000001804a4723c */ /* 0x004fe20000001870 */
[----:B-1----:R-:W-:-:S04]  /*3bb0*/  FFMA.FTZ R8, R138, c[0x0][0x2d0], -R13 ;  /* 0x0000b4008a087a23 */ /* 0x002fc8000001080d */
[----:B------:R1:W2:Y:S03]  /*3bc0*/  MUFU.EX2 R204, R8 ;  /* 0x0000000800cc7308 */ /* 0x0002a60000000800 */
[C---:B------:R-:W-:Y:S08]  /*3bd0*/  HMMA.16816.F32 R160, R4.reuse, R20, R108 ;  /* 0x0000001404a0723c */ /* 0x040ff0000000186c */
[----:B------:R-:W-:Y:S01]  /*3be0*/  HMMA.16816.F32 R120, R4, R16, R104 ;  /* 0x000000100478723c */ /* 0x000fe20000001868 */
[----:B-1----:R-:W-:-:S07]  /*3bf0*/  FFMA.FTZ R8, R147, c[0x0][0x2d0], -R12 ;  /* 0x0000b40093087a23 */ /* 0x002fce000001080c */
[C---:B---3--:R-:W-:Y:S01]  /*3c00*/  HMMA.16816.F32 R112, R4.reuse, R28, R100 ;  /* 0x0000001c0470723c */ /* 0x048fe20000001864 */
[----:B------:R1:W-:Y:S07]  /*3c10*/  MUFU.EX2 R203, R8 ;  /* 0x0000000800cb7308 */ /* 0x0003ee0000000800 */
[C---:B------:R-:W-:Y:S08]  /*3c20*/  HMMA.16816.F32 R108, R4.reuse, R32, R96 ;  /* 0x00000020046c723c */ /* 0x040ff00000001860 */
[----:B------:R-:W-:Y:S01]  /*3c30*/  HMMA.16816.F32 R104, R4, R40, R92 ;  /* 0x000000280468723c */ /* 0x000fe2000000185c */
[----:B-1----:R-:W-:-:S04]  /*3c40*/  FFMA.FTZ R8, R169, c[0x0][0x2d0], -R12 ;  /* 0x0000b400a9087a23 */ /* 0x002fc8000001080c */
[----:B------:R1:W3:Y:S03]  /*3c50*/  MUFU.EX2 R202, R8 ;  /* 0x0000000800ca7308 */ /* 0x0002e60000000800 */
[C---:B------:R-:W-:Y:S08]  /*3c60*/  HMMA.16816.F32 R148, R4.reuse, R26, R88 ;  /* 0x0000001a0494723c */ /* 0x040ff00000001858 */
[----:B------:R-:W-:Y:S01]  /*3c70*/  HMMA.16816.F32 R84, R4, R22, R84 ;  /* 0x000000160454723c */ /* 0x000fe20000001854 */
[----:B-1----:R-:W-:-:S07]  /*3c80*/  FFMA.FTZ R8, R146, c[0x0][0x2d0], -R12 ;  /* 0x0000b40092087a23 */ /* 0x002fce000001080c */
[C---:B------:R-:W-:Y:S01]  /*3c90*/  HMMA.16816.F32 R100, R4.reuse, R18, R80 ;  /* 0x000000120464723c */ /* 0x040fe20000001850 */
[----:B------:R1:W-:Y:S07]  /*3ca0*/  MUFU.EX2 R201, R8 ;  /* 0x0000000800c97308 */ /* 0x0003ee0000000800 */
[C---:B------:R-:W-:Y:S08]  /*3cb0*/  HMMA.16816.F32 R96, R4.reuse, R30, R76 ;  /* 0x0000001e0460723c */ /* 0x040ff0000000184c */
[----:B------:R-:W-:Y:S01]  /*3cc0*/  HMMA.16816.F32 R92, R4, R34, R72 ;  /* 0x00000022045c723c */ /* 0x000fe20000001848 */
[----:B-1----:R-:W-:-:S04]  /*3cd0*/  FFMA.FTZ R8, R168, c[0x0][0x2d0], -R12 ;  /* 0x0000b400a8087a23 */ /* 0x002fc8000001080c */
[----:B------:R1:W4:Y:S03]  /*3ce0*/  MUFU.EX2 R200, R8 ;  /* 0x0000000800c87308 */ /* 0x0003260000000800 */
[----:B------:R-:W-:Y:S07]  /*3cf0*/  HMMA.16816.F32 R88, R4, R42, R64 ;  /* 0x0000002a0458723c */ /* 0x000fee0000001840 */
[----:B-----5:R-:W-:-:S02]  /*3d00*/  F2FP.PACK_AB R4, R245, R221 ;  /* 0x000000ddf504723e */ /* 0x020fc400000000ff */
[----:B------:R-:W-:Y:S02]  /*3d10*/  F2FP.PACK_AB R6, R218, R220 ;  /* 0x000000dcda06723e */ /* 0x000fe400000000ff */
[----:B------:R-:W-:Y:S02]  /*3d20*/  F2FP.PACK_AB R5, R246, R206 ;  /* 0x000000cef605723e */ /* 0x000fe400000000ff */
[----:B--2---:R-:W-:Y:S01]  /*3d30*/  F2FP.PACK_AB R7, R204, R205 ;  /* 0x000000cdcc07723e */ /* 0x004fe200000000ff */
[----:B-1----:R-:W-:-:S04]  /*3d40*/  FFMA.FTZ R8, R170, c[0x0][0x2d0], -R3 ;  /* 0x0000b400aa087a23 */ /* 0x002fc80000010803 */
[----:B------:R1:W-:Y:S02]  /*3d50*/  MUFU.EX2 R187, R8 ;  /* 0x0000000800bb7308 */ /* 0x0003e40000000800 */
[C---:B------:R-:W-:Y:S08]  /*3d60*/  HMMA.16816.F32 R80, R4.reuse, R24, R68 ;  /* 0x000000180450723c */ /* 0x040ff00000001844 */
[----:B------:R-:W-:Y:S01]  /*3d70*/  HMMA.16816.F32 R64, R4, R32, R48 ;  /* 0x000000200440723c */ /* 0x000fe20000001830 */
[----:B-1----:R-:W-:-:S07]  /*3d80*/  FFMA.FTZ R8, R171, c[0x0][0x2d0], -R3 ;  /* 0x0000b400ab087a23 */ /* 0x002fce0000010803 */
[C---:B------:R-:W-:Y:S01]  /*3d90*/  HMMA.16816.F32 R76, R4.reuse, R20, R60 ;  /* 0x00000014044c723c */ /* 0x040fe2000000183c */
[----:B------:R1:W2:Y:S07]  /*3da0*/  MUFU.EX2 R186, R8 ;  /* 0x0000000800ba7308 */ /* 0x0002ae0000000800 */
[C---:B------:R-:W-:Y:S08]  /*3db0*/  HMMA.16816.F32 R72, R4.reuse, R16, R56 ;  /* 0x000000100448723c */ /* 0x040ff00000001838 */
[----:B------:R-:W-:Y:S01]  /*3dc0*/  HMMA.16816.F32 R68, R4, R28, R52 ;  /* 0x0000001c0444723c */ /* 0x000fe20000001834 */
[----:B-1----:R-:W-:-:S04]  /*3dd0*/  FFMA.FTZ R8, R172, c[0x0][0x2d0], -R3 ;  /* 0x0000b400ac087a23 */ /* 0x002fc80000010803 */
[----:B------:R1:W-:Y:S03]  /*3de0*/  MUFU.EX2 R184, R8 ;  /* 0x0000000800b87308 */ /* 0x0003e60000000800 */
[C---:B------:R-:W-:Y:S08]  /*3df0*/  HMMA.16816.F32 R192, R4.reuse, R40, R44 ;  /* 0x0000002804c0723c */ /* 0x040ff0000000182c */
[----:B------:R-:W-:Y:S01]  /*3e00*/  HMMA.16816.F32 R48, R4, R18, R124 ;  /* 0x000000120430723c */ /* 0x000fe2000000187c */
[----:B------:R-:W5:Y:S01]  /*3e10*/  LDSM.16.MT88.4 R16, [R209+0x900] ;  /* 0x00090000d110783b */ /* 0x000f620000004200 */
[----:B-1----:R-:W-:-:S06]  /*3e20*/  FFMA.FTZ R8, R173, c[0x0][0x2d0], -R3 ;  /* 0x0000b400ad087a23 */ /* 0x002fcc0000010803 */
[C---:B------:R-:W-:Y:S01]  /*3e30*/  HMMA.16816.F32 R60, R4.reuse, R26, R140 ;  /* 0x0000001a043c723c */ /* 0x040fe2000000188c */
[----:B------:R-:W1:Y:S01]  /*3e40*/  LDSM.16.MT88.4 R24, [R208+0x900] ;  /* 0x00090000d018783b */ /* 0x000e620000004200 */
[----:B------:R2:W1:Y:S06]  /*3e50*/  MUFU.EX2 R185, R8 ;  /* 0x0000000800b97308 */ /* 0x00046c0000000800 */
[C---:B------:R-:W-:Y:S01]  /*3e60*/  HMMA.16816.F32 R52, R4.reuse, R22, R128 ;  /* 0x000000160434723c */ /* 0x040fe20000001880 */
[----:B------:R-:W5:Y:S07]  /*3e70*/  LDSM.16.MT88.4 R20, [R208+0x1900] ;  /* 0x00190000d014783b */ /* 0x000f6e0000004200 */
[----:B------:R-:W-:Y:S01]  /*3e80*/  HMMA.16816.F32 R44, R4, R30, R116 ;  /* 0x0000001e042c723c */ /* 0x000fe20000001874 */
[----:B------:R-:W5:Y:S01]  /*3e90*/  LDSM.16.MT88.4 R28, [R209+0x1900] ;  /* 0x00190000d11c783b */ /* 0x000f620000004200 */
[----:B--2---:R-:W-:-:S04]  /*3ea0*/  FFMA.FTZ R8, R174, c[0x0][0x2d0], -R0 ;  /* 0x0000b400ae087a23 */ /* 0x004fc80000010800 */
[----:B------:R2:W-:Y:S02]  /*3eb0*/  MUFU.EX2 R179, R8 ;  /* 0x0000000800b37308 */ /* 0x0005e40000000800 */
[C---:B------:R-:W-:Y:S01]  /*3ec0*/  HMMA.16816.F32 R56, R4.reuse, R34, R152 ;  /* 0x000000220438723c */ /* 0x040fe20000001898 */
[----:B------:R-:W5:Y:S04]  /*3ed0*/  LDSM.16.MT88.4 R32, [R208+0x2900] ;  /* 0x00290000d020783b */ /* 0x000f680000004200 */
[----:B------:R-:W-:Y:S03]  /*3ee0*/  LDSM.16.MT88.4 R152, [R208+0xd00] ;  /* 0x000d0000d098783b */ /* 0x000fe60000004200 */
[----:B------:R-:W-:Y:S01]  /*3ef0*/  HMMA.16816.F32 R40, R4, R42, R156 ;  /* 0x0000002a0428723c */ /* 0x000fe2000000189c */
[----:B--2---:R-:W-:-:S06]  /*3f00*/  FFMA.FTZ R8, R176, c[0x0][0x2d0], -R0 ;  /* 0x0000b400b0087a23 */ /* 0x004fcc0000010800 */
[----:B---3--:R-:W-:Y:S02]  /*3f10*/  F2FP.PACK_AB R4, R202, R203 ;  /* 0x000000cbca04723e */ /* 0x008fe400000000ff */
[----:B----4-:R-:W-:Y:S01]  /*3f20*/  F2FP.PACK_AB R6, R200, R201 ;  /* 0x000000c9c806723e */ /* 0x010fe200000000ff */
[----:B------:R2:W3:Y:S01]  /*3f30*/  MUFU.EX2 R176, R8 ;  /* 0x0000000800b07308 */ /* 0x0004e20000000800 */
[----:B------:R-:W-:Y:S02]  /*3f40*/  F2FP.PACK_AB R5, R186, R187 ;  /* 0x000000bbba05723e */ /* 0x000fe400000000ff */
[----:B-1----:R-:W-:-:S07]  /*3f50*/  F2FP.PACK_AB R7, R185, R184 ;  /* 0x000000b8b907723e */ /* 0x002fce00000000ff */
[----:B-----5:R-:W-:Y:S01]  /*3f60*/  HMMA.16816.F32 R124, R4, R16, R160 ;  /* 0x00000010047c723c */ /* 0x020fe200000018a0 */
[----:B--2---:R-:W-:-:S07]  /*3f70*/  FFMA.FTZ R8, R175, c[0x0][0x2d0], -R0 ;  /* 0x0000b400af087a23 */ /* 0x004fce0000010800 */
[C---:B------:R-:W-:Y:S01]  /*3f80*/  HMMA.16816.F32 R140, R4.reuse, R24, R164 ;  /* 0x00000018048c723c */ /* 0x040fe200000018a4 */
[----:B------:R1:W-:Y:S07]  /*3f90*/  MUFU.EX2 R177, R8 ;  /* 0x0000000800b17308 */ /* 0x0003ee0000000800 */
[C---:B------:R-:W-:Y:S01]  /*3fa0*/  HMMA.16816.F32 R168, R4.reuse, R20, R120 ;  /* 0x0000001404a8723c */ /* 0x040fe20000001878 */
[----:B------:R-:W-:Y:S07]  /*3fb0*/  LDSM.16.MT88.4 R120, [R208+0x2d00] ;  /* 0x002d0000d078783b */ /* 0x000fee0000004200 */
[----:B------:R-:W-:Y:S01]  /*3fc0*/  HMMA.16816.F32 R112, R4, R28, R112 ;  /* 0x0000001c0470723c */ /* 0x000fe20000001870 */
[----:B-1----:R-:W-:-:S04]  /*3fd0*/  FFMA.FTZ R8, R178, c[0x0][0x2d0], -R0 ;  /* 0x0000b400b2087a23 */ /* 0x002fc80000010800 */
[----:B------:R1:W2:Y:S03]  /*3fe0*/  MUFU.EX2 R178, R8 ;  /* 0x0000000800b27308 */ /* 0x0002a60000000800 */
[C---:B------:R-:W-:Y:S08]  /*3ff0*/  HMMA.16816.F32 R188, R4.reuse, R32, R108 ;  /* 0x0000002004bc723c */ /* 0x040ff0000000186c */
[----:B------:R-:W-:Y:S01]  /*4000*/  HMMA.16816.F32 R196, R4, R36, R104 ;  /* 0x0000002404c4723c */ /* 0x000fe20000001868 */
[----:B------:R-:W-:Y:S01]  /*4010*/  LDSM.16.MT88.4 R104, [R209+0x1d00] ;  /* 0x001d0000d168783b */ /* 0x000fe20000004200 */
[----:B-1----:R-:W-:-:S06]  /*4020*/  FFMA.FTZ R8, R182, c[0x0][0x2d0], -R13 ;  /* 0x0000b400b6087a23 */ /* 0x002fcc000001080d */
[C---:B------:R-:W-:Y:S01]  /*4030*/  HMMA.16816.F32 R148, R4.reuse, R26, R148 ;  /* 0x0000001a0494723c */ /* 0x040fe20000001894 */
[----:B------:R1:W-:Y:S07]  /*4040*/  MUFU.EX2 R132, R8 ;  /* 0x0000000800847308 */ /* 0x0003ee0000000800 */
[C---:B------:R-:W-:Y:S08]  /*4050*/  HMMA.16816.F32 R84, R4.reuse, R18, R84 ;  /* 0x000000120454723c */ /* 0x040ff00000001854 */
[----:B------:R-:W-:Y:S01]  /*4060*/  HMMA.16816.F32 R100, R4, R22, R100 ;  /* 0x000000160464723c */ /* 0x000fe20000001864 */
[----:B-1----:R-:W-:-:S04]  /*4070*/  FFMA.FTZ R8, R183, c[0x0][0x2d0], -R13 ;  /* 0x0000b400b7087a23 */ /* 0x002fc8000001080d */
[----:B------:R1:W4:Y:S03]  /*4080*/  MUFU.EX2 R138, R8 ;  /* 0x00000008008a7308 */ /* 0x0003260000000800 */
[C---:B------:R-:W-:Y:S01]  /*4090*/  HMMA.16816.F32 R160, R4.reuse, R30, R96 ;  /* 0x0000001e04a0723c */ /* 0x040fe20000001860 */
[----:B------:R-:W5:Y:S07]  /*40a0*/  LDSM.16.MT88.4 R96, [R208+0x1d00] ;  /* 0x001d0000d060783b */ /* 0x000f6e0000004200 */
[----:B------:R-:W-:Y:S01]  /*40b0*/  HMMA.16816.F32 R116, R4, R34, R92 ;  /* 0x000000220474723c */ /* 0x000fe2000000185c */
[----:B-1----:R-:W-:-:S07]  /*40c0*/  FFMA.FTZ R8, R180, c[0x0][0x2d0], -R13 ;  /* 0x0000b400b4087a23 */ /* 0x002fce000001080d */
[----:B------:R-:W-:Y:S01]  /*40d0*/  HMMA.16816.F32 R144, R4, R38, R88 ;  /* 0x000000260490723c */ /* 0x000fe20000001858 */
[----:B------:R1:W-:Y:S06]  /*40e0*/  MUFU.EX2 R137, R8 ;  /* 0x0000000800897308 */ /* 0x0003ec0000000800 */
[----:B---3--:R-:W-:Y:S02]  /*40f0*/  F2FP.PACK_AB R4, R176, R179 ;  /* 0x000000b3b004723e */ /* 0x008fe400000000ff */
[----:B--2---:R-:W-:Y:S02]  /*4100*/  F2FP.PACK_AB R6, R178, R177 ;  /* 0x000000b1b206723e */ /* 0x004fe400000000ff */
[----:B----4-:R-:W-:Y:S01]  /*4110*/  F2FP.PACK_AB R5, R138, R132 ;  /* 0x000000848a05723e */ /* 0x010fe200000000ff */
[----:B-1----:R-:W-:-:S04]  /*4120*/  FFMA.FTZ R8, R181, c[0x0][0x2d0], -R13 ;  /* 0x0000b400b5087a23 */ /* 0x002fc8000001080d */
[----:B------:R-:W1:Y:S02]  /*4130*/  MUFU.EX2 R133, R8 ;  /* 0x0000000800857308 */ /* 0x000e640000000800 */
[----:B-1----:R-:W-:Y:S01]  /*4140*/  F2FP.PACK_AB R7, R133, R137 ;  /* 0x000000898507723e */ /* 0x002fe200000000ff */
[----:B------:R-:W-:Y:S02]  /*4150*/  FFMA.FTZ R8, R219, c[0x0][0x2d0], -R12 ;  /* 0x0000b400db087a23 */ /* 0x000fe4000001080c */
[----:B------:R-:W-:Y:S02]  /*4160*/  IMAD.MOV.U32 R219, RZ, RZ, R9 ;  /* 0x000000ffffdb7224 */ /* 0x000fe400078e0009 */
[----:B------:R-:W-:Y:S02]  /*4170*/  FADD.FTZ R9, R235, R234 ;  /* 0x000000eaeb097221 */ /* 0x000fe40000010000 */
[C---:B------:R-:W-:Y:S01]  /*4180*/  HMMA.16816.F32 R172, R4.reuse, R26, R60 ;  /* 0x0000001a04ac723c */ /* 0x040fe2000000183c */
[----:B------:R1:W-:Y:S07]  /*4190*/  MUFU.EX2 R27, R8 ;  /* 0x00000008001b7308 */ /* 0x0003ee0000000800 */
[C---:B------:R-:W-:Y:S01]  /*41a0*/  HMMA.16816.F32 R180, R4.reuse, R24, R80 ;  /* 0x0000001804b4723c */ /* 0x040fe20000001850 */
[----:B------:R-:W2:Y:S07]  /*41b0*/  LDSM.16.MT88.4 R80, [R209+0xd00] ;  /* 0x000d0000d150783b */ /* 0x000eae0000004200 */
[----:B------:R-:W-:Y:S01]  /*41c0*/  HMMA.16816.F32 R48, R4, R22, R48 ;  /* 0x000000160430723c */ /* 0x000fe20000001830 */
[----:B-1----:R-:W-:-:S02]  /*41d0*/  FFMA.FTZ R8, R222, c[0x0][0x2d0], -R12 ;  /* 0x0000b400de087a23 */ /* 0x002fc4000001080c */
[----:B------:R-:W-:Y:S02]  /*41e0*/  IMAD.MOV.U32 R222, RZ, RZ, R14 ;  /* 0x000000ffffde7224 */ /* 0x000fe400078e000e */
[----:B------:R1:W3:Y:S03]  /*41f0*/  MUFU.EX2 R26, R8 ;  /* 0x00000008001a7308 */ /* 0x0002e60000000800 */
[C---:B------:R-:W-:Y:S08]  /*4200*/  HMMA.16816.F32 R60, R4.reuse, R18, R52 ;  /* 0x00000012043c723c */ /* 0x040ff00000001834 */
[----:B------:R-:W-:Y:S01]  /*4210*/  HMMA.16816.F32 R52, R4, R20, R72 ;  /* 0x000000140434723c */ /* 0x000fe20000001848 */
[----:B-1----:R-:W-:Y:S01]  /*4220*/  FFMA.FTZ R8, R223, c[0x0][0x2d0], -R12 ;  /* 0x0000b400df087a23 */ /* 0x002fe2000001080c */
[----:B---3--:R-:W-:-:S06]  /*4230*/  F2FP.PACK_AB R128, R26, R27 ;  /* 0x0000001b1a80723e */ /* 0x008fcc00000000ff */
[C---:B------:R-:W-:Y:S01]  /*4240*/  HMMA.16816.F32 R108, R4.reuse, R16, R76 ;  /* 0x00000010046c723c */ /* 0x040fe2000000184c */
[----:B------:R1:W-:Y:S07]  /*4250*/  MUFU.EX2 R25, R8 ;  /* 0x0000000800197308 */ /* 0x0003ee0000000800 */
[C---:B------:R-:W-:Y:S08]  /*4260*/  HMMA.16816.F32 R156, R4.reuse, R28, R68 ;  /* 0x0000001c049c723c */ /* 0x040ff00000001844 */
[----:B------:R-:W-:Y:S01]  /*4270*/  HMMA.16816.F32 R44, R4, R30, R44 ;  /* 0x0000001e042c723c */ /* 0x000fe2000000182c */
[----:B-1----:R-:W-:-:S04]  /*4280*/  FFMA.FTZ R8, R217, c[0x0][0x2d0], -R12 ;  /* 0x0000b400d9087a23 */ /* 0x002fc8000001080c */
[----:B------:R1:W3:Y:S03]  /*4290*/  MUFU.EX2 R24, R8 ;  /* 0x0000000800187308 */ /* 0x0002e60000000800 */
[C---:B------:R-:W-:Y:S08]  /*42a0*/  HMMA.16816.F32 R64, R4.reuse, R32, R64 ;  /* 0x000000200440723c */ /* 0x040ff00000001840 */
[----:B------:R-:W-:Y:S01]  /*42b0*/  HMMA.16816.F32 R56, R4, R34, R56 ;  /* 0x000000220438723c */ /* 0x000fe20000001838 */
[----:B-1----:R-:W-:Y:S01]  /*42c0*/  FFMA.FTZ R8, R213, c[0x0][0x2d0], -R3 ;  /* 0x0000b400d5087a23 */ /* 0x002fe20000010803 */
[----:B---3--:R-:W-:-:S06]  /*42d0*/  F2FP.PACK_AB R130, R24, R25 ;  /* 0x000000191882723e */ /* 0x008fcc00000000ff */
[C---:B------:R-:W-:Y:S01]  /*42e0*/  HMMA.16816.F32 R164, R4.reuse, R36, R192 ;  /* 0x0000002404a4723c */ /* 0x040fe200000018c0 */
[----:B------:R1:W-:Y:S07]  /*42f0*/  MUFU.EX2 R23, R8 ;  /* 0x0000000800177308 */ /* 0x0003ee0000000800 */
[----:B------:R-:W-:Y:S01]  /*4300*/  HMMA.16816.F32 R40, R4, R38, R40 ;  /* 0x000000260428723c */ /* 0x000fe20000001828 */
[----:B------:R-:W3:Y:S01]  /*4310*/  LDSM.16.MT88.4 R4, [R209+0x2d00] ;  /* 0x002d0000d104783b */ /* 0x000ee20000004200 */
[----:B-1----:R-:W-:-:S04]  /*4320*/  FFMA.FTZ R8, R216, c[0x0][0x2d0], -R3 ;  /* 0x0000b400d8087a23 */ /* 0x002fc80000010803 */
[----:B------:R1:W4:Y:S02]  /*4330*/  MUFU.EX2 R22, R8 ;  /* 0x0000000800167308 */ /* 0x0003240000000800 */
[--C-:B-1----:R-:W-:Y:S01]  /*4340*/  FFMA.FTZ R8, R15, c[0x0][0x2d0], -R3.reuse ;  /* 0x0000b4000f087a23 */ /* 0x102fe20000010803 */
[----:B----4-:R-:W-:Y:S01]  /*4350*/  F2FP.PACK_AB R129, R22, R23 ;  /* 0x000000171681723e */ /* 0x010fe200000000ff */
[----:B------:R-:W-:-:S04]  /*4360*/  FFMA.FTZ R3, R215, c[0x0][0x2d0], -R3 ;  /* 0x0000b400d7037a23 */ /* 0x000fc80000010803 */
[----:B------:R1:W-:Y:S08]  /*4370*/  MUFU.EX2 R20, R8 ;  /* 0x0000000800147308 */ /* 0x0003f00000000800 */
[----:B------:R4:W2:Y:S01]  /*4380*/  MUFU.EX2 R21, R3 ;  /* 0x0000000300157308 */ /* 0x0008a20000000800 */
[----:B-1----:R-:W-:Y:S02]  /*4390*/  FADD.FTZ R8, R11, R222 ;  /* 0x000000de0b087221 */ /* 0x002fe40000010000 */
[----:B------:R-:W-:-:S02]  /*43a0*/  FADD.FTZ R11, R237, R9 ;  /* 0x00000009ed0b7221 */ /* 0x000fc40000010000 */
[----:B------:R-:W-:Y:S02]  /*43b0*/  FADD.FTZ R10, R10, R8 ;  /* 0x000000080a0a7221 */ /* 0x000fe40000010000 */
[----:B----4-:R-:W-:Y:S01]  /*43c0*/  FFMA.FTZ R3, R214, c[0x0][0x2d0], -R0 ;  /* 0x0000b400d6037a23 */ /* 0x010fe20000010800 */
[----:B--2---:R-:W-:-:S03]  /*43d0*/  F2FP.PACK_AB R131, R21, R20 ;  /* 0x000000141583723e */ /* 0x004fc600000000ff */
[----:B------:R1:W-:Y:S04]  /*43e0*/  MUFU.EX2 R19, R3 ;  /* 0x0000000300137308 */ /* 0x0003e80000000800 */
[C---:B-----5:R-:W-:Y:S08]  /*43f0*/  HMMA.16816.F32 R88, R128.reuse, R96, R168 ;  /* 0x000000608058723c */ /* 0x060ff000000018a8 */
[----:B------:R-:W-:Y:S01]  /*4400*/  HMMA.16816.F32 R72, R128, R80, R124 ;  /* 0x000000508048723c */ /* 0x000fe2000000187c */
[----:B-1----:R-:W-:-:S04]  /*4410*/  FFMA.FTZ R3, R207, c[0x0][0x2d0], -R0 ;  /* 0x0000b400cf037a23 */ /* 0x002fc80000010800 */
[----:B------:R1:W2:Y:S03]  /*4420*/  MUFU.EX2 R18, R3 ;  /* 0x0000000300127308 */ /* 0x0002a60000000800 */
[C---:B---3--:R-:W-:Y:S08]  /*4430*/  HMMA.16816.F32 R124, R128.reuse, R4, R196 ;  /* 0x00000004807c723c */ /* 0x048ff000000018c4 */
[----:B------:R-:W-:Y:S01]  /*4440*/  HMMA.16816.F32 R92, R128, R98, R100 ;  /* 0x00000062805c723c */ /* 0x000fe20000001864 */
[--C-:B-1----:R-:W-:Y:S01]  /*4450*/  FFMA.FTZ R3, R225, c[0x0][0x2d0], -R0.reuse ;  /* 0x0000b400e1037a23 */ /* 0x102fe20000010800 */
[----:B--2---:R-:W-:Y:S01]  /*4460*/  F2FP.PACK_AB R168, R18, R19 ;  /* 0x0000001312a8723e */ /* 0x004fe200000000ff */
[----:B------:R-:W-:-:S05]  /*4470*/  FFMA.FTZ R0, R228, c[0x0][0x2d0], -R0 ;  /* 0x0000b400e4007a23 */ /* 0x000fca0000010800 */
[C---:B------:R-:W-:Y:S01]  /*4480*/  HMMA.16816.F32 R100, R128.reuse, R104, R112 ;  /* 0x000000688064723c */ /* 0x040fe20000001870 */
[----:B------:R1:W-:Y:S07]  /*4490*/  MUFU.EX2 R17, R3 ;  /* 0x0000000300117308 */ /* 0x0003ee0000000800 */
[C---:B------:R-:W-:Y:S01]  /*44a0*/  HMMA.16816.F32 R140, R128.reuse, R152, R140 ;  /* 0x00000098808c723c */ /* 0x040fe2000000188c */
[----:B------:R2:W3:Y:S07]  /*44b0*/  MUFU.EX2 R16, R0 ;  /* 0x0000000000107308 */ /* 0x0004ee0000000800 */
[----:B------:R-:W-:Y:S01]  /*44c0*/  HMMA.16816.F32 R148, R128, R154, R148 ;  /* 0x0000009a8094723c */ /* 0x000fe20000001894 */
[----:B-1----:R-:W-:-:S04]  /*44d0*/  FADD.FTZ R3, R252, R250 ;  /* 0x000000fafc037221 */ /* 0x002fc80000010000 */
[----:B------:R-:W-:Y:S02]  /*44e0*/  FADD.FTZ R9, R249, R3 ;  /* 0x00000003f9097221 */ /* 0x000fe40000010000 */
[----:B------:R-:W-:Y:S01]  /*44f0*/  FADD.FTZ R3, R219, R10 ;  /* 0x0000000adb037221 */ /* 0x000fe20000010000 */
[C---:B------:R-:W-:Y:S01]  /*4500*/  HMMA.16816.F32 R76, R128.reuse, R82, R84 ;  /* 0x00000052804c723c */ /* 0x040fe20000001854 */
[----:B--2---:R-:W-:Y:S01]  /*4510*/  FFMA.FTZ R0, R233, c[0x0][0x2d0], -R13 ;  /* 0x0000b400e9007a23 */ /* 0x004fe2000001080d */
[----:B---3--:R-:W-:Y:S01]  /*4520*/  F2FP.PACK_AB R170, R16, R17 ;  /* 0x0000001110aa723e */ /* 0x008fe200000000ff */
[----:B------:R-:W-:Y:S02]  /*4530*/  FADD.FTZ R3, R236, R3 ;  /* 0x00000003ec037221 */ /* 0x000fe40000010000 */
[----:B------:R1:W-:Y:S02]  /*4540*/  MUFU.EX2 R12, R0 ;  /* 0x00000000000c7308 */ /* 0x0003e40000000800 */
[----:B------:R-:W-:Y:S01]  /*4550*/  FADD.FTZ R247, R247, R3 ;  /* 0x00000003f7f77221 */ /* 0x000fe20000010000 */
[----:B------:R-:W-:Y:S03]  /*4560*/  HMMA.16816.F32 R160, R128, R106, R160 ;  /* 0x0000006a80a0723c */ /* 0x000fe600000018a0 */
[----:B------:R-:W-:-:S04]  /*4570*/  FADD.FTZ R247, R240, R247 ;  /* 0x000000f7f0f77221 */ /* 0x000fc80000010000 */
[----:B------:R-:W-:Y:S01]  /*4580*/  FADD.FTZ R247, R239, R247 ;  /* 0x000000f7eff77221 */ /* 0x000fe20000010000 */
[C---:B------:R-:W-:Y:S03]  /*4590*/  HMMA.16816.F32 R112, R128.reuse, R120, R188 ;  /* 0x000000788070723c */ /* 0x040fe600000018bc */
[----:B------:R-:W-:Y:S02]  /*45a0*/  FADD.FTZ R247, R203, R247 ;  /* 0x000000f7cbf77221 */ /* 0x000fe40000010000 */
[----:B-1----:R-:W-:Y:S02]  /*45b0*/  FFMA.FTZ R0, R229, c[0x0][0x2d0], -R13 ;  /* 0x0000b400e5007a23 */ /* 0x002fe4000001080d */
[----:B------:R-:W-:Y:S01]  /*45c0*/  FADD.FTZ R247, R202, R247 ;  /* 0x000000f7caf77221 */ /* 0x000fe20000010000 */
[----:B------:R-:W-:Y:S01]  /*45d0*/  HMMA.16816.F32 R116, R128, R122, R116 ;  /* 0x0000007a8074723c */ /* 0x000fe20000001874 */
[----:B------:R1:W2:Y:S02]  /*45e0*/  MUFU.EX2 R14, R0 ;  /* 0x00000000000e7308 */ /* 0x0002a40000000800 */
[----:B------:R-:W-:-:S04]  /*45f0*/  FADD.FTZ R247, R201, R247 ;  /* 0x000000f7c9f77221 */ /* 0x000fc80000010000 */
[----:B------:R-:W-:Y:S01]  /*4600*/  FADD.FTZ R247, R200, R247 ;  /* 0x000000f7c8f77221 */ /* 0x000fe20000010000 */
[----:B------:R-:W-:Y:S03]  /*4610*/  HMMA.16816.F32 R128, R128, R6, R144 ;  /* 0x000000068080723c */ /* 0x000fe60000001890 */
[----:B------:R-:W-:-:S04]  /*4620*/  FADD.FTZ R247, R27, R247 ;  /* 0x000000f71bf77221 */ /* 0x000fc80000010000 */
[----:B------:R-:W-:Y:S02]  /*4630*/  FADD.FTZ R247, R26, R247 ;  /* 0x000000f71af77221 */ /* 0x000fe40000010000 */
[----:B-1----:R-:W-:Y:S01]  /*4640*/  FFMA.FTZ R0, R227, c[0x0][0x2d0], -R13 ;  /* 0x0000b400e3007a23 */ /* 0x002fe2000001080d */
[----:B--2---:R-:W-:Y:S01]  /*4650*/  F2FP.PACK_AB R169, R14, R12 ;  /* 0x0000000c0ea9723e */ /* 0x004fe200000000ff */
[----:B------:R-:W-:Y:S02]  /*4660*/  FADD.FTZ R247, R25, R247 ;  /* 0x000000f719f77221 */ /* 0x000fe40000010000 */
[----:B------:R1:W-:Y:S02]  /*4670*/  MUFU.EX2 R15, R0 ;  /* 0x00000000000f7308 */ /* 0x0003e40000000800 */
[----:B------:R-:W-:Y:S02]  /*4680*/  FADD.FTZ R247, R24, R247 ;  /* 0x000000f718f77221 */ /* 0x000fe40000010000 */
[----:B-1----:R-:W-:-:S04]  /*4690*/  FFMA.FTZ R0, R226, c[0x0][0x2d0], -R13 ;  /* 0x0000b400e2007a23 */ /* 0x002fc8000001080d */
[----:B------:R1:W2:Y:S02]  /*46a0*/  MUFU.EX2 R13, R0 ;  /* 0x00000000000d7308 */ /* 0x0002a40000000800 */
[----:B-1----:R-:W-:Y:S01]  /*46b0*/  FADD.FTZ R0, R242, R238 ;  /* 0x000000eef2007221 */ /* 0x002fe20000010000 */
[----:B--2---:R-:W-:-:S03]  /*46c0*/  F2FP.PACK_AB R171, R13, R15 ;  /* 0x0000000f0dab723e */ /* 0x004fc600000000ff */
[----:B------:R-:W-:-:S04]  /*46d0*/  FADD.FTZ R0, R243, R0 ;  /* 0x00000000f3007221 */ /* 0x000fc80000010000 */
[----:B------:R-:W-:Y:S01]  /*46e0*/  FADD.FTZ R8, R244, R0 ;  /* 0x00000000f4087221 */ /* 0x000fe20000010000 */
[----:B------:R-:W-:Y:S01]  /*46f0*/  HMMA.16816.F32 R164, R168, R4, R164 ;  /* 0x00000004a8a4723c */ /* 0x000fe200000018a4 */
[----:B------:R-:W-:-:S04]  /*4700*/  FADD.FTZ R0, R251, R9 ;  /* 0x00000009fb007221 */ /* 0x000fc80000010000 */
[----:B------:R-:W-:Y:S02]  /*4710*/  FADD.FTZ R0, R230, R0 ;  /* 0x00000000e6007221 */ /* 0x000fe40000010000 */
        /* <DEDUP_REMOVED lines=44> */
[----:B------:R-:W-:-:S03]  /*49e0*/  FADD.FTZ R248, R21, R248 ;  /* 0x000000f815f87221 */ /* 0x000fc60000010000 */
[C---:B------:R-:W-:Y:S08]  /*49f0*/  HMMA.16816.F32 R120, R168.reuse, R122, R56 ;  /* 0x0000007aa878723c */ /* 0x040ff00000001838 */
[----:B------:R-:W-:Y:S01]  /*4a00*/  HMMA.16816.F32 R168, R168, R6, R40 ;  /* 0x00000006a8a8723c */ /* 0x000fe20000001828 */
[----:B------:R-:W-:Y:S07]  /*4a10*/  @!P0 BRA `(.L_x_28) ;  /* 0x0000334000008947 */ /* 0x000fee0003800000 */
[----:B------:R-:W2:Y:S04]  /*4a20*/  LDL.64 R32, [R1+0x20] ;  /* 0x0000200001207983 */ /* 0x000ea80000100a00 */
[----:B------:R-:W3:Y:S04]  /*4a30*/  LDL.64 R30, [R1+0x28] ;  /* 0x00002800011e7983 */ /* 0x000ee80000100a00 */
[----:B------:R-:W4:Y:S04]  /*4a40*/  LDL.64 R28, [R1+0x18] ;  /* 0x00001800011c7983 */ /* 0x000f280000100a00 */
[----:B------:R-:W5:Y:S04]  /*4a50*/  LDL.64 R222, [R1+0x10] ;  /* 0x0000100001de7983 */ /* 0x000f680000100a00 */
[----:B------:R-:W5:Y:S01]  /*4a60*/  LDL.LU R219, [R1+0x38] ;  /* 0x0000380001db7983 */ /* 0x000f620000300800 */
[----:B------:R-:W-:Y:S01]  /*4a70*/  IMAD.MOV.U32 R138, RZ, RZ, R2 ;  /* 0x000000ffff8a7224 */ /* 0x000fe200078e0002 */
[C---:B------:R-:W-:Y:S01]  /*4a80*/  IADD3 R221, R212.reuse, 0xc00, RZ ;  /* 0x00000c00d4dd7810 */ /* 0x040fe20007ffe0ff */
[----:B------:R-:W-:Y:S01]  /*4a90*/  IMAD.MOV.U32 R3, RZ, RZ, R135 ;  /* 0x000000ffff037224 */ /* 0x000fe200078e0087 */
[C---:B------:R-:W-:Y:S01]  /*4aa0*/  IADD3 R220, R212.reuse, 0x1000, RZ ;  /* 0x00001000d4dc7810 */ /* 0x040fe20007ffe0ff */
[----:B------:R-:W-:Y:S01]  /*4ab0*/  IMAD.MOV.U32 R0, RZ, RZ, R136 ;  /* 0x000000ffff007224 */ /* 0x000fe200078e0088 */
[C---:B------:R-:W-:Y:S01]  /*4ac0*/  IADD3 R218, R212.reuse, 0x1800, RZ ;  /* 0x00001800d4da7810 */ /* 0x040fe20007ffe0ff */
[----:B------:R-:W-:Y:S01]  /*4ad0*/  IMAD.MOV.U32 R137, RZ, RZ, R134 ;  /* 0x000000ffff897224 */ /* 0x000fe200078e0086 */
[----:B------:R-:W-:-:S02]  /*4ae0*/  IADD3 R217, R212, 0x1c00, RZ ;  /* 0x00001c00d4d97810 */ /* 0x000fc40007ffe0ff */
[C---:B------:R-:W-:Y:S02]  /*4af0*/  IADD3 R216, R212.reuse, 0x2000, RZ ;  /* 0x00002000d4d87810 */ /* 0x040fe40007ffe0ff */
[C---:B------:R-:W-:Y:S02]  /*4b00*/  IADD3 R215, R212.reuse, 0x2400, RZ ;  /* 0x00002400d4d77810 */ /* 0x040fe40007ffe0ff */
[C---:B------:R-:W-:Y:S02]  /*4b10*/  IADD3 R214, R212.reuse, 0x2800, RZ ;  /* 0x00002800d4d67810 */ /* 0x040fe40007ffe0ff */
[----:B------:R-:W-:Y:S01]  /*4b20*/  IADD3 R213, R212, 0x2c00, RZ ;  /* 0x00002c00d4d57810 */ /* 0x000fe20007ffe0ff */
[----:B--2---:R-:W-:Y:S02]  /*4b30*/  IMAD.MOV.U32 R34, RZ, RZ, R32 ;  /* 0x000000ffff227224 */ /* 0x004fe400078e0020 */
[----:B------:R-:W-:Y:S02]  /*4b40*/  IMAD.MOV.U32 R35, RZ, RZ, R33 ;  /* 0x000000ffff237224 */ /* 0x000fe400078e0021 */
[----:B---3--:R-:W-:Y:S01]  /*4b50*/  IMAD.MOV.U32 R33, RZ, RZ, R31 ;  /* 0x000000ffff217224 */ /* 0x008fe200078e001f */
[C---:B------:R-:W-:Y:S01]  /*4b60*/  IADD3 R4, P3, R34.reuse, 0x20, RZ ;  /* 0x0000002022047810 */ /* 0x040fe20007f7e0ff */
[----:B------:R-:W-:Y:S01]  /*4b70*/  IMAD.MOV.U32 R32, RZ, RZ, R30 ;  /* 0x000000ffff207224 */ /* 0x000fe200078e001e */
[----:B------:R-:W-:Y:S01]  /*4b80*/  IADD3 R2, P2, R34, 0x40, RZ ;  /* 0x0000004022027810 */ /* 0x000fe20007f5e0ff */
[----:B----4-:R-:W-:-:S02]  /*4b90*/  IMAD.MOV.U32 R31, RZ, RZ, R29 ;  /* 0x000000ffff1f7224 */ /* 0x010fc400078e001d */
[----:B------:R1:W-:Y:S01]  /*4ba0*/  STL [R1+0xc], R4 ;  /* 0x00000c0401007387 */ /* 0x0003e20000100800 */
[C---:B------:R-:W-:Y:S01]  /*4bb0*/  IADD3 R252, P1, R32.reuse, 0x20, RZ ;  /* 0x0000002020fc7810 */ /* 0x040fe20007f3e0ff */
[----:B-----5:R-:W-:Y:S01]  /*4bc0*/  IMAD.MOV.U32 R29, RZ, RZ, R223 ;  /* 0x000000ffff1d7224 */ /* 0x020fe200078e00df */
[----:B------:R-:W-:Y:S01]  /*4bd0*/  IADD3 R250, P0, R32, 0x40, RZ ;  /* 0x0000004020fa7810 */ /* 0x000fe20007f1e0ff */
[----:B------:R2:W-:Y:S01]  /*4be0*/  STL [R1+0x4], R2 ;  /* 0x0000040201007387 */ /* 0x0005e20000100800 */
[----:B------:R-:W-:Y:S01]  /*4bf0*/  IMAD.MOV.U32 R30, RZ, RZ, R28 ;  /* 0x000000ffff1e7224 */ /* 0x000fe200078e001c */
[----:B------:R-:W-:Y:S01]  /*4c00*/  LEA.HI.SX32 R225, R219, 0xfffffffe, 0x1a ;  /* 0xfffffffedbe17811 */ /* 0x000fe200078fd2ff */
[----:B------:R-:W-:Y:S01]  /*4c10*/  IMAD.MOV.U32 R28, RZ, RZ, R222 ;  /* 0x000000ffff1c7224 */ /* 0x000fe200078e00de */
[C---:B------:R-:W-:Y:S01]  /*4c20*/  IADD3 R223, R212.reuse, 0x400, RZ ;  /* 0x00000400d4df7810 */ /* 0x040fe20007ffe0ff */
[--C-:B------:R-:W-:Y:S01]  /*4c30*/  IMAD.X R251, RZ, RZ, R29.reuse, P1 ;  /* 0x000000fffffb7224 */ /* 0x100fe200008e061d */
[C---:B------:R-:W-:Y:S01]  /*4c40*/  IADD3 R222, R212.reuse, 0x800, RZ ;  /* 0x00000800d4de7810 */ /* 0x040fe20007ffe0ff */
[----:B------:R-:W-:Y:S01]  /*4c50*/  IMAD.X R249, RZ, RZ, R29, P0 ;  /* 0x000000fffff97224 */ /* 0x000fe200000e061d */
[----:B------:R-:W-:Y:S01]  /*4c60*/  IADD3 R219, R212, 0x1400, RZ ;  /* 0x00001400d4db7810 */ /* 0x000fe20007ffe0ff */
[----:B-1----:R-:W-:-:S02]  /*4c70*/  IMAD.X R4, RZ, RZ, R31, P3 ;  /* 0x000000ffff047224 */ /* 0x002fc400018e061f */
[----:B--2---:R-:W-:-:S05]  /*4c80*/  IMAD.X R2, RZ, RZ, R31, P2 ;  /* 0x000000ffff027224 */ /* 0x004fca00010e061f */
[----:B------:R1:W-:Y:S04]  /*4c90*/  STL [R1], R2 ;  /* 0x0000000201007387 */ /* 0x0003e80000100800 */
[----:B------:R1:W-:Y:S02]  /*4ca0*/  STL [R1+0x8], R4 ;  /* 0x0000080401007387 */ /* 0x0003e40000100800 */
.L_x_29:
[----:B-1----:R-:W2:Y:S01]  /*4cb0*/  LDL R2, [R1+0x34] ;  /* 0x0000340001027983 */ /* 0x002ea20000100800 */
[----:B------:R-:W-:Y:S04]  /*4cc0*/  DEPBAR.LE SB0, 0x0 ;  /* 0x000080000000791a */ /* 0x000fe80000000000 */
[----:B------:R-:W3:Y:S01]  /*4cd0*/  LDL.64 R198, [R1+0x20] ;  /* 0x0000200001c67983 */ /* 0x000ee20000100a00 */
[C---:B------:R-:W-:Y:S01]  /*4ce0*/  IMAD.WIDE.U32 R54, R225.reuse, c[0x0][0x208], RZ ;  /* 0x00008200e1367a25 */ /* 0x040fe200078e00ff */
[----:B------:R-:W-:Y:S02]  /*4cf0*/  MOV R195, c[0x0][0x208] ;  /* 0x0000820000c37a02 */ /* 0x000fe40000000f00 */
[----:B------:R-:W-:Y:S02]  /*4d00*/  MOV R196, c[0x0][0x20c] ;  /* 0x0000830000c47a02 */ /* 0x000fe40000000f00 */
[----:B------:R-:W4:Y:S01]  /*4d10*/  LDL.64 R192, [R1+0x18] ;  /* 0x0000180001c07983 */ /* 0x000f220000100a00 */
[----:B------:R-:W-:Y:S02]  /*4d20*/  SHF.L.U32 R136, R54, 0x6, RZ ;  /* 0x0000000636887819 */ /* 0x000fe400000006ff */
[----:B------:R-:W-:Y:S02]  /*4d30*/  MOV R229, 0x5 ;  /* 0x0000000500e57802 */ /* 0x000fe40000000f00 */
[----:B------:R-:W-:Y:S01]  /*4d40*/  MOV R228, c[0x0][0x1e0] ;  /* 0x0000780000e47a02 */ /* 0x000fe20000000f00 */
[----:B------:R-:W5:Y:S03]  /*4d50*/  LDL R189, [R1+0xc] ;  /* 0x00000c0001bd7983 */ /* 0x000f660000100800 */
[----:B------:R-:W-:Y:S01]  /*4d60*/  SHF.L.U32 R228, R228, 0x5, RZ ;  /* 0x00000005e4e47819 */ /* 0x000fe200000006ff */
[----:B------:R-:W4:Y:S04]  /*4d70*/  LDL R194, [R1+0x4] ;  /* 0x0000040001c27983 */ /* 0x000f280000100800 */
[----:B------:R-:W4:Y:S04]  /*4d80*/  LDL R190, [R1+0x8] ;  /* 0x0000080001be7983 */ /* 0x000f280000100800 */
[----:B------:R-:W4:Y:S04]  /*4d90*/  LDL R191, [R1] ;  /* 0x0000000001bf7983 */ /* 0x000f280000100800 */
[----:B------:R-:W-:Y:S08]  /*4da0*/  BAR.SYNC.DEFER_BLOCKING 0x0 ;  /* 0x0000000000007b1d */ /* 0x000ff00000010000 */
[----:B------:R-:W-:Y:S08]  /*4db0*/  LDSM.16.M88.4 R64, [R210+0x6100] ;  /* 0x00610000d240783b */ /* 0x000ff00000000200 */
[----:B------:R-:W1:Y:S08]  /*4dc0*/  LDSM.16.M88.4 R16, [R139+0x3100] ;  /* 0x003100008b10783b */ /* 0x000e700000000200 */
[----:B------:R-:W1:Y:S08]  /*4dd0*/  LDSM.16.M88.4 R60, [R210+0x7100] ;  /* 0x00710000d23c783b */ /* 0x000e700000000200 */
[----:B------:R-:W1:Y:S08]  /*4de0*/  LDSM.16.M88.4 R32, [R139+0x3500] ;  /* 0x003500008b20783b */ /* 0x000e700000000200 */
[----:B------:R-:W4:Y:S06]  /*4df0*/  LDL.64 R230, [R1+0x28] ;  /* 0x0000280001e67983 */ /* 0x000f2c0000100a00 */
[----:B------:R-:W1:Y:S08]  /*4e00*/  LDSM.16.M88.4 R48, [R139+0x3900] ;  /* 0x003900008b30783b */ /* 0x000e700000000200 */
[----:B------:R-:W4:Y:S01]  /*4e10*/  LDL.64 R226, [R1+0x10] ;  /* 0x0000100001e27983 */ /* 0x000f220000100a00 */
[-C--:B-1----:R-:W-:Y:S05]  /*4e20*/  HMMA.16816.F32 R4, R64, R16.reuse, RZ ;  /* 0x000000104004723c */ /* 0x082fea00000018ff */
[----:B------:R-:W1:Y:S03]  /*4e30*/  LDSM.16.M88.4 R132, [R139+0x3d00] ;  /* 0x003d00008b84783b */ /* 0x000e660000000200 */
[C---:B------:R-:W-:Y:S05]  /*4e40*/  HMMA.16816.F32 R8, R60.reuse, R16, RZ ;  /* 0x000000103c08723c */ /* 0x040fea00000018ff */
[----:B------:R-:W-:Y:S03]  /*4e50*/  LDSM.16.M88.4 R172, [R211+0x6100] ;  /* 0x00610000d3ac783b */ /* 0x000fe60000000200 */
[-C--:B------:R-:W-:Y:S05]  /*4e60*/  HMMA.16816.F32 R12, R60, R18.reuse, RZ ;  /* 0x000000123c0c723c */ /* 0x080fea00000018ff */
[----:B------:R-:W1:Y:S03]  /*4e70*/  LDSM.16.M88.4 R176, [R212] ;  /* 0x00000000d4b0783b */ /* 0x000e660000000200 */
[C---:B------:R-:W-:Y:S05]  /*4e80*/  HMMA.16816.F32 R16, R64.reuse, R18, RZ ;  /* 0x000000124010723c */ /* 0x040fea00000018ff */
[----:B------:R-:W1:Y:S03]  /*4e90*/  LDSM.16.M88.4 R180, [R211+0x7100] ;  /* 0x00710000d3b4783b */ /* 0x000e660000000200 */
[-C--:B------:R-:W-:Y:S05]  /*4ea0*/  HMMA.16816.F32 R20, R64, R32.reuse, RZ ;  /* 0x000000204014723c */ /* 0x080fea00000018ff */
[----:B------:R-:W1:Y:S03]  /*4eb0*/  LDSM.16.M88.4 R184, [R223] ;  /* 0x00000000dfb8783b */ /* 0x000e660000000200 */
[C---:B------:R-:W-:Y:S08]  /*4ec0*/  HMMA.16816.F32 R24, R60.reuse, R32, RZ ;  /* 0x000000203c18723c */ /* 0x040ff000000018ff */
[-C--:B------:R-:W-:Y:S08]  /*4ed0*/  HMMA.16816.F32 R28, R60, R34.reuse, RZ ;  /* 0x000000223c1c723c */ /* 0x080ff000000018ff */
[C---:B------:R-:W-:Y:S08]  /*4ee0*/  HMMA.16816.F32 R32, R64.reuse, R34, RZ ;  /* 0x000000224020723c */ /* 0x040ff000000018ff */
[-C--:B------:R-:W-:Y:S08]  /*4ef0*/  HMMA.16816.F32 R36, R64, R48.reuse, RZ ;  /* 0x000000304024723c */ /* 0x080ff000000018ff */
[C---:B------:R-:W-:Y:S08]  /*4f00*/  HMMA.16816.F32 R40, R60.reuse, R48, RZ ;  /* 0x000000303c28723c */ /* 0x040ff000000018ff */
[-C--:B------:R-:W-:Y:S08]  /*4f10*/  HMMA.16816.F32 R44, R60, R50.reuse, RZ ;  /* 0x000000323c2c723c */ /* 0x080ff000000018ff */
[C---:B------:R-:W-:Y:S02]  /*4f20*/  HMMA.16816.F32 R48, R64.reuse, R50, RZ ;  /* 0x000000324030723c */ /* 0x040fe400000018ff */
[----:B--2---:R-:W-:Y:S02]  /*4f30*/  ISETP.NE.AND P4, PT, R2, RZ, PT ;  /* 0x000000ff0200720c */ /* 0x004fe40003f85270 */
[----:B------:R-:W-:Y:S02]  /*4f40*/  SHF.R.S32.HI R2, RZ, 0x1f, R225 ;  /* 0x0000001fff027819 */ /* 0x000fe400000114e1 */
[----:B---3--:R-:W-:Y:S03]  /*4f50*/  IADD3 R52, P1, R136, R198, RZ ;  /* 0x000000c688347210 */ /* 0x008fe60007f3e0ff */
[----:B------:R-:W-:Y:S03]  /*4f60*/  IMAD R2, R2, c[0x0][0x208], RZ ;  /* 0x0000820002027a24 */ /* 0x000fe600078e02ff */
[----:B------:R-:W-:Y:S01]  /*4f70*/  LEA R200, P0, R52, c[0x0][0x1f8], 0x1 ;  /* 0x00007e0034c87a11 */ /* 0x000fe200078008ff */
[----:B------:R-:W-:Y:S05]  /*4f80*/  IMAD R2, R225, c[0x0][0x20c], R2 ;  /* 0x00008300e1027a24 */ /* 0x000fea00078e0202 */
[----:B------:R-:W-:Y:S02]  /*4f90*/  IADD3 R2, R55, R2, RZ ;  /* 0x0000000237027210 */ /* 0x000fe40007ffe0ff */
[----:B-----5:R-:W-:Y:S02]  /*4fa0*/  IADD3 R57, P3, R136, R189, RZ ;  /* 0x000000bd88397210 */ /* 0x020fe40007f7e0ff */
[----:B------:R-:W-:Y:S02]  /*4fb0*/  SHF.L.U64.HI R2, R54, 0x6, R2 ;  /* 0x0000000636027819 */ /* 0x000fe40000010202 */
[C---:B------:R-:W-:Y:S02]  /*4fc0*/  LEA R204, P2, R57.reuse, c[0x0][0x1f8], 0x1 ;  /* 0x00007e0039cc7a11 */ /* 0x040fe400078408ff */
[----:B----4-:R-:W-:Y:S02]  /*4fd0*/  IADD3.X R53, R2, R193, RZ, P1, !PT ;  /* 0x000000c102357210 */ /* 0x010fe40000ffe4ff */
[----:B------:R-:W-:Y:S02]  /*4fe0*/  IADD3 R56, P1, R136, R194, RZ ;  /* 0x000000c288387210 */ /* 0x000fe40007f3e0ff */
[----:B------:R-:W-:Y:S02]  /*4ff0*/  LEA.HI.X R201, R52, c[0x0][0x1fc], R53, 0x1, P0 ;  /* 0x00007f0034c97a11 */ /* 0x000fe400000f0c35 */
[-C--:B-1----:R-:W-:Y:S01]  /*5000*/  HMMA.16816.F32 R52, R64, R132.reuse, RZ ;  /* 0x000000844034723c */ /* 0x082fe200000018ff */
[----:B------:R-:W-:Y:S02]  /*5010*/  IADD3.X R59, R2, R191, RZ, P1, !PT ;  /* 0x000000bf023b7210 */ /* 0x000fe40000ffe4ff */
[----:B------:R-:W-:Y:S02]  /*5020*/  LEA R202, P0, R56, c[0x0][0x1f8], 0x1 ;  /* 0x00007e0038ca7a11 */ /* 0x000fe400078008ff */
[----:B------:R-:W-:Y:S02]  /*5030*/  IADD3.X R58, R2, R190, RZ, P3, !PT ;  /* 0x000000be023a7210 */ /* 0x000fe40001ffe4ff */
[----:B------:R-:W-:Y:S02]  /*5040*/  LEA.HI.X R203, R56, c[0x0][0x1fc], R59, 0x1, P0 ;  /* 0x00007f0038cb7a11 */ /* 0x000fe400000f0c3b */
[----:B------:R-:W-:Y:S02]  /*5050*/  LEA.HI.X R205, R57, c[0x0][0x1fc], R58, 0x1, P2 ;  /* 0x00007f0039cd7a11 */ /* 0x000fe400010f0c3a */
[C---:B------:R-:W-:Y:S02]  /*5060*/  HMMA.16816.F32 R56, R60.reuse, R132, RZ ;  /* 0x000000843c38723c */ /* 0x040fe400000018ff */
[C---:B------:R-:W-:Y:S04]  /*5070*/  LEA R136, P1, R195.reuse, R136, 0x5 ;  /* 0x00000088c3887211 */ /* 0x040fe800078228ff */
[C---:B------:R-:W-:Y:S02]  /*5080*/  IADD3 R188, P2, R136.reuse, R198, RZ ;  /* 0x000000c688bc7210 */ /* 0x040fe40007f5e0ff */
[-C--:B------:R-:W-:Y:S01]  /*5090*/  HMMA.16816.F32 R60, R60, R134.reuse, RZ ;  /* 0x000000863c3c723c */ /* 0x080fe200000018ff */
[----:B------:R-:W-:Y:S03]  /*50a0*/  IADD3 R189, P0, R136, R189, RZ ;  /* 0x000000bd88bd7210 */ /* 0x000fe60007f1e0ff */
[----:B------:R-:W-:Y:S02]  /*50b0*/  LEA R132, P3, R188, c[0x0][0x1f8], 0x1 ;  /* 0x00007e00bc847a11 */ /* 0x000fe400078608ff */
[----:B------:R-:W-:Y:S02]  /*50c0*/  LEA.HI.X R2, R195, R2, R196, 0x5, P1 ;  /* 0x00000002c3027211 */ /* 0x000fe400008f2cc4 */
[----:B------:R-:W-:Y:S04]  /*50d0*/  HMMA.16816.F32 R64, R64, R134, RZ ;  /* 0x000000864040723c */ /* 0x000fe800000018ff */
[----:B------:R-:W-:Y:S02]  /*50e0*/  IADD3 R136, P1, R136, R194, RZ ;  /* 0x000000c288887210 */ /* 0x000fe40007f3e0ff */
[C---:B------:R-:W-:Y:S02]  /*50f0*/  IADD3.X R133, R2.reuse, R193, RZ, P2, !PT ;  /* 0x000000c102857210 */ /* 0x040fe400017fe4ff */
[-C--:B------:R-:W-:Y:S01]  /*5100*/  HMMA.16816.F32 R4, R172, R176.reuse, R4 ;  /* 0x000000b0ac04723c */ /* 0x080fe20000001804 */
[----:B------:R-:W-:Y:S04]  /*5110*/  LDSM.16.M88.4 R192, [R221] ;  /* 0x00000000ddc0783b */ /* 0x000fe80000000200 */
[C---:B------:R-:W-:Y:S02]  /*5120*/  LEA R198, P2, R189.reuse, c[0x0][0x1f8], 0x1 ;  /* 0x00007e00bdc67a11 */ /* 0x040fe400078408ff */
[----:B------:R-:W-:Y:S01]  /*5130*/  IADD3.X R190, R2, R190, RZ, P0, !PT ;  /* 0x000000be02be7210 */ /* 0x000fe200007fe4ff */
[C---:B------:R-:W-:Y:S04]  /*5140*/  HMMA.16816.F32 R8, R180.reuse, R176, R8 ;  /* 0x000000b0b408723c */ /* 0x040fe80000001808 */
[----:B------:R-:W-:Y:S02]  /*5150*/  LEA.HI.X R133, R188, c[0x0][0x1fc], R133, 0x1, P3 ;  /* 0x00007f00bc857a11 */ /* 0x000fe400018f0c85 */
[----:B------:R-:W-:Y:S02]  /*5160*/  IADD3.X R2, R2, R191, RZ, P1, !PT ;  /* 0x000000bf02027210 */ /* 0x000fe40000ffe4ff */
[-C--:B------:R-:W-:Y:S04]  /*5170*/  HMMA.16816.F32 R12, R180, R178.reuse, R12 ;  /* 0x000000b2b40c723c */ /* 0x080fe8000000180c */
[----:B------:R-:W-:Y:S02]  /*5180*/  LEA.HI.X R199, R189, c[0x0][0x1fc], R190, 0x1, P2 ;  /* 0x00007f00bdc77a11 */ /* 0x000fe400010f0cbe */
[----:B------:R-:W1:Y:S01]  /*5190*/  LDSM.16.M88.4 R188, [R222] ;  /* 0x00000000debc783b */ /* 0x000e620000000200 */
[C---:B------:R-:W-:Y:S01]  /*51a0*/  LEA R196, P0, R136.reuse, c[0x0][0x1f8], 0x1 ;  /* 0x00007e0088c47a11 */ /* 0x040fe200078008ff */
[C---:B------:R-:W-:Y:S04]  /*51b0*/  HMMA.16816.F32 R16, R172.reuse, R178, R16 ;  /* 0x000000b2ac10723c */ /* 0x040fe80000001810 */
[----:B------:R-:W-:Y:S02]  /*51c0*/  LEA.HI.X R197, R136, c[0x0][0x1fc], R2, 0x1, P0 ;  /* 0x00007f0088c57a11 */ /* 0x000fe400000f0c02 */
[----:B------:R-:W-:Y:S01]  /*51d0*/  @!PT LDS RZ, [RZ] ;  /* 0x00000000fffff984 */ /* 0x000fe20000000800 */
[----:B------:R-:W-:Y:S01]  /*51e0*/  @!PT LDS RZ, [RZ] ;  /* 0x00000000fffff984 */ /* 0x000fe20000000800 */
[----:B------:R-:W-:Y:S01]  /*51f0*/  @!PT LDS RZ, [RZ] ;  /* 0x00000000fffff984 */ /* 0x000fe20000000800 */
[----:B------:R2:W-:Y:S01]  /*5200*/  LDGSTS.E.BYPASS.LTC128B.128 [R224+0x100], [R200.64], !P4 ;  /* 0x00100000c8e07fae */ /* 0x0005e2000e101d44 */
[C---:B------:R-:W-:Y:S01]  /*5210*/  ISETP.GT.AND P0, PT, R225.reuse, RZ, PT ;  /* 0x000000ffe100720c */ /* 0x040fe20003f04270 */
[-C--:B------:R-:W-:Y:S04]  /*5220*/  HMMA.16816.F32 R20, R172, R184.reuse, R20 ;  /* 0x000000b8ac14723c */ /* 0x080fe80000001814 */
[----:B------:R-:W-:Y:S02]  /*5230*/  IADD3 R225, R225, -0x1, RZ ;  /* 0xffffffffe1e17810 */ /* 0x000fe40007ffe0ff */
[----:B------:R3:W-:Y:S02]  /*5240*/  LDGSTS.E.BYPASS.LTC128B.128 [R224+0x1100], [R204.64], !P6 ;  /* 0x01100000cce07fae */ /* 0x0007e4000f101d44 */
[C---:B------:R-:W-:Y:S06]  /*5250*/  HMMA.16816.F32 R24, R180.reuse, R184, R24 ;  /* 0x000000b8b418723c */ /* 0x040fec0000001818 */
[----:B------:R2:W-:Y:S02]  /*5260*/  LDGSTS.E.BYPASS.LTC128B.128 [R224+0x2100], [R202.64], !P5 ;  /* 0x02100000cae07fae */ /* 0x0005e4000e901d44 */
[-C--:B------:R-:W-:Y:S06]  /*5270*/  HMMA.16816.F32 R28, R180, R186.reuse, R28 ;  /* 0x000000bab41c723c */ /* 0x080fec000000181c */
[----:B------:R4:W-:Y:S02]  /*5280*/  LDGSTS.E.BYPASS.LTC128B.128 [R224+0x900], [R132.64], !P4 ;  /* 0x0090000084e07fae */ /* 0x0009e4000e101d44 */
[C---:B------:R-:W-:Y:S06]  /*5290*/  HMMA.16816.F32 R32, R172.reuse, R186, R32 ;  /* 0x000000baac20723c */ /* 0x040fec0000001820 */
[----:B------:R5:W-:Y:S02]  /*52a0*/  LDGSTS.E.BYPASS.LTC128B.128 [R224+0x1900], [R198.64], !P6 ;  /* 0x01900000c6e07fae */ /* 0x000be4000f101d44 */
[-C--:B-1----:R-:W-:Y:S06]  /*52b0*/  HMMA.16816.F32 R36, R172, R188.reuse, R36 ;  /* 0x000000bcac24723c */ /* 0x082fec0000001824 */
[----:B------:R5:W-:Y:S02]  /*52c0*/  LDGSTS.E.BYPASS.LTC128B.128 [R224+0x2900], [R196.64], !P5 ;  /* 0x02900000c4e07fae */ /* 0x000be4000e901d44 */
[C---:B------:R-:W-:Y:S06]  /*52d0*/  HMMA.16816.F32 R40, R180.reuse, R188, R40 ;  /* 0x000000bcb428723c */ /* 0x040fec0000001828 */
[----:B--2---:R-:W-:Y:S02]  /*52e0*/  LDSM.16.M88.4 R200, [R210+0x9100] ;  /* 0x00910000d2c8783b */ /* 0x004fe40000000200 */
[-C--:B------:R-:W-:Y:S06]  /*52f0*/  HMMA.16816.F32 R44, R180, R190.reuse, R44 ;  /* 0x000000beb42c723c */ /* 0x080fec000000182c */
[----:B------:R-:W0:Y:S02]  /*5300*/  LDGDEPBAR ;  /* 0x00000000000079af */ /* 0x000e240000000000 */
[C---:B------:R-:W-:Y:S06]  /*5310*/  HMMA.16816.F32 R48, R172.reuse, R190, R48 ;  /* 0x000000beac30723c */ /* 0x040fec0000001830 */
[----:B----4-:R-:W-:Y:S02]  /*5320*/  LDSM.16.M88.4 R132, [R210+0x8100] ;  /* 0x00810000d284783b */ /* 0x010fe40000000200 */
[-C--:B------:R-:W-:Y:S06]  /*5330*/  HMMA.16816.F32 R52, R172, R192.reuse, R52 ;  /* 0x000000c0ac34723c */ /* 0x080fec0000001834 */
[----:B-----5:R-:W1:Y:S02]  /*5340*/  LDSM.16.M88.4 R196, [R139+0x4100] ;  /* 0x004100008bc4783b */ /* 0x020e640000000200 */
[C---:B------:R-:W-:Y:S06]  /*5350*/  HMMA.16816.F32 R56, R180.reuse, R192, R56 ;  /* 0x000000c0b438723c */ /* 0x040fec0000001838 */
[----:B---3--:R-:W2:Y:S02]  /*5360*/  LDSM.16.M88.4 R204, [R139+0x4500] ;  /* 0x004500008bcc783b */ /* 0x008ea40000000200 */
[-C--:B------:R-:W-:Y:S06]  /*5370*/  HMMA.16816.F32 R60, R180, R194.reuse, R60 ;  /* 0x000000c2b43c723c */ /* 0x080fec000000183c */
[----:B------:R-:W3:Y:S02]  /*5380*/  LDSM.16.M88.4 R176, [R139+0x4900] ;  /* 0x004900008bb0783b */ /* 0x000ee40000000200 */
[----:B------:R-:W-:Y:S06]  /*5390*/  HMMA.16816.F32 R64, R172, R194, R64 ;  /* 0x000000c2ac40723c */ /* 0x000fec0000001840 */
[----:B------:R-:W4:Y:S08]  /*53a0*/  LDSM.16.M88.4 R172, [R139+0x4d00] ;  /* 0x004d00008bac783b */ /* 0x000f300000000200 */
[----:B------:R-:W-:Y:S01]  /*53b0*/  LDSM.16.M88.4 R180, [R211+0x8100] ;  /* 0x00810000d3b4783b */ /* 0x000fe20000000200 */
[-C--:B-1----:R-:W-:Y:S07]  /*53c0*/  HMMA.16816.F32 R4, R132, R196.reuse, R4 ;  /* 0x000000c48404723c */ /* 0x082fee0000001804 */
[----:B------:R-:W1:Y:S01]  /*53d0*/  LDSM.16.M88.4 R184, [R220] ;  /* 0x00000000dcb8783b */ /* 0x000e620000000200 */
[C---:B------:R-:W-:Y:S07]  /*53e0*/  HMMA.16816.F32 R8, R200.reuse, R196, R8 ;  /* 0x000000c4c808723c */ /* 0x040fee0000001808 */
[----:B------:R-:W5:Y:S01]  /*53f0*/  LDSM.16.M88.4 R188, [R211+0x9100] ;  /* 0x00910000d3bc783b */ /* 0x000f620000000200 */
[-C--:B------:R-:W-:Y:S07]  /*5400*/  HMMA.16816.F32 R12, R200, R198.reuse, R12 ;  /* 0x000000c6c80c723c */ /* 0x080fee000000180c */
[----:B------:R-:W1:Y:S01]  /*5410*/  LDSM.16.M88.4 R192, [R219] ;  /* 0x00000000dbc0783b */ /* 0x000e620000000200 */
[C---:B------:R-:W-:Y:S07]  /*5420*/  HMMA.16816.F32 R16, R132.reuse, R198, R16 ;  /* 0x000000c68410723c */ /* 0x040fee0000001810 */
[----:B------:R-:W-:Y:S01]  /*5430*/  LDSM.16.M88.4 R196, [R217] ;  /* 0x00000000d9c4783b */ /* 0x000fe20000000200 */
[-C--:B--2---:R-:W-:Y:S08]  /*5440*/  HMMA.16816.F32 R20, R132, R204.reuse, R20 ;  /* 0x000000cc8414723c */ /* 0x084ff00000001814 */
[C---:B------:R-:W-:Y:S08]  /*5450*/  HMMA.16816.F32 R24, R200.reuse, R204, R24 ;  /* 0x000000ccc818723c */ /* 0x040ff00000001818 */
[-C--:B------:R-:W-:Y:S08]  /*5460*/  HMMA.16816.F32 R28, R200, R206.reuse, R28 ;  /* 0x000000cec81c723c */ /* 0x080ff0000000181c */
[C---:B------:R-:W-:Y:S01]  /*5470*/  HMMA.16816.F32 R32, R132.reuse, R206, R32 ;  /* 0x000000ce8420723c */ /* 0x040fe20000001820 */
[----:B------:R-:W-:Y:S07]  /*5480*/  LDSM.16.M88.4 R204, [R139+0x5500] ;  /* 0x005500008bcc783b */ /* 0x000fee0000000200 */
[-C--:B---3--:R-:W-:Y:S08]  /*5490*/  HMMA.16816.F32 R36, R132, R176.reuse, R36 ;  /* 0x000000b08424723c */ /* 0x088ff00000001824 */
[C---:B------:R-:W-:Y:S08]  /*54a0*/  HMMA.16816.F32 R40, R200.reuse, R176, R40 ;  /* 0x000000b0c828723c */ /* 0x040ff00000001828 */
[-C--:B------:R-:W-:Y:S08]  /*54b0*/  HMMA.16816.F32 R44, R200, R178.reuse, R44 ;  /* 0x000000b2c82c723c */ /* 0x080ff0000000182c */
[C---:B------:R-:W-:Y:S01]  /*54c0*/  HMMA.16816.F32 R48, R132.reuse, R178, R48 ;  /* 0x000000b28430723c */ /* 0x040fe20000001830 */
[----:B------:R-:W2:Y:S07]  /*54d0*/  LDSM.16.M88.4 R176, [R218] ;  /* 0x00000000dab0783b */ /* 0x000eae0000000200 */
[-C--:B----4-:R-:W-:Y:S08]  /*54e0*/  HMMA.16816.F32 R52, R132, R172.reuse, R52 ;  /* 0x000000ac8434723c */ /* 0x090ff00000001834 */
[C---:B------:R-:W-:Y:S08]  /*54f0*/  HMMA.16816.F32 R56, R200.reuse, R172, R56 ;  /* 0x000000acc838723c */ /* 0x040ff00000001838 */
[-C--:B------:R-:W-:Y:S01]  /*5500*/  HMMA.16816.F32 R60, R200, R174.reuse, R60 ;  /* 0x000000aec83c723c */ /* 0x080fe2000000183c */
[----:B------:R-:W-:Y:S07]  /*5510*/  LDSM.16.M88.4 R200, [R210+0xb100] ;  /* 0x00b10000d2c8783b */ /* 0x000fee0000000200 */
[----:B------:R-:W-:Y:S01]  /*5520*/  HMMA.16816.F32 R64, R132, R174, R64 ;  /* 0x000000ae8440723c */ /* 0x000fe20000001840 */
[----:B------:R-:W-:Y:S07]  /*5530*/  LDSM.16.M88.4 R132, [R210+0xa100] ;  /* 0x00a10000d284783b */ /* 0x000fee0000000200 */
[-C--:B-1----:R-:W-:Y:S01]  /*5540*/  HMMA.16816.F32 R4, R180, R184.reuse, R4 ;  /* 0x000000b8b404723c */ /* 0x082fe20000001804 */
[----:B------:R-:W1:Y:S07]  /*5550*/  LDSM.16.M88.4 R172, [R139+0x5100] ;  /* 0x005100008bac783b */ /* 0x000e6e0000000200 */
[C---:B-----5:R-:W-:Y:S08]  /*5560*/  HMMA.16816.F32 R8, R188.reuse, R184, R8 ;  /* 0x000000b8bc08723c */ /* 0x060ff00000001808 */
[-C--:B------:R-:W-:Y:S08]  /*5570*/  HMMA.16816.F32 R12, R188, R186.reuse, R12 ;  /* 0x000000babc0c723c */ /* 0x080ff0000000180c */
[C---:B------:R-:W-:Y:S01]  /*5580*/  HMMA.16816.F32 R16, R180.reuse, R186, R16 ;  /* 0x000000bab410723c */ /* 0x040fe20000001810 */
[----:B------:R-:W-:Y:S07]  /*5590*/  LDSM.16.M88.4 R184, [R216] ;  /* 0x00000000d8b8783b */ /* 0x000fee0000000200 */
[-C--:B------:R-:W-:Y:S08]  /*55a0*/  HMMA.16816.F32 R20, R180, R192.reuse, R20 ;  /* 0x000000c0b414723c */ /* 0x080ff00000001814 */
[C---:B------:R-:W-:Y:S08]  /*55b0*/  HMMA.16816.F32 R24, R188.reuse, R192, R24 ;  /* 0x000000c0bc18723c */ /* 0x040ff00000001818 */
[-C--:B------:R-:W-:Y:S08]  /*55c0*/  HMMA.16816.F32 R28, R188, R194.reuse, R28 ;  /* 0x000000c2bc1c723c */ /* 0x080ff0000000181c */
[C---:B------:R-:W-:Y:S01]  /*55d0*/  HMMA.16816.F32 R32, R180.reuse, R194, R32 ;  /* 0x000000c2b420723c */ /* 0x040fe20000001820 */
[----:B------:R-:W-:Y:S07]  /*55e0*/  LDSM.16.M88.4 R192, [R215] ;  /* 0x00000000d7c0783b */ /* 0x000fee0000000200 */
[-C--:B--2---:R-:W-:Y:S08]  /*55f0*/  HMMA.16816.F32 R36, R180, R176.reuse, R36 ;  /* 0x000000b0b424723c */ /* 0x084ff00000001824 */
[C---:B------:R-:W-:Y:S08]  /*5600*/  HMMA.16816.F32 R40, R188.reuse, R176, R40 ;  /* 0x000000b0bc28723c */ /* 0x040ff00000001828 */
[-C--:B------:R-:W-:Y:S08]  /*5610*/  HMMA.16816.F32 R44, R188, R178.reuse, R44 ;  /* 0x000000b2bc2c723c */ /* 0x080ff0000000182c */
[C---:B------:R-:W-:Y:S01]  /*5620*/  HMMA.16816.F32 R48, R180.reuse, R178, R48 ;  /* 0x000000b2b430723c */ /* 0x040fe20000001830 */
[----:B------:R-:W2:Y:S07]  /*5630*/  LDSM.16.M88.4 R176, [R139+0x5900] ;  /* 0x005900008bb0783b */ /* 0x000eae0000000200 */
[-C--:B------:R-:W-:Y:S08]  /*5640*/  HMMA.16816.F32 R52, R180, R196.reuse, R52 ;  /* 0x000000c4b434723c */ /* 0x080ff00000001834 */
[C---:B------:R-:W-:Y:S08]  /*5650*/  HMMA.16816.F32 R56, R188.reuse, R196, R56 ;  /* 0x000000c4bc38723c */ /* 0x040ff00000001838 */
[-C--:B------:R-:W-:Y:S01]  /*5660*/  HMMA.16816.F32 R60, R188, R198.reuse, R60 ;  /* 0x000000c6bc3c723c */ /* 0x080fe2000000183c */
[----:B------:R-:W-:Y:S07]  /*5670*/  LDSM.16.M88.4 R188, [R211+0xb100] ;  /* 0x00b10000d3bc783b */ /* 0x000fee0000000200 */
[----:B------:R-:W-:Y:S01]  /*5680*/  HMMA.16816.F32 R64, R180, R198, R64 ;  /* 0x000000c6b440723c */ /* 0x000fe20000001840 */
[----:B------:R-:W-:Y:S07]  /*5690*/  LDSM.16.M88.4 R180, [R211+0xa100] ;  /* 0x00a10000d3b4783b */ /* 0x000fee0000000200 */
[-C--:B-1----:R-:W-:Y:S01]  /*56a0*/  HMMA.16816.F32 R4, R132, R172.reuse, R4 ;  /* 0x000000ac8404723c */ /* 0x082fe20000001804 */
[----:B------:R-:W-:Y:S07]  /*56b0*/  LDSM.16.M88.4 R196, [R213] ;  /* 0x00000000d5c4783b */ /* 0x000fee0000000200 */
[C---:B------:R-:W-:Y:S08]  /*56c0*/  HMMA.16816.F32 R8, R200.reuse, R172, R8 ;  /* 0x000000acc808723c */ /* 0x040ff00000001808 */
[-C--:B------:R-:W-:Y:S08]  /*56d0*/  HMMA.16816.F32 R12, R200, R174.reuse, R12 ;  /* 0x000000aec80c723c */ /* 0x080ff0000000180c */
[C---:B------:R-:W-:Y:S01]  /*56e0*/  HMMA.16816.F32 R16, R132.reuse, R174, R16 ;  /* 0x000000ae8410723c */ /* 0x040fe20000001810 */
[----:B------:R-:W1:Y:S07]  /*56f0*/  LDSM.16.M88.4 R172, [R139+0x5d00] ;  /* 0x005d00008bac783b */ /* 0x000e6e0000000200 */
[-C--:B------:R-:W-:Y:S08]  /*5700*/  HMMA.16816.F32 R20, R132, R204.reuse, R20 ;  /* 0x000000cc8414723c */ /* 0x080ff00000001814 */
[C---:B------:R-:W-:Y:S08]  /*5710*/  HMMA.16816.F32 R24, R200.reuse, R204, R24 ;  /* 0x000000ccc818723c */ /* 0x040ff00000001818 */
[-C--:B------:R-:W-:Y:S08]  /*5720*/  HMMA.16816.F32 R28, R200, R206.reuse, R28 ;  /* 0x000000cec81c723c */ /* 0x080ff0000000181c */
[C---:B------:R-:W-:Y:S08]  /*5730*/  HMMA.16816.F32 R32, R132.reuse, R206, R32 ;  /* 0x000000ce8420723c */ /* 0x040ff00000001820 */
[-C--:B--2---:R-:W-:Y:S08]  /*5740*/  HMMA.16816.F32 R36, R132, R176.reuse, R36 ;  /* 0x000000b08424723c */ /* 0x084ff00000001824 */
[C---:B------:R-:W-:Y:S08]  /*5750*/  HMMA.16816.F32 R40, R200.reuse, R176, R40 ;  /* 0x000000b0c828723c */ /* 0x040ff00000001828 */
[-C--:B------:R-:W-:Y:S08]  /*5760*/  HMMA.16816.F32 R44, R200, R178.reuse, R44 ;  /* 0x000000b2c82c723c */ /* 0x080ff0000000182c */
[C---:B------:R-:W-:Y:S01]  /*5770*/  HMMA.16816.F32 R48, R132.reuse, R178, R48 ;  /* 0x000000b28430723c */ /* 0x040fe20000001830 */
[----:B------:R-:W2:Y:S01]  /*5780*/  LDSM.16.M88.4 R176, [R214] ;  /* 0x00000000d6b0783b */ /* 0x000ea20000000200 */
[----:B------:R-:W-:Y:S06]  /*5790*/  DEPBAR.LE SB0, 0x0 ;  /* 0x000080000000791a */ /* 0x000fec0000000000 */
[-C--:B-1----:R-:W-:Y:S01]  /*57a0*/  HMMA.16816.F32 R52, R132, R172.reuse, R52 ;  /* 0x000000ac8434723c */ /* 0x082fe20000001834 */
        /* <DEDUP_REMOVED lines=82> */
[----:B------:R-:W-:Y:S04]  /*5cd0*/  FMNMX.FTZ R133, R42, R133, !PT ;  /* 0x000000852a857209 */ /* 0x000fe80007810000 */
[----:B------:R-:W-:Y:S01]  /*5ce0*/  FMNMX.FTZ R133, R43, R133, !PT ;  /* 0x000000852b857209 */ /* 0x000fe20007810000 */
[----:B------:R-:W3:Y:S03]  /*5cf0*/  SHFL.BFLY PT, R172, R132, 0x2, 0x1f ;  /* 0x0c401f0084ac7f89 */ /* 0x000ee600000e0000 */
        /* <DEDUP_REMOVED lines=10> */
[----:B------:R-:W-:Y:S01]  /*5da0*/  FMNMX.FTZ R2, R58, R2, !PT ;  /* 0x000000023a027209 */ /* 0x000fe20007810000 */
[--C-:B------:R-:W-:Y:S01]  /*5db0*/  FFMA.FTZ R5, R5, c[0x0][0x2d0], -R180.reuse ;  /* 0x0000b40005057a23 */ /* 0x100fe200000108b4 */
[----:B---3--:R-:W-:Y:S01]  /*5dc0*/  FMNMX.FTZ R132, R132, R172, !PT ;  /* 0x000000ac84847209 */ /* 0x008fe20007810000 */
[--C-:B------:R-:W-:Y:S01]  /*5dd0*/  FFMA.FTZ R6, R6, c[0x0][0x2d0], -R181.reuse ;  /* 0x0000b40006067a23 */ /* 0x100fe200000108b5 */
[----:B------:R-:W-:Y:S01]  /*5de0*/  FMNMX.FTZ R2, R59, R2, !PT ;  /* 0x000000023b027209 */ /* 0x000fe20007810000 */
[--C-:B------:R-:W-:Y:S02]  /*5df0*/  FFMA.FTZ R7, R7, c[0x0][0x2d0], -R181.reuse ;  /* 0x0000b40007077a23 */ /* 0x100fe400000108b5 */
[----:B------:R-:W3:Y:S01]  /*5e00*/  SHFL.BFLY PT, R134, R132, 0x1, 0x1f ;  /* 0x0c201f0084867f89 */ /* 0x000ee200000e0000 */
[----:B------:R4:W-:Y:S01]  /*5e10*/  MUFU.EX2 R241, R4 ;  /* 0x0000000400f17308 */ /* 0x0009e20000000800 */
[--C-:B------:R-:W-:Y:S02]  /*5e20*/  FFMA.FTZ R19, R19, c[0x0][0x2d0], -R181.reuse ;  /* 0x0000b40013137a23 */ /* 0x100fe400000108b5 */
[--C-:B------:R-:W-:Y:S02]  /*5e30*/  FFMA.FTZ R17, R17, c[0x0][0x2d0], -R180.reuse ;  /* 0x0000b40011117a23 */ /* 0x100fe400000108b4 */
[--C-:B------:R-:W-:Y:S02]  /*5e40*/  FFMA.FTZ R16, R16, c[0x0][0x2d0], -R180.reuse ;  /* 0x0000b40010107a23 */ /* 0x100fe400000108b4 */
[--C-:B------:R-:W-:Y:S02]  /*5e50*/  FFMA.FTZ R18, R18, c[0x0][0x2d0], -R181.reuse ;  /* 0x0000b40012127a23 */ /* 0x100fe400000108b5 */
[--C-:B------:R-:W-:Y:S01]  /*5e60*/  FFMA.FTZ R36, R36, c[0x0][0x2d0], -R180.reuse ;  /* 0x0000b40024247a23 */ /* 0x100fe200000108b4 */
[----:B------:R-:W-:Y:S01]  /*5e70*/  MUFU.EX2 R237, R6 ;  /* 0x0000000600ed7308 */ /* 0x000fe20000000800 */
[--C-:B------:R-:W-:Y:S02]  /*5e80*/  FFMA.FTZ R37, R37, c[0x0][0x2d0], -R180.reuse ;  /* 0x0000b40025257a23 */ /* 0x100fe400000108b4 */
[----:B------:R-:W-:Y:S02]  /*5e90*/  FFMA.FTZ R38, R38, c[0x0][0x2d0], -R181 ;  /* 0x0000b40026267a23 */ /* 0x000fe400000108b5 */
[----:B-1----:R-:W-:Y:S02]  /*5ea0*/  FADD.FTZ R0, -R135, R3 ;  /* 0x0000000387007221 */ /* 0x002fe40000010100 */
[----:B------:R-:W-:Y:S02]  /*5eb0*/  FFMA.FTZ R39, R39, c[0x0][0x2d0], -R181 ;  /* 0x0000b40027277a23 */ /* 0x000fe400000108b5 */
[----:B------:R-:W-:Y:S01]  /*5ec0*/  FMUL.FTZ R3, R0, c[0x0][0x2d0] ;  /* 0x0000b40000037a20 */ /* 0x000fe20000410000 */
[----:B------:R1:W-:Y:S01]  /*5ed0*/  MUFU.EX2 R239, R7 ;  /* 0x0000000700ef7308 */ /* 0x0003e20000000800 */
[----:B------:R-:W-:Y:S01]  /*5ee0*/  FMNMX.FTZ R0, R62, R2, !PT ;  /* 0x000000023e007209 */ /* 0x000fe20007810000 */
[--C-:B------:R-:W-:Y:S01]  /*5ef0*/  FFMA.FTZ R48, R48, c[0x0][0x2d0], -R180.reuse ;  /* 0x0000b40030307a23 */ /* 0x100fe200000108b4 */
[----:B---3--:R-:W-:Y:S01]  /*5f00*/  FMNMX.FTZ R134, R132, R134, !PT ;  /* 0x0000008684867209 */ /* 0x008fe20007810000 */
[----:B------:R-:W-:Y:S01]  /*5f10*/  FFMA.FTZ R49, R49, c[0x0][0x2d0], -R180 ;  /* 0x0000b40031317a23 */ /* 0x000fe200000108b4 */
[----:B----4-:R-:W-:Y:S01]  /*5f20*/  @P0 SHF.R.S32.HI R4, RZ, 0x1f, R225 ;  /* 0x0000001fff040819 */ /* 0x010fe200000114e1 */
[----:B------:R-:W-:Y:S01]  /*5f30*/  FFMA.FTZ R50, R50, c[0x0][0x2d0], -R181 ;  /* 0x0000b40032327a23 */ /* 0x000fe200000108b5 */
[----:B------:R-:W-:Y:S01]  /*5f40*/  FMNMX.FTZ R0, R63, R0, !PT ;  /* 0x000000003f007209 */ /* 0x000fe20007810000 */
[----:B------:R-:W-:Y:S02]  /*5f50*/  FADD.FTZ R2, -R134, R137 ;  /* 0x0000008986027221 */ /* 0x000fe40000010100 */
[----:B------:R3:W4:Y:S01]  /*5f60*/  MUFU.EX2 R132, R3 ;  /* 0x0000000300847308 */ /* 0x0007220000000800 */
[----:B------:R-:W-:Y:S02]  /*5f70*/  @P0 IMAD R4, R4, c[0x0][0x1e0], RZ ;  /* 0x0000780004040a24 */ /* 0x000fe400078e02ff */
[----:B------:R-:W-:Y:S02]  /*5f80*/  FMUL.FTZ R182, R134, c[0x0][0x2d0] ;  /* 0x0000b40086b67a20 */ /* 0x000fe40000410000 */
[----:B------:R-:W-:Y:S02]  /*5f90*/  @P0 IMAD R4, R225, c[0x0][0x1e4], R4 ;  /* 0x00007900e1040a24 */ /* 0x000fe400078e0204 */
[--C-:B------:R-:W-:Y:S02]  /*5fa0*/  FFMA.FTZ R12, R12, c[0x0][0x2d0], -R182.reuse ;  /* 0x0000b4000c0c7a23 */ /* 0x100fe400000108b6 */
[--C-:B------:R-:W-:Y:S01]  /*5fb0*/  FFMA.FTZ R13, R13, c[0x0][0x2d0], -R182.reuse ;  /* 0x0000b4000d0d7a23 */ /* 0x100fe200000108b6 */
[----:B------:R5:W-:Y:S01]  /*5fc0*/  MUFU.EX2 R242, R5 ;  /* 0x0000000500f27308 */ /* 0x000be20000000800 */
[--C-:B------:R-:W-:Y:S02]  /*5fd0*/  FFMA.FTZ R51, R51, c[0x0][0x2d0], -R181.reuse ;  /* 0x0000b40033337a23 */ /* 0x100fe400000108b5 */
[--C-:B------:R-:W-:Y:S02]  /*5fe0*/  FFMA.FTZ R44, R44, c[0x0][0x2d0], -R182.reuse ;  /* 0x0000b4002c2c7a23 */ /* 0x100fe400000108b6 */
[----:B-1----:R-:W-:Y:S04]  /*5ff0*/  @P0 IMAD.WIDE.U32 R6, R225, c[0x0][0x1e0], RZ ;  /* 0x00007800e1060a25 */ /* 0x002fe800078e00ff */
[----:B------:R-:W-:Y:S01]  /*6000*/  FFMA.FTZ R45, R45, c[0x0][0x2d0], -R182 ;  /* 0x0000b4002d2d7a23 */ /* 0x000fe200000108b6 */
[----:B------:R1:W-:Y:S01]  /*6010*/  MUFU.EX2 R238, R19 ;  /* 0x0000001300ee7308 */ /* 0x0003e20000000800 */
[----:B------:R-:W-:Y:S01]  /*6020*/  @P0 IADD3 R4, R7, R4, RZ ;  /* 0x0000000407040210 */ /* 0x000fe20007ffe0ff */
[----:B------:R-:W-:Y:S02]  /*6030*/  FFMA.FTZ R52, R52, c[0x0][0x2d0], -R180 ;  /* 0x0000b40034347a23 */ /* 0x000fe400000108b4 */
[----:B---3--:R-:W-:Y:S01]  /*6040*/  FMUL.FTZ R3, R2, c[0x0][0x2d0] ;  /* 0x0000b40002037a20 */ /* 0x008fe20000410000 */
[----:B------:R-:W-:Y:S01]  /*6050*/  @P0 SHF.L.U64.HI R4, R6, 0x6, R4 ;  /* 0x0000000606040819 */ /* 0x000fe20000010204 */
[----:B------:R-:W3:Y:S01]  /*6060*/  SHFL.BFLY PT, R2, R0, 0x2, 0x1f ;  /* 0x0c401f0000027f89 */ /* 0x000ee200000e0000 */
[----:B------:R-:W-:Y:S02]  /*6070*/  FFMA.FTZ R53, R53, c[0x0][0x2d0], -R180 ;  /* 0x0000b40035357a23 */ /* 0x000fe400000108b4 */
[--C-:B------:R-:W-:Y:S01]  /*6080*/  FFMA.FTZ R54, R54, c[0x0][0x2d0], -R181.reuse ;  /* 0x0000b40036367a23 */ /* 0x100fe200000108b5 */
[----:B------:R-:W-:Y:S01]  /*6090*/  MUFU.EX2 R244, R16 ;  /* 0x0000001000f47308 */ /* 0x000fe20000000800 */
[--C-:B------:R-:W-:Y:S02]  /*60a0*/  FFMA.FTZ R55, R55, c[0x0][0x2d0], -R181.reuse ;  /* 0x0000b40037377a23 */ /* 0x100fe400000108b5 */
[--C-:B------:R-:W-:Y:S01]  /*60b0*/  FFMA.FTZ R56, R56, c[0x0][0x2d0], -R182.reuse ;  /* 0x0000b40038387a23 */ /* 0x100fe200000108b6 */
[----:B-----5:R-:W-:Y:S01]  /*60c0*/  @P0 SHF.L.U32 R5, R6, 0x6, RZ ;  /* 0x0000000606050819 */ /* 0x020fe200000006ff */
[----:B------:R-:W-:Y:S02]  /*60d0*/  FFMA.FTZ R57, R57, c[0x0][0x2d0], -R182 ;  /* 0x0000b40039397a23 */ /* 0x000fe400000108b6 */
[----:B------:R-:W-:Y:S01]  /*60e0*/  FFMA.FTZ R32, R32, c[0x0][0x2d0], -R180 ;  /* 0x0000b40020207a23 */ /* 0x000fe200000108b4 */
[----:B------:R-:W-:Y:S01]  /*60f0*/  @P0 IADD3 R7, P2, R5, R230, RZ ;  /* 0x000000e605070210 */ /* 0x000fe20007f5e0ff */
[C---:B--2---:R-:W-:Y:S01]  /*6100*/  FMUL.FTZ R84, R133.reuse, R84 ;  /* 0x0000005485547220 */ /* 0x044fe20000410000 */
[----:B------:R2:W-:Y:S01]  /*6110*/  MUFU.EX2 R243, R17 ;  /* 0x0000001100f37308 */ /* 0x0005e20000000800 */
[----:B------:R-:W-:Y:S01]  /*6120*/  FMUL.FTZ R85, R133, R85 ;  /* 0x0000005585557220 */ /* 0x000fe20000410000 */
[C---:B------:R-:W-:Y:S01]  /*6130*/  @P0 LEA R172, P1, R7.reuse, c[0x0][0x1c8], 0x1 ;  /* 0x0000720007ac0a11 */ /* 0x040fe200078208ff */
[----:B----4-:R-:W-:Y:S01]  /*6140*/  FMUL.FTZ R86, R132, R86 ;  /* 0x0000005684567220 */ /* 0x010fe20000410000 */
[----:B------:R-:W-:Y:S01]  /*6150*/  @P0 IADD3.X R6, R4, R227, RZ, P2, !PT ;  /* 0x000000e304060210 */ /* 0x000fe200017fe4ff */
[----:B-1----:R-:W-:Y:S02]  /*6160*/  FFMA.FTZ R19, R8, c[0x0][0x2d0], -R182 ;  /* 0x0000b40008137a23 */ /* 0x002fe400000108b6 */
[----:B------:R-:W-:Y:S01]  /*6170*/  FMUL.FTZ R87, R132, R87 ;  /* 0x0000005784577220 */ /* 0x000fe20000410000 */
[----:B------:R-:W-:Y:S01]  /*6180*/  @P0 LEA.HI.X R173, R7, c[0x0][0x1cc], R6, 0x1, P1 ;  /* 0x0000730007ad0a11 */ /* 0x000fe200008f0c06 */
[--C-:B------:R-:W-:Y:S01]  /*6190*/  FFMA.FTZ R20, R20, c[0x0][0x2d0], -R180.reuse ;  /* 0x0000b40014147a23 */ /* 0x100fe200000108b4 */
[----:B------:R1:W-:Y:S01]  /*61a0*/  MUFU.EX2 R240, R18 ;  /* 0x0000001200f07308 */ /* 0x0003e20000000800 */
[----:B------:R-:W-:Y:S01]  /*61b0*/  @P0 IADD3 R6, P3, R5, R252, RZ ;  /* 0x000000fc05060210 */ /* 0x000fe20007f7e0ff */
[--C-:B------:R-:W-:Y:S01]  /*61c0*/  FFMA.FTZ R21, R21, c[0x0][0x2d0], -R180.reuse ;  /* 0x0000b40015157a23 */ /* 0x100fe200000108b4 */
[----:B---3--:R-:W-:Y:S01]  /*61d0*/  FMNMX.FTZ R0, R0, R2, !PT ;  /* 0x0000000200007209 */ /* 0x008fe20007810000 */
[----:B------:R3:W-:Y:S01]  /*61e0*/  @P0 LDGSTS.E.BYPASS.LTC128B.128 [R224+0x3100], [R172.64], !P4 ;  /* 0x03100000ace00fae */ /* 0x0007e2000e101d44 */
[----:B------:R-:W-:Y:S01]  /*61f0*/  @P0 IADD3 R7, P2, R5, R250, RZ ;  /* 0x000000fa05070210 */ /* 0x000fe20007f5e0ff */
[----:B------:R-:W-:Y:S01]  /*6200*/  FFMA.FTZ R22, R22, c[0x0][0x2d0], -R181 ;  /* 0x0000b40016167a23 */ /* 0x000fe200000108b5 */
[----:B------:R-:W-:Y:S01]  /*6210*/  @P0 IADD3 R5, P1, R228, R5, RZ ;  /* 0x00000005e4050210 */ /* 0x000fe20007f3e0ff */
[----:B------:R-:W-:Y:S01]  /*6220*/  FFMA.FTZ R33, R33, c[0x0][0x2d0], -R180 ;  /* 0x0000b40021217a23 */ /* 0x000fe200000108b4 */
[----:B------:R-:W-:Y:S01]  /*6230*/  MOV R228, c[0x0][0x1e0] ;  /* 0x0000780000e47a02 */ /* 0x000fe20000000f00 */
[----:B------:R4:W-:Y:S01]  /*6240*/  MUFU.EX2 R236, R19 ;  /* 0x0000001300ec7308 */ /* 0x0009e20000000800 */
[----:B------:R-:W-:Y:S01]  /*6250*/  @P0 IADD3.X R8, R4, R249, RZ, P2, !PT ;  /* 0x000000f904080210 */ /* 0x000fe200017fe4ff */
[----:B------:R-:W5:Y:S01]  /*6260*/  SHFL.BFLY PT, R2, R0, 0x1, 0x1f ;  /* 0x0c201f0000027f89 */ /* 0x000f6200000e0000 */
[----:B------:R-:W-:Y:S01]  /*6270*/  SHF.L.U64.HI R228, R228, R229, c[0x0][0x1e4] ;  /* 0x00007900e4e47619 */ /* 0x000fe200000102e5 */
[C---:B------:R-:W-:Y:S01]  /*6280*/  FMUL.FTZ R96, R133.reuse, R96 ;  /* 0x0000006085607220 */ /* 0x040fe20000410000 */
[----:B--2---:R-:W-:Y:S01]  /*6290*/  @P0 IADD3.X R17, R4, R251, RZ, P3, !PT ;  /* 0x000000fb04110210 */ /* 0x004fe20001ffe4ff */
[----:B------:R-:W-:Y:S01]  /*62a0*/  FMUL.FTZ R97, R133, R97 ;  /* 0x0000006185617220 */ /* 0x000fe20000410000 */
[----:B------:R-:W-:Y:S01]  /*62b0*/  @P0 LEA R16, P3, R6, c[0x0][0x1c8], 0x1 ;  /* 0x0000720006100a11 */ /* 0x000fe200078608ff */
[----:B------:R-:W-:Y:S01]  /*62c0*/  FMUL.FTZ R98, R132, R98 ;  /* 0x0000006284627220 */ /* 0x000fe20000410000 */
[----:B------:R-:W-:Y:S01]  /*62d0*/  @P0 IADD3.X R4, R228, R4, RZ, P1, !PT ;  /* 0x00000004e4040210 */ /* 0x000fe20000ffe4ff */
[----:B------:R-:W2:Y:S01]  /*62e0*/  MUFU.EX2 R3, R3 ;  /* 0x0000000300037308 */ /* 0x000ea20000000800 */
[----:B------:R-:W-:Y:S01]  /*62f0*/  @P0 LEA.HI.X R17, R6, c[0x0][0x1cc], R17, 0x1, P3 ;  /* 0x0000730006110a11 */ /* 0x000fe200018f0c11 */
[----:B------:R-:W-:Y:S01]  /*6300*/  FFMA.FTZ R6, R9, c[0x0][0x2d0], -R182 ;  /* 0x0000b40009067a23 */ /* 0x000fe200000108b6 */
[----:B------:R-:W-:Y:S01]  /*6310*/  @P0 IADD3 R137, P3, R5, R230, RZ ;  /* 0x000000e605890210 */ /* 0x000fe20007f7e0ff */
[----:B------:R-:W-:Y:S01]  /*6320*/  FMUL.FTZ R99, R132, R99 ;  /* 0x0000006384637220 */ /* 0x000fe20000410000 */
[----:B-1----:R-:W-:Y:S01]  /*6330*/  @P0 LEA R18, P2, R7, c[0x0][0x1c8], 0x1 ;  /* 0x0000720007120a11 */ /* 0x002fe200078408ff */
[----:B------:R1:W-:Y:S01]  /*6340*/  @P0 LDGSTS.E.BYPASS.LTC128B.128 [R224+0x4100], [R16.64], !P6 ;  /* 0x0410000010e00fae */ /* 0x0003e2000f101d44 */
[----:B------:R-:W-:Y:S01]  /*6350*/  @P0 IADD3.X R9, R4, R227, RZ, P3, !PT ;  /* 0x000000e304090210 */ /* 0x000fe20001ffe4ff */
[C---:B------:R-:W-:Y:S02]  /*6360*/  FMUL.FTZ R104, R133.reuse, R104 ;  /* 0x0000006885687220 */ /* 0x040fe40000410000 */
[----:B------:R1:W1:Y:S01]  /*6370*/  MUFU.EX2 R235, R6 ;  /* 0x0000000600eb7308 */ /* 0x0002620000000800 */
[----:B------:R-:W-:Y:S02]  /*6380*/  FMUL.FTZ R105, R133, R105 ;  /* 0x0000006985697220 */ /* 0x000fe40000410000 */
[C---:B------:R-:W-:Y:S01]  /*6390*/  FMUL.FTZ R106, R132.reuse, R106 ;  /* 0x0000006a846a7220 */ /* 0x040fe20000410000 */
[----:B----4-:R-:W-:Y:S01]  /*63a0*/  @P0 LEA.HI.X R19, R7, c[0x0][0x1cc], R8, 0x1, P2 ;  /* 0x0000730007130a11 */ /* 0x010fe200010f0c08 */
[----:B------:R-:W-:Y:S01]  /*63b0*/  FMUL.FTZ R107, R132, R107 ;  /* 0x0000006b846b7220 */ /* 0x000fe20000410000 */
[----:B------:R-:W-:Y:S01]  /*63c0*/  @P0 LEA R8, P3, R137, c[0x0][0x1c8], 0x1 ;  /* 0x0000720089080a11 */ /* 0x000fe200078608ff */
[----:B------:R-:W-:Y:S01]  /*63d0*/  FMUL.FTZ R108, R133, R108 ;  /* 0x0000006c856c7220 */ /* 0x000fe20000410000 */
[----:B------:R-:W-:Y:S01]  /*63e0*/  @P0 IADD3 R7, P2, R5, R252, RZ ;  /* 0x000000fc05070210 */ /* 0x000fe20007f5e0ff */
[----:B------:R4:W-:Y:S01]  /*63f0*/  @P0 LDGSTS.E.BYPASS.LTC128B.128 [R224+0x5100], [R18.64], !P5 ;  /* 0x0510000012e00fae */ /* 0x0009e2000e901d44 */
[----:B------:R-:W-:Y:S01]  /*6400*/  @P0 LEA.HI.X R9, R137, c[0x0][0x1cc], R9, 0x1, P3 ;  /* 0x0000730089090a11 */ /* 0x000fe200018f0c09 */
[----:B------:R3:W-:Y:S01]  /*6410*/  MUFU.EX2 R234, R12 ;  /* 0x0000000c00ea7308 */ /* 0x0007e20000000800 */
[----:B------:R-:W-:Y:S01]  /*6420*/  @P0 IADD3.X R174, R4, R251, RZ, P2, !PT ;  /* 0x000000fb04ae0210 */ /* 0x000fe200017fe4ff */
[----:B------:R-:W-:Y:S01]  /*6430*/  FMUL.FTZ R109, R133, R109 ;  /* 0x0000006d856d7220 */ /* 0x000fe20000410000 */
[----:B-----5:R-:W-:Y:S01]  /*6440*/  FMNMX.FTZ R2, R0, R2, !PT ;  /* 0x0000000200027209 */ /* 0x020fe20007810000 */
[----:B--2---:R-:W-:Y:S01]  /*6450*/  FMUL.FTZ R88, R3, R88 ;  /* 0x0000005803587220 */ /* 0x004fe20000410000 */
[----:B------:R-:W-:Y:S01]  /*6460*/  @P0 IADD3 R5, P1, R5, R250, RZ ;  /* 0x000000fa05050210 */ /* 0x000fe20007f3e0ff */
[----:B------:R2:W-:Y:S01]  /*6470*/  @P0 LDGSTS.E.BYPASS.LTC128B.128 [R224+0x3900], [R8.64], !P4 ;  /* 0x0390000008e00fae */ /* 0x0005e2000e101d44 */
[----:B------:R-:W-:Y:S02]  /*6480*/  FMUL.FTZ R89, R3, R89 ;  /* 0x0000005903597220 */ /* 0x000fe40000410000 */
[----:B------:R-:W-:Y:S01]  /*6490*/  FADD.FTZ R0, -R2, R138 ;  /* 0x0000008a02007221 */ /* 0x000fe20000010100 */
[----:B------:R-:W-:Y:S01]  /*64a0*/  @P0 IADD3.X R138, R4, R249, RZ, P1, !PT ;  /* 0x000000f9048a0210 */ /* 0x000fe20000ffe4ff */
[----:B------:R-:W-:Y:S01]  /*64b0*/  FMUL.FTZ R137, R2, c[0x0][0x2d0] ;  /* 0x0000b40002897a20 */ /* 0x000fe20000410000 */
[----:B------:R-:W-:Y:S01]  /*64c0*/  @P0 LEA R4, P1, R5, c[0x0][0x1c8], 0x1 ;  /* 0x0000720005040a11 */ /* 0x000fe200078208ff */
[----:B------:R-:W-:Y:S01]  /*64d0*/  FMUL.FTZ R0, R0, c[0x0][0x2d0] ;  /* 0x0000b40000007a20 */ /* 0x000fe20000410000 */
[----:B-1----:R-:W-:Y:S01]  /*64e0*/  @P0 LEA R6, P2, R7, c[0x0][0x1c8], 0x1 ;  /* 0x0000720007060a11 */ /* 0x002fe200078408ff */
[--C-:B------:R-:W-:Y:S01]  /*64f0*/  FFMA.FTZ R14, R14, c[0x0][0x2d0], -R137.reuse ;  /* 0x0000b4000e0e7a23 */ /* 0x100fe20000010889 */
[----:B------:R-:W-:Y:S01]  /*6500*/  @P0 LEA.HI.X R5, R5, c[0x0][0x1cc], R138, 0x1, P1 ;  /* 0x0000730005050a11 */ /* 0x000fe200008f0c8a */
[--C-:B------:R-:W-:Y:S01]  /*6510*/  FFMA.FTZ R15, R15, c[0x0][0x2d0], -R137.reuse ;  /* 0x0000b4000f0f7a23 */ /* 0x100fe20000010889 */
[----:B------:R-:W-:Y:S01]  /*6520*/  @P0 LEA.HI.X R7, R7, c[0x0][0x1cc], R174, 0x1, P2 ;  /* 0x0000730007070a11 */ /* 0x000fe200010f0cae */
[--C-:B------:R-:W-:Y:S01]  /*6530*/  FFMA.FTZ R10, R10, c[0x0][0x2d0], -R137.reuse ;  /* 0x0000b4000a0a7a23 */ /* 0x100fe20000010889 */
[----:B------:R-:W1:Y:S01]  /*6540*/  MUFU.EX2 R0, R0 ;  /* 0x0000000000007308 */ /* 0x000e620000000800 */
[--C-:B------:R-:W-:Y:S02]  /*6550*/  FFMA.FTZ R11, R11, c[0x0][0x2d0], -R137.reuse ;  /* 0x0000b4000b0b7a23 */ /* 0x100fe40000010889 */
[----:B------:R5:W-:Y:S01]  /*6560*/  @P0 LDGSTS.E.BYPASS.LTC128B.128 [R224+0x4900], [R6.64], !P6 ;  /* 0x0490000006e00fae */ /* 0x000be2000f101d44 */
[----:B---3--:R-:W-:Y:S02]  /*6570*/  FMUL.FTZ R12, R3, R148 ;  /* 0x00000094030c7220 */ /* 0x008fe40000410000 */
[C---:B------:R-:W-:Y:S02]  /*6580*/  FMUL.FTZ R16, R133.reuse, R152 ;  /* 0x0000009885107220 */ /* 0x040fe40000410000 */
[----:B------:R-:W-:Y:S02]  /*6590*/  FMUL.FTZ R17, R133, R153 ;  /* 0x0000009985117220 */ /* 0x000fe40000410000 */
[----:B------:R3:W1:Y:S01]  /*65a0*/  MUFU.EX2 R233, R13 ;  /* 0x0000000d00e97308 */ /* 0x0006620000000800 */
[----:B------:R1:W-:Y:S01]  /*65b0*/  @P0 LDGSTS.E.BYPASS.LTC128B.128 [R224+0x5900], [R4.64], !P5 ;  /* 0x0590000004e00fae */ /* 0x0003e2000e901d44 */
[C---:B----4-:R-:W-:Y:S02]  /*65c0*/  FMUL.FTZ R18, R132.reuse, R154 ;  /* 0x0000009a84127220 */ /* 0x050fe40000410000 */
[----:B--2---:R-:W-:Y:S01]  /*65d0*/  FMUL.FTZ R8, R3, R140 ;  /* 0x0000008c03087220 */ /* 0x004fe20000410000 */
[----:B------:R-:W-:Y:S01]  /*65e0*/  F2FP.PACK_AB R140, R235, R236 ;  /* 0x000000eceb8c723e */ /* 0x000fe200000000ff */
[----:B------:R-:W-:Y:S02]  /*65f0*/  FMUL.FTZ R9, R3, R141 ;  /* 0x0000008d03097220 */ /* 0x000fe40000410000 */
[----:B------:R-:W-:Y:S01]  /*6600*/  FMUL.FTZ R19, R132, R155 ;  /* 0x0000009b84137220 */ /* 0x000fe20000410000 */
[----:B------:R-:W2:Y:S01]  /*6610*/  LDSM.16.MT88.4 R172, [R208+0x100] ;  /* 0x00010000d0ac783b */ /* 0x000ea20000004200 */
[----:B------:R4:W-:Y:S01]  /*6620*/  MUFU.EX2 R185, R14 ;  /* 0x0000000e00b97308 */ /* 0x0009e20000000800 */
[--C-:B------:R-:W-:Y:S02]  /*6630*/  FFMA.FTZ R46, R46, c[0x0][0x2d0], -R137.reuse ;  /* 0x0000b4002e2e7a23 */ /* 0x100fe40000010889 */
[--C-:B------:R-:W-:Y:S02]  /*6640*/  FFMA.FTZ R47, R47, c[0x0][0x2d0], -R137.reuse ;  /* 0x0000b4002f2f7a23 */ /* 0x100fe40000010889 */
[--C-:B------:R-:W-:Y:S02]  /*6650*/  FFMA.FTZ R58, R58, c[0x0][0x2d0], -R137.reuse ;  /* 0x0000b4003a3a7a23 */ /* 0x100fe40000010889 */
[----:B------:R-:W2:Y:S01]  /*6660*/  LDSM.16.MT88.4 R176, [R209+0x100] ;  /* 0x00010000d1b0783b */ /* 0x000ea20000004200 */
[----:B------:R-:W-:Y:S02]  /*6670*/  FFMA.FTZ R59, R59, c[0x0][0x2d0], -R137 ;  /* 0x0000b4003b3b7a23 */ /* 0x000fe40000010889 */
[----:B------:R2:W-:Y:S01]  /*6680*/  MUFU.EX2 R186, R15 ;  /* 0x0000000f00ba7308 */ /* 0x0005e20000000800 */
[C---:B-----5:R-:W-:Y:S01]  /*6690*/  FMUL.FTZ R6, R132.reuse, R146 ;  /* 0x0000009284067220 */ /* 0x060fe20000410000 */
[----:B------:R-:W-:Y:S01]  /*66a0*/  F2FP.PACK_AB R146, R243, R244 ;  /* 0x000000f4f392723e */ /* 0x000fe200000000ff */
[----:B------:R-:W-:Y:S01]  /*66b0*/  FMUL.FTZ R7, R132, R147 ;  /* 0x0000009384077220 */ /* 0x000fe20000410000 */
[----:B------:R-:W-:Y:S01]  /*66c0*/  F2FP.PACK_AB R147, R238, R240 ;  /* 0x000000f0ee93723e */ /* 0x000fe200000000ff */
[----:B---3--:R-:W-:Y:S01]  /*66d0*/  FMUL.FTZ R13, R3, R149 ;  /* 0x00000095030d7220 */ /* 0x008fe20000410000 */
[----:B------:R-:W-:Y:S01]  /*66e0*/  LDSM.16.MT88.4 R152, [R209+0x1100] ;  /* 0x00110000d198783b */ /* 0x000fe20000004200 */
[----:B-1----:R-:W-:Y:S02]  /*66f0*/  FMUL.FTZ R90, R0, R90 ;  /* 0x0000005a005a7220 */ /* 0x002fe40000410000 */
[C---:B------:R-:W-:Y:S01]  /*6700*/  FMUL.FTZ R4, R133.reuse, R144 ;  /* 0x0000009085047220 */ /* 0x040fe20000410000 */
[----:B------:R1:W-:Y:S01]  /*6710*/  MUFU.EX2 R184, R10 ;  /* 0x0000000a00b87308 */ /* 0x0003e20000000800 */
[----:B------:R-:W-:Y:S01]  /*6720*/  F2FP.PACK_AB R144, R242, R241 ;  /* 0x000000f1f290723e */ /* 0x000fe200000000ff */
[----:B------:R-:W-:Y:S01]  /*6730*/  FMUL.FTZ R5, R133, R145 ;  /* 0x0000009185057220 */ /* 0x000fe20000410000 */
[----:B------:R-:W-:Y:S01]  /*6740*/  F2FP.PACK_AB R145, R239, R237 ;  /* 0x000000edef91723e */ /* 0x000fe200000000ff */
[----:B------:R-:W0:Y:S01]  /*6750*/  LDGDEPBAR ;  /* 0x00000000000079af */ /* 0x000e220000000000 */
[C---:B----4-:R-:W-:Y:S02]  /*6760*/  FMUL.FTZ R14, R0.reuse, R150 ;  /* 0x00000096000e7220 */ /* 0x050fe40000410000 */
[C---:B------:R-:W-:Y:S02]  /*6770*/  FMUL.FTZ R91, R0.reuse, R91 ;  /* 0x0000005b005b7220 */ /* 0x040fe40000410000 */
[C---:B------:R-:W-:Y:S01]  /*6780*/  FMUL.FTZ R92, R3.reuse, R92 ;  /* 0x0000005c035c7220 */ /* 0x040fe20000410000 */
[----:B------:R-:W3:Y:S01]  /*6790*/  MUFU.EX2 R183, R11 ;  /* 0x0000000b00b77308 */ /* 0x000ee20000000800 */
[----:B------:R-:W-:Y:S02]  /*67a0*/  FMUL.FTZ R93, R3, R93 ;  /* 0x0000005d035d7220 */ /* 0x000fe40000410000 */
[C---:B------:R-:W-:Y:S02]  /*67b0*/  FMUL.FTZ R94, R0.reuse, R94 ;  /* 0x0000005e005e7220 */ /* 0x040fe40000410000 */
[C---:B--2---:R-:W-:Y:S02]  /*67c0*/  FMUL.FTZ R15, R0.reuse, R151 ;  /* 0x00000097000f7220 */ /* 0x044fe40000410000 */
[----:B------:R-:W2:Y:S01]  /*67d0*/  LDSM.16.MT88.4 R148, [R208+0x1100] ;  /* 0x00110000d094783b */ /* 0x000ea20000004200 */
[C---:B------:R-:W-:Y:S01]  /*67e0*/  FMUL.FTZ R95, R0.reuse, R95 ;  /* 0x0000005f005f7220 */ /* 0x040fe20000410000 */
[-C--:B------:R-:W-:Y:S01]  /*67f0*/  HMMA.16816.F32 R4, R144, R172.reuse, R4 ;  /* 0x000000ac9004723c */ /* 0x080fe20000001804 */
[----:B------:R-:W-:Y:S04]  /*6800*/  MUFU.EX2 R202, R36 ;  /* 0x0000002400ca7308 */ /* 0x000fe80000000800 */
[----:B-1----:R-:W-:Y:S01]  /*6810*/  FMUL.FTZ R10, R0, R142 ;  /* 0x0000008e000a7220 */ /* 0x002fe20000410000 */
[----:B------:R-:W-:Y:S01]  /*6820*/  F2FP.PACK_AB R142, R233, R234 ;  /* 0x000000eae98e723e */ /* 0x000fe200000000ff */
[C---:B------:R-:W-:Y:S02]  /*6830*/  FMUL.FTZ R68, R133.reuse, R68 ;  /* 0x0000004485447220 */ /* 0x040fe40000410000 */
[----:B------:R-:W-:Y:S02]  /*6840*/  FMUL.FTZ R69, R133, R69 ;  /* 0x0000004585457220 */ /* 0x000fe40000410000 */
[----:B------:R-:W-:Y:S01]  /*6850*/  MUFU.EX2 R201, R37 ;  /* 0x0000002500c97308 */ /* 0x000fe20000000800 */
[C---:B------:R-:W-:Y:S02]  /*6860*/  FMUL.FTZ R70, R132.reuse, R70 ;  /* 0x0000004684467220 */ /* 0x040fe40000410000 */
[----:B------:R-:W-:Y:S01]  /*6870*/  FMUL.FTZ R71, R132, R71 ;  /* 0x0000004784477220 */ /* 0x000fe20000410000 */
[----:B---3--:R-:W-:Y:S01]  /*6880*/  F2FP.PACK_AB R141, R183, R184 ;  /* 0x000000b8b78d723e */ /* 0x008fe200000000ff */
[----:B------:R-:W-:Y:S01]  /*6890*/  FMUL.FTZ R11, R0, R143 ;  /* 0x0000008f000b7220 */ /* 0x000fe20000410000 */
[----:B------:R-:W-:Y:S01]  /*68a0*/  F2FP.PACK_AB R143, R186, R185 ;  /* 0x000000b9ba8f723e */ /* 0x000fe200000000ff */
[C---:B------:R-:W-:Y:S02]  /*68b0*/  FMUL.FTZ R100, R3.reuse, R100 ;  /* 0x0000006403647220 */ /* 0x040fe40000410000 */
[----:B------:R-:W-:Y:S01]  /*68c0*/  FMUL.FTZ R101, R3, R101 ;  /* 0x0000006503657220 */ /* 0x000fe20000410000 */
[----:B------:R-:W-:Y:S01]  /*68d0*/  MUFU.EX2 R198, R38 ;  /* 0x0000002600c67308 */ /* 0x000fe20000000800 */
[C---:B------:R-:W-:Y:S02]  /*68e0*/  FMUL.FTZ R102, R0.reuse, R102 ;  /* 0x0000006600667220 */ /* 0x040fe40000410000 */
[C---:B------:R-:W-:Y:S04]  /*68f0*/  HMMA.16816.F32 R8, R140.reuse, R172, R8 ;  /* 0x000000ac8c08723c */ /* 0x040fe80000001808 */
[C---:B------:R-:W-:Y:S02]  /*6900*/  FMUL.FTZ R103, R0.reuse, R103 ;  /* 0x0000006700677220 */ /* 0x040fe40000410000 */
[--C-:B------:R-:W-:Y:S01]  /*6910*/  FFMA.FTZ R138, R35, c[0x0][0x2d0], -R181.reuse ;  /* 0x0000b400238a7a23 */ /* 0x100fe200000108b5 */
[----:B------:R1:W-:Y:S01]  /*6920*/  MUFU.EX2 R196, R39 ;  /* 0x0000002700c47308 */ /* 0x0003e20000000800 */
[-C--:B------:R-:W-:Y:S04]  /*6930*/  HMMA.16816.F32 R12, R140, R174.reuse, R12 ;  /* 0x000000ae8c0c723c */ /* 0x080fe8000000180c */
[----:B------:R-:W-:Y:S02]  /*6940*/  FMUL.FTZ R35, R0, R163 ;  /* 0x000000a300237220 */ /* 0x000fe40000410000 */
[C---:B------:R-:W-:Y:S02]  /*6950*/  FMUL.FTZ R110, R132.reuse, R110 ;  /* 0x0000006e846e7220 */ /* 0x040fe40000410000 */
[C---:B------:R-:W-:Y:S01]  /*6960*/  HMMA.16816.F32 R16, R144.reuse, R174, R16 ;  /* 0x000000ae9010723c */ /* 0x040fe20000001810 */
[----:B------:R-:W-:Y:S03]  /*6970*/  MUFU.EX2 R200, R48 ;  /* 0x0000003000c87308 */ /* 0x000fe60000000800 */
[----:B------:R-:W-:Y:S02]  /*6980*/  FMUL.FTZ R111, R132, R111 ;  /* 0x0000006f846f7220 */ /* 0x000fe40000410000 */
[C---:B------:R-:W-:Y:S02]  /*6990*/  FMUL.FTZ R112, R3.reuse, R112 ;  /* 0x0000007003707220 */ /* 0x040fe40000410000 */
[-C--:B------:R-:W-:Y:S03]  /*69a0*/  HMMA.16816.F32 R68, R144, R176.reuse, R68 ;  /* 0x000000b09044723c */ /* 0x080fe60000001844 */
[----:B------:R3:W-:Y:S01]  /*69b0*/  MUFU.EX2 R230, R32 ;  /* 0x0000002000e67308 */ /* 0x0007e20000000800 */
[C---:B------:R-:W-:Y:S02]  /*69c0*/  FMUL.FTZ R72, R3.reuse, R72 ;  /* 0x0000004803487220 */ /* 0x040fe40000410000 */
[C---:B------:R-:W-:Y:S01]  /*69d0*/  FMUL.FTZ R73, R3.reuse, R73 ;  /* 0x0000004903497220 */ /* 0x040fe20000410000 */
[----:B-1----:R-:W-:Y:S01]  /*69e0*/  LDSM.16.MT88.4 R36, [R209+0x2500] ;  /* 0x00250000d124783b */ /* 0x002fe20000004200 */
[C---:B------:R-:W-:Y:S04]  /*69f0*/  FMUL.FTZ R74, R0.reuse, R74 ;  /* 0x0000004a004a7220 */ /* 0x040fe80000410000 */
[C---:B------:R-:W-:Y:S01]  /*6a00*/  FMUL.FTZ R75, R0.reuse, R75 ;  /* 0x0000004b004b7220 */ /* 0x040fe20000410000 */
[----:B------:R-:W-:Y:S01]  /*6a10*/  MUFU.EX2 R199, R49 ;  /* 0x0000003100c77308 */ /* 0x000fe20000000800 */
[C---:B------:R-:W-:Y:S02]  /*6a20*/  FMUL.FTZ R113, R3.reuse, R113 ;  /* 0x0000007103717220 */ /* 0x040fe40000410000 */
[C---:B------:R-:W-:Y:S02]  /*6a30*/  FMUL.FTZ R114, R0.reuse, R114 ;  /* 0x0000007200727220 */ /* 0x040fe40000410000 */
[C---:B------:R-:W-:Y:S01]  /*6a40*/  FMUL.FTZ R115, R0.reuse, R115 ;  /* 0x0000007300737220 */ /* 0x040fe20000410000 */
[C---:B------:R-:W-:Y:S04]  /*6a50*/  HMMA.16816.F32 R72, R140.reuse, R176, R72 ;  /* 0x000000b08c48723c */ /* 0x040fe80000001848 */
[C---:B------:R-:W-:Y:S01]  /*6a60*/  FMUL.FTZ R76, R3.reuse, R76 ;  /* 0x0000004c034c7220 */ /* 0x040fe20000410000 */
[----:B------:R1:W-:Y:S01]  /*6a70*/  MUFU.EX2 R232, R20 ;  /* 0x0000001400e87308 */ /* 0x0003e20000000800 */
[----:B------:R-:W-:Y:S02]  /*6a80*/  FMUL.FTZ R77, R3, R77 ;  /* 0x0000004d034d7220 */ /* 0x000fe40000410000 */
[C---:B------:R-:W-:Y:S04]  /*6a90*/  FMUL.FTZ R78, R0.reuse, R78 ;  /* 0x0000004e004e7220 */ /* 0x040fe80000410000 */
[----:B------:R-:W-:Y:S02]  /*6aa0*/  FMUL.FTZ R79, R0, R79 ;  /* 0x0000004f004f7220 */ /* 0x000fe40000410000 */
[--C-:B---3--:R-:W-:Y:S01]  /*6ab0*/  FFMA.FTZ R32, R23, c[0x0][0x2d0], -R181.reuse ;  /* 0x0000b40017207a23 */ /* 0x108fe200000108b5 */
[----:B------:R-:W-:Y:S01]  /*6ac0*/  MUFU.EX2 R195, R50 ;  /* 0x0000003200c37308 */ /* 0x000fe20000000800 */
[C---:B------:R-:W-:Y:S02]  /*6ad0*/  FMUL.FTZ R23, R132.reuse, R159 ;  /* 0x0000009f84177220 */ /* 0x040fe40000410000 */
[----:B------:R-:W-:Y:S01]  /*6ae0*/  FMUL.FTZ R116, R3, R116 ;  /* 0x0000007403747220 */ /* 0x000fe20000410000 */
[-C--:B------:R-:W-:Y:S03]  /*6af0*/  HMMA.16816.F32 R76, R140, R178.reuse, R76 ;  /* 0x000000b28c4c723c */ /* 0x080fe6000000184c */
[C---:B------:R-:W-:Y:S02]  /*6b00*/  FMUL.FTZ R80, R133.reuse, R80 ;  /* 0x0000005085507220 */ /* 0x040fe40000410000 */
[C---:B------:R-:W-:Y:S01]  /*6b10*/  FMUL.FTZ R81, R133.reuse, R81 ;  /* 0x0000005185517220 */ /* 0x040fe20000410000 */
[----:B------:R3:W4:Y:S01]  /*6b20*/  MUFU.EX2 R231, R21 ;  /* 0x0000001500e77308 */ /* 0x0007220000000800 */
[C---:B------:R-:W-:Y:S02]  /*6b30*/  FMUL.FTZ R82, R132.reuse, R82 ;  /* 0x0000005284527220 */ /* 0x040fe40000410000 */
[----:B------:R-:W-:Y:S03]  /*6b40*/  FMUL.FTZ R83, R132, R83 ;  /* 0x0000005384537220 */ /* 0x000fe60000410000 */
[----:B-1----:R-:W-:Y:S02]  /*6b50*/  FMUL.FTZ R20, R133, R156 ;  /* 0x0000009c85147220 */ /* 0x002fe40000410000 */
[----:B------:R-:W-:Y:S02]  /*6b60*/  FMUL.FTZ R117, R3, R117 ;  /* 0x0000007503757220 */ /* 0x000fe40000410000 */
[C---:B------:R-:W-:Y:S01]  /*6b70*/  HMMA.16816.F32 R80, R144.reuse, R178, R80 ;  /* 0x000000b29050723c */ /* 0x040fe20000001850 */
[----:B------:R1:W-:Y:S03]  /*6b80*/  MUFU.EX2 R197, R51 ;  /* 0x0000003300c57308 */ /* 0x0003e60000000800 */
[C---:B------:R-:W-:Y:S02]  /*6b90*/  FMUL.FTZ R118, R0.reuse, R118 ;  /* 0x0000007600767220 */ /* 0x040fe40000410000 */
[----:B------:R-:W-:Y:S02]  /*6ba0*/  FMUL.FTZ R119, R0, R119 ;  /* 0x0000007700777220 */ /* 0x000fe40000410000 */
[-C--:B--2---:R-:W-:Y:S03]  /*6bb0*/  HMMA.16816.F32 R84, R144, R148.reuse, R84 ;  /* 0x000000949054723c */ /* 0x084fe60000001854 */
[----:B------:R2:W-:Y:S01]  /*6bc0*/  MUFU.EX2 R228, R22 ;  /* 0x0000001600e47308 */ /* 0x0005e20000000800 */
[C---:B------:R-:W-:Y:S02]  /*6bd0*/  FMUL.FTZ R120, R133.reuse, R120 ;  /* 0x0000007885787220 */ /* 0x040fe40000410000 */
[C---:B---3--:R-:W-:Y:S02]  /*6be0*/  FMUL.FTZ R21, R133.reuse, R157 ;  /* 0x0000009d85157220 */ /* 0x048fe40000410000 */
[C---:B------:R-:W-:Y:S04]  /*6bf0*/  HMMA.16816.F32 R88, R140.reuse, R148, R88 ;  /* 0x000000948c58723c */ /* 0x040fe80000001858 */
[----:B------:R-:W-:Y:S01]  /*6c00*/  FFMA.FTZ R34, R34, c[0x0][0x2d0], -R181 ;  /* 0x0000b40022227a23 */ /* 0x000fe200000108b5 */
[----:B------:R-:W-:Y:S01]  /*6c10*/  MUFU.EX2 R191, R44 ;  /* 0x0000002c00bf7308 */ /* 0x000fe20000000800 */
[----:B------:R-:W-:Y:S02]  /*6c20*/  FMUL.FTZ R121, R133, R121 ;  /* 0x0000007985797220 */ /* 0x000fe40000410000 */
[-C--:B------:R-:W-:Y:S01]  /*6c30*/  HMMA.16816.F32 R92, R140, R150.reuse, R92 ;  /* 0x000000968c5c723c */ /* 0x080fe2000000185c */
[----:B-1----:R-:W-:Y:S03]  /*6c40*/  LDSM.16.MT88.4 R48, [R208+0x900] ;  /* 0x00090000d030783b */ /* 0x002fe60000004200 */
[C---:B------:R-:W-:Y:S02]  /*6c50*/  FMUL.FTZ R122, R132.reuse, R122 ;  /* 0x0000007a847a7220 */ /* 0x040fe40000410000 */
[C---:B------:R-:W-:Y:S01]  /*6c60*/  FMUL.FTZ R123, R132.reuse, R123 ;  /* 0x0000007b847b7220 */ /* 0x040fe20000410000 */
[----:B------:R1:W3:Y:S01]  /*6c70*/  MUFU.EX2 R229, R33 ;  /* 0x0000002100e57308 */ /* 0x0002e20000000800 */
[C---:B------:R-:W-:Y:S01]  /*6c80*/  HMMA.16816.F32 R96, R144.reuse, R150, R96 ;  /* 0x000000969060723c */ /* 0x040fe20000001860 */
[----:B------:R-:W5:Y:S03]  /*6c90*/  LDSM.16.MT88.4 R148, [R208+0x2100] ;  /* 0x00210000d094783b */ /* 0x000f660000004200 */
[----:B--2---:R-:W-:Y:S02]  /*6ca0*/  FMUL.FTZ R22, R132, R158 ;  /* 0x0000009e84167220 */ /* 0x004fe40000410000 */
[C---:B------:R-:W-:Y:S02]  /*6cb0*/  FMUL.FTZ R124, R3.reuse, R124 ;  /* 0x0000007c037c7220 */ /* 0x040fe40000410000 */
[C---:B------:R-:W-:Y:S01]  /*6cc0*/  FMUL.FTZ R125, R3.reuse, R125 ;  /* 0x0000007d037d7220 */ /* 0x040fe20000410000 */
[----:B------:R2:W2:Y:S01]  /*6cd0*/  MUFU.EX2 R227, R32 ;  /* 0x0000002000e37308 */ /* 0x0004a20000000800 */
[----:B------:R-:W-:Y:S01]  /*6ce0*/  LDSM.16.MT88.4 R156, [R209+0x500] ;  /* 0x00050000d19c783b */ /* 0x000fe20000004200 */
[-C--:B------:R-:W-:Y:S03]  /*6cf0*/  HMMA.16816.F32 R20, R144, R152.reuse, R20 ;  /* 0x000000989014723c */ /* 0x080fe60000001814 */
[C---:B------:R-:W-:Y:S02]  /*6d00*/  FMUL.FTZ R126, R0.reuse, R126 ;  /* 0x0000007e007e7220 */ /* 0x040fe40000410000 */
[----:B------:R-:W-:Y:S02]  /*6d10*/  FMUL.FTZ R127, R0, R127 ;  /* 0x0000007f007f7220 */ /* 0x000fe40000410000 */
[C---:B------:R-:W-:Y:S01]  /*6d20*/  FMUL.FTZ R128, R3.reuse, R128 ;  /* 0x0000008003807220 */ /* 0x040fe20000410000 */
[C---:B------:R-:W-:Y:S01]  /*6d30*/  HMMA.16816.F32 R100, R140.reuse, R152, R100 ;  /* 0x000000988c64723c */ /* 0x040fe20000001864 */
[----:B------:R3:W-:Y:S03]  /*6d40*/  MUFU.EX2 R226, R34 ;  /* 0x0000002200e27308 */ /* 0x0007e60000000800 */
[----:B-1----:R-:W-:Y:S02]  /*6d50*/  FMUL.FTZ R33, R3, R161 ;  /* 0x000000a103217220 */ /* 0x002fe40000410000 */
[--C-:B------:R-:W-:Y:S02]  /*6d60*/  FFMA.FTZ R28, R28, c[0x0][0x2d0], -R182.reuse ;  /* 0x0000b4001c1c7a23 */ /* 0x100fe400000108b6 */
[--C-:B------:R-:W-:Y:S03]  /*6d70*/  FFMA.FTZ R24, R24, c[0x0][0x2d0], -R182.reuse ;  /* 0x0000b40018187a23 */ /* 0x100fe600000108b6 */
[----:B------:R-:W-:Y:S01]  /*6d80*/  MUFU.EX2 R204, R28 ;  /* 0x0000001c00cc7308 */ /* 0x000fe20000000800 */
[--C-:B------:R-:W-:Y:S02]  /*6d90*/  FFMA.FTZ R25, R25, c[0x0][0x2d0], -R182.reuse ;  /* 0x0000b40019197a23 */ /* 0x100fe400000108b6 */
[C---:B--2---:R-:W-:Y:S02]  /*6da0*/  FMUL.FTZ R32, R3.reuse, R160 ;  /* 0x000000a003207220 */ /* 0x044fe40000410000 */
[--C-:B------:R-:W-:Y:S02]  /*6db0*/  FFMA.FTZ R26, R26, c[0x0][0x2d0], -R137.reuse ;  /* 0x0000b4001a1a7a23 */ /* 0x100fe40000010889 */
[----:B------:R-:W-:Y:S02]  /*6dc0*/  FMUL.FTZ R129, R3, R129 ;  /* 0x0000008103817220 */ /* 0x000fe40000410000 */
[C---:B------:R-:W-:Y:S01]  /*6dd0*/  FMUL.FTZ R130, R0.reuse, R130 ;  /* 0x0000008200827220 */ /* 0x040fe20000410000 */
[----:B------:R1:W-:Y:S01]  /*6de0*/  MUFU.EX2 R206, R24 ;  /* 0x0000001800ce7308 */ /* 0x0003e20000000800 */
[----:B------:R-:W-:Y:S02]  /*6df0*/  FMUL.FTZ R131, R0, R131 ;  /* 0x0000008300837220 */ /* 0x000fe40000410000 */
[--C-:B------:R-:W-:Y:S02]  /*6e00*/  FFMA.FTZ R40, R40, c[0x0][0x2d0], -R182.reuse ;  /* 0x0000b40028287a23 */ /* 0x100fe400000108b6 */
[----:B---3--:R-:W-:Y:S02]  /*6e10*/  FMUL.FTZ R34, R0, R162 ;  /* 0x000000a200227220 */ /* 0x008fe40000410000 */
[----:B------:R-:W-:Y:S02]  /*6e20*/  FFMA.FTZ R41, R41, c[0x0][0x2d0], -R182 ;  /* 0x0000b40029297a23 */ /* 0x000fe400000108b6 */
[--C-:B------:R-:W-:Y:S01]  /*6e30*/  FFMA.FTZ R42, R42, c[0x0][0x2d0], -R137.reuse ;  /* 0x0000b4002a2a7a23 */ /* 0x100fe20000010889 */
[----:B------:R-:W-:Y:S01]  /*6e40*/  MUFU.EX2 R192, R45 ;  /* 0x0000002d00c07308 */ /* 0x000fe20000000800 */
[----:B------:R-:W-:Y:S01]  /*6e50*/  FFMA.FTZ R43, R43, c[0x0][0x2d0], -R137 ;  /* 0x0000b4002b2b7a23 */ /* 0x000fe20000010889 */
[-C--:B------:R-:W-:Y:S03]  /*6e60*/  HMMA.16816.F32 R32, R140, R154.reuse, R32 ;  /* 0x0000009a8c20723c */ /* 0x080fe60000001820 */
[--C-:B------:R-:W-:Y:S02]  /*6e70*/  FFMA.FTZ R64, R64, c[0x0][0x2d0], -R180.reuse ;  /* 0x0000b40040407a23 */ /* 0x100fe400000108b4 */
[----:B------:R-:W-:Y:S02]  /*6e80*/  FFMA.FTZ R65, R65, c[0x0][0x2d0], -R180 ;  /* 0x0000b40041417a23 */ /* 0x000fe400000108b4 */
[--C-:B------:R-:W-:Y:S01]  /*6e90*/  FFMA.FTZ R66, R66, c[0x0][0x2d0], -R181.reuse ;  /* 0x0000b40042427a23 */ /* 0x100fe200000108b5 */
[C---:B------:R-:W-:Y:S01]  /*6ea0*/  HMMA.16816.F32 R104, R144.reuse, R154, R104 ;  /* 0x0000009a9068723c */ /* 0x040fe20000001868 */
[----:B------:R-:W2:Y:S01]  /*6eb0*/  LDSM.16.MT88.4 R152, [R209+0x2100] ;  /* 0x00210000d198783b */ /* 0x000ea20000004200 */
[----:B------:R3:W-:Y:S02]  /*6ec0*/  MUFU.EX2 R205, R25 ;  /* 0x0000001900cd7308 */ /* 0x0007e40000000800 */
[----:B-1----:R-:W-:Y:S02]  /*6ed0*/  FMUL.FTZ R24, R133, R164 ;  /* 0x000000a485187220 */ /* 0x002fe40000410000 */
[----:B------:R-:W-:Y:S02]  /*6ee0*/  FFMA.FTZ R67, R67, c[0x0][0x2d0], -R181 ;  /* 0x0000b40043437a23 */ /* 0x000fe400000108b5 */
[-C--:B-----5:R-:W-:Y:S04]  /*6ef0*/  HMMA.16816.F32 R108, R144, R148.reuse, R108 ;  /* 0x00000094906c723c */ /* 0x0a0fe8000000186c */
[----:B------:R1:W-:Y:S01]  /*6f00*/  MUFU.EX2 R176, R26 ;  /* 0x0000001a00b07308 */ /* 0x0003e20000000800 */
[--C-:B------:R-:W-:Y:S02]  /*6f10*/  FFMA.FTZ R60, R60, c[0x0][0x2d0], -R182.reuse ;  /* 0x0000b4003c3c7a23 */ /* 0x100fe400000108b6 */
[--C-:B------:R-:W-:Y:S01]  /*6f20*/  FFMA.FTZ R61, R61, c[0x0][0x2d0], -R182.reuse ;  /* 0x0000b4003d3d7a23 */ /* 0x100fe200000108b6 */
[C---:B------:R-:W-:Y:S04]  /*6f30*/  HMMA.16816.F32 R112, R140.reuse, R148, R112 ;  /* 0x000000948c70723c */ /* 0x040fe80000001870 */
[----:B------:R-:W-:Y:S02]  /*6f40*/  FFMA.FTZ R29, R29, c[0x0][0x2d0], -R182 ;  /* 0x0000b4001d1d7a23 */ /* 0x000fe400000108b6 */
[----:B------:R-:W-:Y:S01]  /*6f50*/  MUFU.EX2 R172, R46 ;  /* 0x0000002e00ac7308 */ /* 0x000fe20000000800 */
[--C-:B------:R-:W-:Y:S01]  /*6f60*/  FFMA.FTZ R28, R27, c[0x0][0x2d0], -R137.reuse ;  /* 0x0000b4001b1c7a23 */ /* 0x100fe20000010889 */
[-C--:B------:R-:W-:Y:S04]  /*6f70*/  HMMA.16816.F32 R116, R140, R150.reuse, R116 ;  /* 0x000000968c74723c */ /* 0x080fe80000001874 */
[--C-:B------:R-:W-:Y:S02]  /*6f80*/  FFMA.FTZ R30, R30, c[0x0][0x2d0], -R137.reuse ;  /* 0x0000b4001e1e7a23 */ /* 0x100fe40000010889 */
[--C-:B------:R-:W-:Y:S02]  /*6f90*/  FFMA.FTZ R31, R31, c[0x0][0x2d0], -R137.reuse ;  /* 0x0000b4001f1f7a23 */ /* 0x100fe40000010889 */
[C---:B------:R-:W-:Y:S01]  /*6fa0*/  HMMA.16816.F32 R120, R144.reuse, R150, R120 ;  /* 0x000000969078723c */ /* 0x040fe20000001878 */
[----:B------:R-:W5:Y:S01]  /*6fb0*/  LDSM.16.MT88.4 R148, [R208+0x500] ;  /* 0x00050000d094783b */ /* 0x000f620000004200 */
[----:B------:R4:W-:Y:S02]  /*6fc0*/  MUFU.EX2 R203, R29 ;  /* 0x0000001d00cb7308 */ /* 0x0009e40000000800 */
[----:B---3--:R-:W-:Y:S02]  /*6fd0*/  FMUL.FTZ R25, R133, R165 ;  /* 0x000000a585197220 */ /* 0x008fe40000410000 */
[C---:B-1----:R-:W-:Y:S02]  /*6fe0*/  FMUL.FTZ R26, R132.reuse, R166 ;  /* 0x000000a6841a7220 */ /* 0x042fe40000410000 */
[----:B------:R-:W-:Y:S04]  /*6ff0*/  FMUL.FTZ R27, R132, R167 ;  /* 0x000000a7841b7220 */ /* 0x000fe80000410000 */
[----:B------:R1:W-:Y:S01]  /*7000*/  MUFU.EX2 R165, R28 ;  /* 0x0000001c00a57308 */ /* 0x0003e20000000800 */
[--C-:B------:R-:W-:Y:S02]  /*7010*/  FFMA.FTZ R62, R62, c[0x0][0x2d0], -R137.reuse ;  /* 0x0000b4003e3e7a23 */ /* 0x100fe40000010889 */
[-C--:B--2---:R-:W-:Y:S03]  /*7020*/  HMMA.16816.F32 R24, R144, R152.reuse, R24 ;  /* 0x000000989018723c */ /* 0x084fe60000001818 */
[----:B------:R-:W-:Y:S02]  /*7030*/  FFMA.FTZ R137, R63, c[0x0][0x2d0], -R137 ;  /* 0x0000b4003f897a23 */ /* 0x000fe40000010889 */
[----:B------:R-:W-:Y:S02]  /*7040*/  FFMA.FTZ R3, R3, R247, R236 ;  /* 0x000000f703037223 */ /* 0x000fe400000100ec */
[----:B------:R2:W-:Y:S01]  /*7050*/  MUFU.EX2 R164, R30 ;  /* 0x0000001e00a47308 */ /* 0x0005e20000000800 */
[C---:B------:R-:W-:Y:S04]  /*7060*/  HMMA.16816.F32 R124, R140.reuse, R152, R124 ;  /* 0x000000988c7c723c */ /* 0x040fe8000000187c */
[----:B----4-:R-:W-:Y:S02]  /*7070*/  FMUL.FTZ R29, R133, R169 ;  /* 0x000000a9851d7220 */ /* 0x010fe40000410000 */
[----:B------:R-:W-:Y:S02]  /*7080*/  FFMA.FTZ R0, R0, R248, R184 ;  /* 0x000000f800007223 */ /* 0x000fe400000100b8 */
[-C--:B------:R-:W-:Y:S01]  /*7090*/  HMMA.16816.F32 R128, R140, R154.reuse, R128 ;  /* 0x0000009a8c80723c */ /* 0x080fe20000001880 */
[----:B------:R3:W-:Y:S03]  /*70a0*/  MUFU.EX2 R175, R31 ;  /* 0x0000001f00af7308 */ /* 0x0007e60000000800 */
[----:B------:R-:W-:Y:S02]  /*70b0*/  FADD.FTZ R3, R235, R3 ;  /* 0x00000003eb037221 */ /* 0x000fe40000010000 */
[----:B-1----:R-:W-:Y:S01]  /*70c0*/  FMUL.FTZ R28, R133, R168 ;  /* 0x000000a8851c7220 */ /* 0x002fe20000410000 */
[----:B------:R-:W-:Y:S01]  /*70d0*/  F2FP.PACK_AB R140, R231, R232 ;  /* 0x000000e8e78c723e */ /* 0x000fe200000000ff */
[----:B------:R-:W-:Y:S01]  /*70e0*/  FFMA.FTZ R133, R133, R245, R241 ;  /* 0x000000f585857223 */ /* 0x000fe200000100f1 */
[----:B------:R-:W-:Y:S02]  /*70f0*/  F2FP.PACK_AB R142, R229, R230 ;  /* 0x000000e6e58e723e */ /* 0x000fe400000000ff */
[----:B------:R-:W1:Y:S01]  /*7100*/  MUFU.EX2 R207, R138 ;  /* 0x0000008a00cf7308 */ /* 0x000e620000000800 */
[----:B------:R-:W-:Y:S01]  /*7110*/  F2FP.PACK_AB R141, R227, R228 ;  /* 0x000000e4e38d723e */ /* 0x000fe200000000ff */
[----:B------:R-:W-:Y:S02]  /*7120*/  FADD.FTZ R0, R183, R0 ;  /* 0x00000000b7007221 */ /* 0x000fe40000010000 */
[C---:B--2---:R-:W-:Y:S06]  /*7130*/  FMUL.FTZ R30, R132.reuse, R170 ;  /* 0x000000aa841e7220 */ /* 0x044fec0000410000 */
        /* <DEDUP_REMOVED lines=8> */
[----:B------:R-:W1:Y:S02]  /*71c0*/  MUFU.EX2 R190, R53 ;  /* 0x0000003500be7308 */ /* 0x000e640000000800 */
[-C--:B-----5:R-:W-:Y:S01]  /*71d0*/  HMMA.16816.F32 R4, R140, R148.reuse, R4 ;  /* 0x000000948c04723c */ /* 0x0a0fe20000001804 */
[----:B--2---:R-:W-:Y:S04]  /*71e0*/  LDSM.16.MT88.4 R44, [R209+0x900] ;  /* 0x00090000d12c783b */ /* 0x004fe80000004200 */
[----:B------:R-:W-:Y:S02]  /*71f0*/  F2FP.PACK_AB R146, R203, R204 ;  /* 0x000000cccb92723e */ /* 0x000fe400000000ff */
[----:B------:R-:W-:Y:S01]  /*7200*/  F2FP.PACK_AB R145, R165, R176 ;  /* 0x000000b0a591723e */ /* 0x000fe200000000ff */
[----:B------:R-:W-:Y:S01]  /*7210*/  MUFU.EX2 R180, R54 ;  /* 0x0000003600b47308 */ /* 0x000fe20000000800 */
[----:B------:R-:W-:Y:S07]  /*7220*/  F2FP.PACK_AB R147, R175, R164 ;  /* 0x000000a4af93723e */ /* 0x000fee00000000ff */
[C---:B------:R-:W-:Y:S02]  /*7230*/  HMMA.16816.F32 R8, R144.reuse, R148, R8 ;  /* 0x000000949008723c */ /* 0x040fe40000001808 */
[----:B------:R2:W4:Y:S02]  /*7240*/  MUFU.EX2 R179, R55 ;  /* 0x0000003700b37308 */ /* 0x0005240000000800 */
[----:B-1----:R-:W-:Y:S04]  /*7250*/  F2FP.PACK_AB R168, R190, R189 ;  /* 0x000000bdbea8723e */ /* 0x002fe800000000ff */
[-C--:B------:R-:W-:Y:S04]  /*7260*/  HMMA.16816.F32 R12, R144, R150.reuse, R12 ;  /* 0x00000096900c723c */ /* 0x080fe8000000180c */
[----:B------:R-:W-:Y:S04]  /*7270*/  MUFU.EX2 R193, R40 ;  /* 0x0000002800c17308 */ /* 0x000fe80000000800 */
[C---:B------:R-:W-:Y:S01]  /*7280*/  HMMA.16816.F32 R16, R140.reuse, R150, R16 ;  /* 0x000000968c10723c */ /* 0x040fe20000001810 */
[----:B------:R-:W1:Y:S05]  /*7290*/  LDSM.16.MT88.4 R148, [R209+0x1500] ;  /* 0x00150000d194783b */ /* 0x000e6a0000004200 */
[----:B------:R-:W5:Y:S02]  /*72a0*/  MUFU.EX2 R194, R41 ;  /* 0x0000002900c27308 */ /* 0x000f640000000800 */
[-C--:B------:R-:W-:Y:S01]  /*72b0*/  HMMA.16816.F32 R68, R140, R156.reuse, R68 ;  /* 0x0000009c8c44723c */ /* 0x080fe20000001844 */
[----:B--2---:R-:W-:Y:S03]  /*72c0*/  LDSM.16.MT88.4 R52, [R209+0x2900] ;  /* 0x00290000d134783b */ /* 0x004fe60000004200 */
[----:B----4-:R-:W-:Y:S04]  /*72d0*/  F2FP.PACK_AB R169, R179, R180 ;  /* 0x000000b4b3a9723e */ /* 0x010fe800000000ff */
[C---:B------:R-:W-:Y:S01]  /*72e0*/  HMMA.16816.F32 R72, R144.reuse, R156, R72 ;  /* 0x0000009c9048723c */ /* 0x040fe20000001848 */
[----:B------:R2:W-:Y:S07]  /*72f0*/  MUFU.EX2 R173, R42 ;  /* 0x0000002a00ad7308 */ /* 0x0005ee0000000800 */
[-C--:B------:R-:W-:Y:S03]  /*7300*/  HMMA.16816.F32 R76, R144, R158.reuse, R76 ;  /* 0x0000009e904c723c */ /* 0x080fe6000000184c */
[----:B------:R-:W4:Y:S01]  /*7310*/  MUFU.EX2 R174, R43 ;  /* 0x0000002b00ae7308 */ /* 0x000f220000000800 */
[----:B-----5:R-:W-:Y:S04]  /*7320*/  F2FP.PACK_AB R40, R194, R193 ;  /* 0x000000c1c228723e */ /* 0x020fe800000000ff */
[C---:B------:R-:W-:Y:S01]  /*7330*/  HMMA.16816.F32 R80, R140.reuse, R158, R80 ;  /* 0x0000009e8c50723c */ /* 0x040fe20000001850 */
[----:B------:R-:W5:Y:S04]  /*7340*/  LDSM.16.MT88.4 R156, [R208+0x2500] ;  /* 0x00250000d09c783b */ /* 0x000f680000004200 */
[----:B------:R-:W-:Y:S03]  /*7350*/  MUFU.EX2 R178, R66 ;  /* 0x0000004200b27308 */ /* 0x000fe60000000800 */
[-C--:B---3--:R-:W-:Y:S04]  /*7360*/  HMMA.16816.F32 R84, R140, R152.reuse, R84 ;  /* 0x000000988c54723c */ /* 0x088fe80000001854 */
[----:B--2---:R-:W-:Y:S03]  /*7370*/  F2FP.PACK_AB R42, R192, R191 ;  /* 0x000000bfc02a723e */ /* 0x004fe600000000ff */
[----:B------:R-:W-:Y:S01]  /*7380*/  MUFU.EX2 R66, R57 ;  /* 0x0000003900427308 */ /* 0x000fe20000000800 */
[C---:B------:R-:W-:Y:S04]  /*7390*/  HMMA.16816.F32 R88, R144.reuse, R152, R88 ;  /* 0x000000989058723c */ /* 0x040fe80000001858 */
[----:B----4-:R-:W-:Y:S02]  /*73a0*/  F2FP.PACK_AB R41, R174, R173 ;  /* 0x000000adae29723e */ /* 0x010fe400000000ff */
[----:B------:R-:W-:Y:S02]  /*73b0*/  F2FP.PACK_AB R43, R138, R172 ;  /* 0x000000ac8a2b723e */ /* 0x000fe400000000ff */
[-C--:B------:R-:W-:Y:S01]  /*73c0*/  HMMA.16816.F32 R92, R144, R154.reuse, R92 ;  /* 0x0000009a905c723c */ /* 0x080fe2000000185c */
[----:B------:R-:W2:Y:S07]  /*73d0*/  MUFU.EX2 R177, R67 ;  /* 0x0000004300b17308 */ /* 0x000eae0000000800 */
[C---:B------:R-:W-:Y:S01]  /*73e0*/  HMMA.16816.F32 R96, R140.reuse, R154, R96 ;  /* 0x0000009a8c60723c */ /* 0x040fe20000001860 */
[----:B------:R-:W-:Y:S02]  /*73f0*/  LDSM.16.MT88.4 R152, [R208+0xd00] ;  /* 0x000d0000d098783b */ /* 0x000fe40000004200 */
[----:B------:R-:W-:Y:S05]  /*7400*/  MUFU.EX2 R67, R56 ;  /* 0x0000003800437308 */ /* 0x000fea0000000800 */
[-C--:B-1----:R-:W-:Y:S05]  /*7410*/  HMMA.16816.F32 R20, R140, R148.reuse, R20 ;  /* 0x000000948c14723c */ /* 0x082fea0000001814 */
[----:B------:R-:W-:Y:S03]  /*7420*/  MUFU.EX2 R188, R64 ;  /* 0x0000004000bc7308 */ /* 0x000fe60000000800 */
[C---:B------:R-:W-:Y:S04]  /*7430*/  HMMA.16816.F32 R100, R144.reuse, R148, R100 ;  /* 0x000000949064723c */ /* 0x040fe80000001864 */
[----:B--2---:R-:W-:Y:S03]  /*7440*/  F2FP.PACK_AB R171, R177, R178 ;  /* 0x000000b2b1ab723e */ /* 0x004fe600000000ff */
[----:B------:R-:W-:Y:S01]  /*7450*/  MUFU.EX2 R64, R61 ;  /* 0x0000003d00407308 */ /* 0x000fe20000000800 */
[-C--:B------:R-:W-:Y:S08]  /*7460*/  HMMA.16816.F32 R32, R144, R150.reuse, R32 ;  /* 0x000000969020723c */ /* 0x080ff00000001820 */
[C---:B------:R-:W-:Y:S01]  /*7470*/  HMMA.16816.F32 R104, R140.reuse, R150, R104 ;  /* 0x000000968c68723c */ /* 0x040fe20000001868 */
[----:B------:R-:W-:Y:S07]  /*7480*/  MUFU.EX2 R61, R58 ;  /* 0x0000003a003d7308 */ /* 0x000fee0000000800 */
[-C--:B-----5:R-:W-:Y:S03]  /*7490*/  HMMA.16816.F32 R108, R140, R156.reuse, R108 ;  /* 0x0000009c8c6c723c */ /* 0x0a0fe6000000186c */
[----:B------:R-:W1:Y:S05]  /*74a0*/  MUFU.EX2 R187, R65 ;  /* 0x0000004100bb7308 */ /* 0x000e6a0000000800 */
[C---:B------:R-:W-:Y:S05]  /*74b0*/  HMMA.16816.F32 R112, R144.reuse, R156, R112 ;  /* 0x0000009c9070723c */ /* 0x040fea0000001870 */
[----:B------:R-:W2:Y:S03]  /*74c0*/  MUFU.EX2 R65, R60 ;  /* 0x0000003c00417308 */ /* 0x000ea60000000800 */
[-C--:B------:R-:W-:Y:S07]  /*74d0*/  HMMA.16816.F32 R116, R144, R158.reuse, R116 ;  /* 0x0000009e9074723c */ /* 0x080fee0000001874 */
[----:B------:R3:W4:Y:S01]  /*74e0*/  MUFU.EX2 R60, R59 ;  /* 0x0000003b003c7308 */ /* 0x0007220000000800 */
[C---:B------:R-:W-:Y:S04]  /*74f0*/  HMMA.16816.F32 R120, R140.reuse, R158, R120 ;  /* 0x0000009e8c78723c */ /* 0x040fe80000001878 */
[----:B-1----:R-:W-:Y:S04]  /*7500*/  F2FP.PACK_AB R170, R187, R188 ;  /* 0x000000bcbbaa723e */ /* 0x002fe800000000ff */
[-C--:B------:R-:W-:Y:S01]  /*7510*/  HMMA.16816.F32 R24, R140, R36.reuse, R24 ;  /* 0x000000248c18723c */ /* 0x080fe20000001818 */
[----:B------:R-:W-:Y:S07]  /*7520*/  MUFU.EX2 R62, R62 ;  /* 0x0000003e003e7308 */ /* 0x000fee0000000800 */
[C---:B------:R-:W-:Y:S03]  /*7530*/  HMMA.16816.F32 R124, R144.reuse, R36, R124 ;  /* 0x00000024907c723c */ /* 0x040fe6000000187c */
[----:B------:R-:W1:Y:S01]  /*7540*/  MUFU.EX2 R137, R137 ;  /* 0x0000008900897308 */ /* 0x000e620000000800 */
[----:B---3--:R-:W-:Y:S04]  /*7550*/  LDSM.16.MT88.4 R56, [R209+0x1d00] ;  /* 0x001d0000d138783b */ /* 0x008fe80000004200 */
[-C--:B------:R-:W-:Y:S04]  /*7560*/  HMMA.16816.F32 R128, R144, R38.reuse, R128 ;  /* 0x000000269080723c */ /* 0x080fe80000001880 */
[----:B------:R-:W-:Y:S02]  /*7570*/  F2FP.PACK_AB R36, R201, R202 ;  /* 0x000000cac924723e */ /* 0x000fe400000000ff */
[----:B------:R-:W-:Y:S02]  /*7580*/  F2FP.PACK_AB R37, R196, R198 ;  /* 0x000000c6c425723e */ /* 0x000fe400000000ff */
[----:B------:R-:W-:Y:S01]  /*7590*/  HMMA.16816.F32 R28, R140, R38, R28 ;  /* 0x000000268c1c723c */ /* 0x000fe2000000181c */
[----:B------:R-:W3:Y:S06]  /*75a0*/  LDSM.16.MT88.4 R140, [R208+0x1900] ;  /* 0x00190000d08c783b */ /* 0x000eec0000004200 */
[----:B------:R-:W-:Y:S02]  /*75b0*/  F2FP.PACK_AB R38, R199, R200 ;  /* 0x000000c8c726723e */ /* 0x000fe400000000ff */
[----:B------:R-:W-:Y:S07]  /*75c0*/  F2FP.PACK_AB R39, R197, R195 ;  /* 0x000000c3c527723e */ /* 0x000fee00000000ff */
[-C--:B------:R-:W-:Y:S08]  /*75d0*/  HMMA.16816.F32 R4, R36, R48.reuse, R4 ;  /* 0x000000302404723c */ /* 0x080ff00000001804 */
[C---:B------:R-:W-:Y:S08]  /*75e0*/  HMMA.16816.F32 R8, R40.reuse, R48, R8 ;  /* 0x000000302808723c */ /* 0x040ff00000001808 */
[-C--:B------:R-:W-:Y:S08]  /*75f0*/  HMMA.16816.F32 R12, R40, R50.reuse, R12 ;  /* 0x00000032280c723c */ /* 0x080ff0000000180c */
[C---:B------:R-:W-:Y:S01]  /*7600*/  HMMA.16816.F32 R16, R36.reuse, R50, R16 ;  /* 0x000000322410723c */ /* 0x040fe20000001810 */
[----:B------:R-:W5:Y:S07]  /*7610*/  LDSM.16.MT88.4 R48, [R209+0x1900] ;  /* 0x00190000d130783b */ /* 0x000f6e0000004200 */
[-C--:B------:R-:W-:Y:S08]  /*7620*/  HMMA.16816.F32 R68, R36, R44.reuse, R68 ;  /* 0x0000002c2444723c */ /* 0x080ff00000001844 */
[C---:B------:R-:W-:Y:S08]  /*7630*/  HMMA.16816.F32 R72, R40.reuse, R44, R72 ;  /* 0x0000002c2848723c */ /* 0x040ff00000001848 */
[-C--:B------:R-:W-:Y:S08]  /*7640*/  HMMA.16816.F32 R76, R40, R46.reuse, R76 ;  /* 0x0000002e284c723c */ /* 0x080ff0000000184c */
[C---:B------:R-:W-:Y:S01]  /*7650*/  HMMA.16816.F32 R80, R36.reuse, R46, R80 ;  /* 0x0000002e2450723c */ /* 0x040fe20000001850 */
[----:B------:R-:W1:Y:S07]  /*7660*/  LDSM.16.MT88.4 R44, [R208+0x2900] ;  /* 0x00290000d02c783b */ /* 0x000e6e0000004200 */
[-C--:B---3--:R-:W-:Y:S08]  /*7670*/  HMMA.16816.F32 R84, R36, R140.reuse, R84 ;  /* 0x0000008c2454723c */ /* 0x088ff00000001854 */
[C---:B------:R-:W-:Y:S08]  /*7680*/  HMMA.16816.F32 R88, R40.reuse, R140, R88 ;  /* 0x0000008c2858723c */ /* 0x040ff00000001858 */
[-C--:B------:R-:W-:Y:S08]  /*7690*/  HMMA.16816.F32 R92, R40, R142.reuse, R92 ;  /* 0x0000008e285c723c */ /* 0x080ff0000000185c */
[C---:B------:R-:W-:Y:S08]  /*76a0*/  HMMA.16816.F32 R96, R36.reuse, R142, R96 ;  /* 0x0000008e2460723c */ /* 0x040ff00000001860 */
[-C--:B-----5:R-:W-:Y:S08]  /*76b0*/  HMMA.16816.F32 R20, R36, R48.reuse, R20 ;  /* 0x000000302414723c */ /* 0x0a0ff00000001814 */
[C---:B------:R-:W-:Y:S08]  /*76c0*/  HMMA.16816.F32 R100, R40.reuse, R48, R100 ;  /* 0x000000302864723c */ /* 0x040ff00000001864 */
[-C--:B------:R-:W-:Y:S08]  /*76d0*/  HMMA.16816.F32 R32, R40, R50.reuse, R32 ;  /* 0x000000322820723c */ /* 0x080ff00000001820 */
[C---:B------:R-:W-:Y:S01]  /*76e0*/  HMMA.16816.F32 R104, R36.reuse, R50, R104 ;  /* 0x000000322468723c */ /* 0x040fe20000001868 */
[----:B------:R-:W-:Y:S07]  /*76f0*/  LDSM.16.MT88.4 R48, [R208+0x1d00] ;  /* 0x001d0000d030783b */ /* 0x000fee0000004200 */
[-C--:B-1----:R-:W-:Y:S08]  /*7700*/  HMMA.16816.F32 R108, R36, R44.reuse, R108 ;  /* 0x0000002c246c723c */ /* 0x082ff0000000186c */
[C---:B------:R-:W-:Y:S08]  /*7710*/  HMMA.16816.F32 R112, R40.reuse, R44, R112 ;  /* 0x0000002c2870723c */ /* 0x040ff00000001870 */
[-C--:B------:R-:W-:Y:S08]  /*7720*/  HMMA.16816.F32 R116, R40, R46.reuse, R116 ;  /* 0x0000002e2874723c */ /* 0x080ff00000001874 */
[C---:B------:R-:W-:Y:S01]  /*7730*/  HMMA.16816.F32 R120, R36.reuse, R46, R120 ;  /* 0x0000002e2478723c */ /* 0x040fe20000001878 */
[----:B------:R-:W1:Y:S07]  /*7740*/  LDSM.16.MT88.4 R44, [R209+0xd00] ;  /* 0x000d0000d12c783b */ /* 0x000e6e0000004200 */
[-C--:B------:R-:W-:Y:S08]  /*7750*/  HMMA.16816.F32 R24, R36, R52.reuse, R24 ;  /* 0x000000342418723c */ /* 0x080ff00000001818 */
[C---:B------:R-:W-:Y:S08]  /*7760*/  HMMA.16816.F32 R124, R40.reuse, R52, R124 ;  /* 0x00000034287c723c */ /* 0x040ff0000000187c */
[-C--:B------:R-:W-:Y:S01]  /*7770*/  HMMA.16816.F32 R128, R40, R54.reuse, R128 ;  /* 0x000000362880723c */ /* 0x080fe20000001880 */
[----:B------:R-:W3:Y:S07]  /*7780*/  LDSM.16.MT88.4 R40, [R208+0x2d00] ;  /* 0x002d0000d028783b */ /* 0x000eee0000004200 */
[----:B------:R-:W-:Y:S07]  /*7790*/  HMMA.16816.F32 R28, R36, R54, R28 ;  /* 0x00000036241c723c */ /* 0x000fee000000181c */
[----:B------:R-:W-:Y:S01]  /*77a0*/  F2FP.PACK_AB R36, R66, R67 ;  /* 0x000000434224723e */ /* 0x000fe200000000ff */
[-C--:B------:R-:W-:Y:S01]  /*77b0*/  HMMA.16816.F32 R144, R168, R152.reuse, R4 ;  /* 0x00000098a890723c */ /* 0x080fe20000001804 */
[----:B------:R-:W5:Y:S04]  /*77c0*/  LDSM.16.MT88.4 R4, [R209+0x2d00] ;  /* 0x002d0000d104783b */ /* 0x000f680000004200 */
[----:B--2---:R-:W-:Y:S02]  /*77d0*/  F2FP.PACK_AB R38, R64, R65 ;  /* 0x000000414026723e */ /* 0x004fe400000000ff */
[----:B----4-:R-:W-:Y:S02]  /*77e0*/  F2FP.PACK_AB R37, R60, R61 ;  /* 0x0000003d3c25723e */ /* 0x010fe400000000ff */
[----:B------:R-:W-:Y:S07]  /*77f0*/  F2FP.PACK_AB R39, R137, R62 ;  /* 0x0000003e8927723e */ /* 0x000fee00000000ff */
[C---:B------:R-:W-:Y:S07]  /*7800*/  HMMA.16816.F32 R140, R36.reuse, R152, R8 ;  /* 0x00000098248c723c */ /* 0x040fee0000001808 */
[----:B------:R-:W-:Y:S01]  /*7810*/  FADD.FTZ R9, R242, R133 ;  /* 0x00000085f2097221 */ /* 0x000fe20000010000 */
[-C--:B------:R-:W-:Y:S04]  /*7820*/  HMMA.16816.F32 R148, R36, R154.reuse, R12 ;  /* 0x0000009a2494723c */ /* 0x080fe8000000180c */
[----:B------:R-:W-:Y:S02]  /*7830*/  FADD.FTZ R9, R244, R9 ;  /* 0x00000009f4097221 */ /* 0x000fe40000010000 */
[----:B------:R-:W-:Y:S02]  /*7840*/  FADD.FTZ R8, R234, R3 ;  /* 0x00000003ea087221 */ /* 0x000fe40000010000 */
        /* <DEDUP_REMOVED lines=39> */
[-C--:B---3--:R-:W-:Y:S04]  /*7ac0*/  HMMA.16816.F32 R108, R168, R40.reuse, R108 ;  /* 0x00000028a86c723c */ /* 0x088fe8000000186c */
        /* <DEDUP_REMOVED lines=8> */
[----:B------:R-:W-:Y:S03]  /*7b50*/  FADD.FTZ R9, R199, R0 ;  /* 0x00000000c7097221 */ /* 0x000fe60000010000 */
[C---:B------:R-:W-:Y:S04]  /*7b60*/  HMMA.16816.F32 R120, R168.reuse, R42, R120 ;  /* 0x0000002aa878723c */ /* 0x040fe80000001878 */
[----:B------:R-:W-:Y:S04]  /*7b70*/  FADD.FTZ R9, R189, R9 ;  /* 0x00000009bd097221 */ /* 0x000fe80000010000 */
[-C--:B-----5:R-:W-:Y:S08]  /*7b80*/  HMMA.16816.F32 R164, R168, R4.reuse, R24 ;  /* 0x00000004a8a4723c */ /* 0x0a0ff00000001818 */
[C---:B------:R-:W-:Y:S07]  /*7b90*/  HMMA.16816.F32 R124, R36.reuse, R4, R124 ;  /* 0x00000004247c723c */ /* 0x040fee000000187c */
[----:B------:R-:W-:Y:S01]  /*7ba0*/  FADD.FTZ R4, R194, R11 ;  /* 0x0000000bc2047221 */ /* 0x000fe20000010000 */
[-C--:B------:R-:W-:Y:S04]  /*7bb0*/  HMMA.16816.F32 R128, R36, R6.reuse, R128 ;  /* 0x000000062480723c */ /* 0x080fe80000001880 */
[----:B------:R-:W-:Y:S02]  /*7bc0*/  FADD.FTZ R8, R191, R4 ;  /* 0x00000004bf087221 */ /* 0x000fe40000010000 */
[----:B------:R-:W-:Y:S02]  /*7bd0*/  FADD.FTZ R5, R172, R3 ;  /* 0x00000003ac057221 */ /* 0x000fe40000010000 */
[----:B------:R-:W-:Y:S01]  /*7be0*/  FADD.FTZ R4, R197, R10 ;  /* 0x0000000ac5047221 */ /* 0x000fe20000010000 */
[----:B------:R-:W-:Y:S04]  /*7bf0*/  HMMA.16816.F32 R168, R168, R6, R28 ;  /* 0x00000006a8a8723c */ /* 0x000fe8000000181c */
[----:B------:R-:W-:Y:S02]  /*7c00*/  FADD.FTZ R3, R192, R8 ;  /* 0x00000008c0037221 */ /* 0x000fe40000010000 */
[----:B------:R-:W-:Y:S01]  /*7c10*/  FADD.FTZ R0, R138, R5 ;  /* 0x000000058a007221 */ /* 0x000fe20000010000 */
[----:B------:R-:W-:Y:S01]  /*7c20*/  MOV R138, R2 ;  /* 0x00000002008a7202 */ /* 0x000fe20000000f00 */
        /* <DEDUP_REMOVED lines=14> */
[----:B------:R-:W-:Y:S01]  /*7d10*/  MOV R3, R135 ;  /* 0x0000008700037202 */ /* 0x000fe20000000f00 */
[----:B------:R-:W-:Y:S01]  /*7d20*/  FADD.FTZ R248, R137, R0 ;  /* 0x0000000089f87221 */ /* 0x000fe20000010000 */
[----:B------:R-:W-:Y:S02]  /*7d30*/  MOV R0, R136 ;  /* 0x0000008800007202 */ /* 0x000fe40000000f00 */
[----:B------:R-:W-:Y:S01]  /*7d40*/  MOV R137, R134 ;  /* 0x0000008600897202 */ /* 0x000fe20000000f00 */
[----:B------:R-:W-:-:S05]  /*7d50*/  @P0 BRA `(.L_x_29) ;  /* 0xffffcf5000000947 */ /* 0x000fca000383ffff */
.L_x_28:
[----:B------:R-:W1:Y:S01]  /*7d60*/  SHFL.BFLY PT, R5, R245, 0x2, 0x1f ;  /* 0x0c401f00f5057f89 */ /* 0x000e6200000e0000 */
[----:B------:R-:W-:-:S02]  /*7d70*/  MOV R50, 0xff800000 ;  /* 0xff80000000327802 */ /* 0x000fc40000000f00 */
[----:B------:R-:W-:Y:S01]  /*7d80*/  MOV R51, 0xff800000 ;  /* 0xff80000000337802 */ /* 0x000fe20000000f00 */
[----:B------:R-:W2:Y:S01]  /*7d90*/  SHFL.BFLY PT, R7, R247, 0x2, 0x1f ;  /* 0x0c401f00f7077f89 */ /* 0x000ea200000e0000 */
[----:B------:R-:W-:Y:S02]  /*7da0*/  MOV R53, 0xff800000 ;  /* 0xff80000000357802 */ /* 0x000fe40000000f00 */
[----:B------:R-:W-:Y:S01]  /*7db0*/  MOV R54, 0xff800000 ;  /* 0xff80000000367802 */ /* 0x000fe20000000f00 */
[----:B------:R-:W3:Y:S01]  /*7dc0*/  SHFL.BFLY PT, R9, R246, 0x2, 0x1f ;  /* 0x0c401f00f6097f89 */ /* 0x000ee200000e0000 */
[----:B------:R-:W-:-:S03]  /*7dd0*/  PLOP3.LUT P1, PT, PT, PT, PT, 0x8, 0x0 ;  /* 0x000000000000781c */ /* 0x000fc60003f2e170 */
[----:B------:R-:W4:Y:S01]  /*7de0*/  SHFL.BFLY PT, R6, R248, 0x2, 0x1f ;  /* 0x0c401f00f8067f89 */ /* 0x000f2200000e0000 */
[----:B-1----:R-:W-:Y:S02]  /*7df0*/  FADD.FTZ R5, R5, R245 ;  /* 0x000000f505057221 */ /* 0x002fe40000010000 */
[----:B--2---:R-:W-:-:S03]  /*7e00*/  FADD.FTZ R7, R7, R247 ;  /* 0x000000f707077221 */ /* 0x004fc60000010000 */
[----:B------:R-:W1:Y:S01]  /*7e10*/  SHFL.BFLY PT, R0, R5, 0x1, 0x1f ;  /* 0x0c201f0005007f89 */ /* 0x000e6200000e0000 */
[----:B---3--:R-:W-:-:S03]  /*7e20*/  FADD.FTZ R9, R9, R246 ;  /* 0x000000f609097221 */ /* 0x008fc60000010000 */
[----:B------:R-:W2:Y:S01]  /*7e30*/  SHFL.BFLY PT, R3, R7, 0x1, 0x1f ;  /* 0x0c201f0007037f89 */ /* 0x000ea200000e0000 */
[----:B----4-:R-:W-:-:S03]  /*7e40*/  FADD.FTZ R6, R6, R248 ;  /* 0x000000f806067221 */ /* 0x010fc60000010000 */
[----:B------:R-:W3:Y:S04]  /*7e50*/  SHFL.BFLY PT, R4, R9, 0x1, 0x1f ;  /* 0x0c201f0009047f89 */ /* 0x000ee800000e0000 */
[----:B------:R-:W4:Y:S01]  /*7e60*/  SHFL.BFLY PT, R8, R6, 0x1, 0x1f ;  /* 0x0c201f0006087f89 */ /* 0x000f2200000e0000 */
[----:B-1----:R-:W-:Y:S01]  /*7e70*/  FADD.FTZ R5, R5, R0 ;  /* 0x0000000005057221 */ /* 0x002fe20000010000 */
[----:B------:R-:W-:Y:S01]  /*7e80*/  MOV R0, RZ ;  /* 0x000000ff00007202 */ /* 0x000fe20000000f00 */
[----:B--2---:R-:W-:-:S03]  /*7e90*/  FADD.FTZ R7, R7, R3 ;  /* 0x0000000307077221 */ /* 0x004fc60000010000 */
[----:B------:R-:W-:Y:S02]  /*7ea0*/  FSETP.NE.FTZ.AND P4, PT, R5, RZ, PT ;  /* 0x000000ff0500720b */ /* 0x000fe40003f95000 */
[----:B------:R-:W-:Y:S01]  /*7eb0*/  MOV R3, RZ ;  /* 0x000000ff00037202 */ /* 0x000fe20000000f00 */
[----:B---3--:R-:W-:Y:S01]  /*7ec0*/  FADD.FTZ R9, R9, R4 ;  /* 0x0000000409097221 */ /* 0x008fe20000010000 */
[----:B------:R-:W-:Y:S02]  /*7ed0*/  FSETP.NE.FTZ.AND P2, PT, R7, RZ, PT ;  /* 0x000000ff0700720b */ /* 0x000fe40003f55000 */
[----:B------:R-:W-:Y:S01]  /*7ee0*/  MOV R4, RZ ;  /* 0x000000ff00047202 */ /* 0x000fe20000000f00 */
[----:B----4-:R-:W-:Y:S01]  /*7ef0*/  FADD.FTZ R6, R8, R6 ;  /* 0x0000000608067221 */ /* 0x010fe20000010000 */
[----:B------:R-:W-:-:S04]  /*7f00*/  FSETP.NE.FTZ.AND P3, PT, R9, RZ, PT ;  /* 0x000000ff0900720b */ /* 0x000fc80003f75000 */
[----:B------:R-:W-:Y:S01]  /*7f10*/  FSETP.NE.FTZ.AND P0, PT, R6, RZ, PT ;  /* 0x000000ff0600720b */ /* 0x000fe20003f15000 */
[----:B------:R-:W1:Y:S08]  /*7f20*/  @P4 MUFU.RCP R0, R5 ;  /* 0x0000000500004308 */ /* 0x000e700000001000 */
[----:B------:R-:W2:Y:S04]  /*7f30*/  @P2 MUFU.RCP R3, R7 ;  /* 0x0000000700032308 */ /* 0x000ea80000001000 */
[----:B------:R-:W-:Y:S01]  /*7f40*/  @P0 MOV R8, 0x3f317218 ;  /* 0x3f31721800080802 */ /* 0x000fe20000000f00 */
[----:B-1----:R-:W-:-:S03]  /*7f50*/  FMUL.FTZ R144, R0, R144 ;  /* 0x0000009000907220 */ /* 0x002fc60000410000 */
[----:B------:R-:W1:Y:S01]  /*7f60*/  @P3 MUFU.RCP R4, R9 ;  /* 0x0000000900043308 */ /* 0x000e620000001000 */
[C---:B------:R-:W-:Y:S02]  /*7f70*/  FMUL.FTZ R45, R0.reuse, R145 ;  /* 0x00000091002d7220 */ /* 0x040fe40000410000 */
[C---:B------:R-:W-:Y:S02]  /*7f80*/  FMUL.FTZ R152, R0.reuse, R152 ;  /* 0x0000009800987220 */ /* 0x040fe40000410000 */
[C---:B------:R-:W-:Y:S02]  /*7f90*/  FMUL.FTZ R43, R0.reuse, R153 ;  /* 0x00000099002b7220 */ /* 0x040fe40000410000 */
[C---:B------:R-:W-:Y:S01]  /*7fa0*/  FMUL.FTZ R68, R0.reuse, R68 ;  /* 0x0000004400447220 */ /* 0x040fe20000410000 */
[----:B------:R-:W-:Y:S01]  /*7fb0*/  @P4 MUFU.LG2 R11, R5 ;  /* 0x00000005000b4308 */ /* 0x000fe20000000c00 */
[C---:B------:R-:W-:Y:S02]  /*7fc0*/  FMUL.FTZ R41, R0.reuse, R69 ;  /* 0x0000004500297220 */ /* 0x040fe40000410000 */
[----:B------:R-:W-:-:S02]  /*7fd0*/  FMUL.FTZ R80, R0, R80 ;  /* 0x0000005000507220 */ /* 0x000fc40000410000 */
[C---:B------:R-:W-:Y:S02]  /*7fe0*/  FMUL.FTZ R38, R0.reuse, R81 ;  /* 0x0000005100267220 */ /* 0x040fe40000410000 */
[C---:B------:R-:W-:Y:S01]  /*7ff0*/  FMUL.FTZ R84, R0.reuse, R84 ;  /* 0x0000005400547220 */ /* 0x040fe20000410000 */
[----:B------:R-:W-:Y:S01]  /*8000*/  @P3 MUFU.LG2 R9, R9 ;  /* 0x0000000900093308 */ /* 0x000fe20000000c00 */
[C---:B------:R-:W-:Y:S02]  /*8010*/  FMUL.FTZ R35, R0.reuse, R85 ;  /* 0x0000005500237220 */ /* 0x040fe40000410000 */
[C---:B------:R-:W-:Y:S02]  /*8020*/  FMUL.FTZ R96, R0.reuse, R96 ;  /* 0x0000006000607220 */ /* 0x040fe40000410000 */
[C---:B------:R-:W-:Y:S02]  /*8030*/  FMUL.FTZ R32, R0.reuse, R97 ;  /* 0x0000006100207220 */ /* 0x040fe40000410000 */
[C---:B------:R-:W-:Y:S01]  /*8040*/  FMUL.FTZ R156, R0.reuse, R156 ;  /* 0x0000009c009c7220 */ /* 0x040fe20000410000 */
[----:B------:R-:W-:Y:S01]  /*8050*/  @P2 MUFU.LG2 R7, R7 ;  /* 0x0000000700072308 */ /* 0x000fe20000000c00 */
        /* <DEDUP_REMOVED lines=11> */
[----:B------:R-:W-:Y:S01]  /*8110*/  MOV R0, RZ ;  /* 0x000000ff00007202 */ /* 0x000fe20000000f00 */
[C---:B--2---:R-:W-:Y:S02]  /*8120*/  FMUL.FTZ R140, R3.reuse, R140 ;  /* 0x0000008c038c7220 */ /* 0x044fe40000410000 */
[----:B------:R-:W-:-:S02]  /*8130*/  FMUL.FTZ R47, R3, R141 ;  /* 0x0000008d032f7220 */ /* 0x000fc40000410000 */
[C---:B------:R-:W-:Y:S01]  /*8140*/  FMUL.FTZ R148, R3.reuse, R148 ;  /* 0x0000009403947220 */ /* 0x040fe20000410000 */
[----:B------:R-:W2:Y:S01]  /*8150*/  @P0 MUFU.RCP R0, R6 ;  /* 0x0000000600000308 */ /* 0x000ea20000001000 */
[C---:B------:R-:W-:Y:S02]  /*8160*/  FMUL.FTZ R46, R3.reuse, R149 ;  /* 0x00000095032e7220 */ /* 0x040fe40000410000 */
[C---:B------:R-:W-:Y:S02]  /*8170*/  FMUL.FTZ R72, R3.reuse, R72 ;  /* 0x0000004803487220 */ /* 0x040fe40000410000 */
[C---:B------:R-:W-:Y:S02]  /*8180*/  FMUL.FTZ R39, R3.reuse, R73 ;  /* 0x0000004903277220 */ /* 0x040fe40000410000 */
[C---:B------:R-:W-:Y:S01]  /*8190*/  FMUL.FTZ R76, R3.reuse, R76 ;  /* 0x0000004c034c7220 */ /* 0x040fe20000410000 */
[----:B------:R-:W3:Y:S01]  /*81a0*/  @P0 MUFU.LG2 R6, R6 ;  /* 0x0000000600060308 */ /* 0x000ee20000000c00 */
        /* <DEDUP_REMOVED lines=17> */
[----:B------:R-:W-:Y:S01]  /*82c0*/  @P3 MOV R3, 0x3f317218 ;  /* 0x3f31721800033802 */ /* 0x000fe20000000f00 */
        /* <DEDUP_REMOVED lines=25> */
[C---:B--2---:R-:W-:Y:S02]  /*8460*/  FMUL.FTZ R142, R0.reuse, R142 ;  /* 0x0000008e008e7220 */ /* 0x044fe40000410000 */
        /* <DEDUP_REMOVED lines=24> */
[----:B------:R-:W-:Y:S02]  /*85f0*/  @P3 FMUL.FTZ R5, R3, c[0x0][0x2d0] ;  /* 0x0000b40003053a20 */ /* 0x000fe40000410000 */
[----:B------:R-:W-:-:S02]  /*8600*/  @P4 FMUL.FTZ R10, R4, c[0x0][0x2d0] ;  /* 0x0000b400040a4a20 */ /* 0x000fc40000410000 */
[----:B------:R-:W-:Y:S02]  /*8610*/  @P2 FMUL.FTZ R3, R0, c[0x0][0x2d0] ;  /* 0x0000b40000032a20 */ /* 0x000fe40000410000 */
[----:B------:R-:W-:Y:S02]  /*8620*/  @P4 FMUL.FTZ R11, R11, 0.69314718246459960938 ;  /* 0x3f3172180b0b4820 */ /* 0x000fe40000410000 */
[----:B------:R-:W-:Y:S02]  /*8630*/  @P3 FMUL.FTZ R9, R9, 0.69314718246459960938 ;  /* 0x3f31721809093820 */ /* 0x000fe40000410000 */
[----:B------:R-:W-:Y:S02]  /*8640*/  @P2 FMUL.FTZ R7, R7, 0.69314718246459960938 ;  /* 0x3f31721807072820 */ /* 0x000fe40000410000 */
[----:B---3--:R-:W-:Y:S02]  /*8650*/  @P0 FMUL.FTZ R4, R6, 0.69314718246459960938 ;  /* 0x3f31721806040820 */ /* 0x008fe40000410000 */
[----:B------:R-:W-:-:S02]  /*8660*/  @P0 FMUL.FTZ R0, R8, c[0x0][0x2d0] ;  /* 0x0000b40008000a20 */ /* 0x000fc40000410000 */
[----:B------:R-:W-:Y:S02]  /*8670*/  @P4 FFMA.FTZ R50, R10, R136, R11 ;  /* 0x000000880a324223 */ /* 0x000fe4000001000b */
[----:B------:R-:W-:Y:S02]  /*8680*/  @P3 FFMA.FTZ R51, R5, R135, R9 ;  /* 0x0000008705333223 */ /* 0x000fe40000010009 */
[----:B------:R-:W-:Y:S02]  /*8690*/  @P2 FFMA.FTZ R53, R3, R134, R7 ;  /* 0x0000008603352223 */ /* 0x000fe40000010007 */
[----:B------:R-:W-:Y:S02]  /*86a0*/  @P0 FFMA.FTZ R54, R0, R2, R4 ;  /* 0x0000000200360223 */ /* 0x000fe40000010004 */
.L_x_21:
[----:B-1----:R-:W-:Y:S05]  /*86b0*/  @P1 BRA `(.L_x_30) ;  /* 0x0000177000001947 */ /* 0x002fea0003800000 */
[----:B------:R-:W2:Y:S01]  /*86c0*/  LDL R57, [R1+0x30] ;  /* 0x0000300001397983 */ /* 0x000ea20000100800 */
[----:B------:R-:W-:Y:S02]  /*86d0*/  F2FP.PACK_AB R45, R45, R144 ;  /* 0x000000902d2d723e */ /* 0x000fe400000000ff */
[----:B------:R-:W-:Y:S01]  /*86e0*/  F2FP.PACK_AB R44, R44, R146 ;  /* 0x000000922c2c723e */ /* 0x000fe200000000ff */
[----:B------:R-:W1:Y:S01]  /*86f0*/  S2R R55, SR_TID.X ;  /* 0x0000000000377919 */ /* 0x000e620000002100 */
[----:B------:R-:W-:-:S02]  /*8700*/  F2FP.PACK_AB R43, R43, R152 ;  /* 0x000000982b2b723e */ /* 0x000fc400000000ff */
[----:B------:R-:W-:Y:S02]  /*8710*/  F2FP.PACK_AB R42, R42, R154 ;  /* 0x0000009a2a2a723e */ /* 0x000fe400000000ff */
[----:B------:R-:W-:Y:S02]  /*8720*/  F2FP.PACK_AB R47, R47, R140 ;  /* 0x0000008c2f2f723e */ /* 0x000fe400000000ff */
[----:B------:R-:W-:Y:S02]  /*8730*/  F2FP.PACK_AB R142, R143, R142 ;  /* 0x0000008e8f8e723e */ /* 0x000fe400000000ff */
[----:B------:R-:W-:Y:S02]  /*8740*/  F2FP.PACK_AB R46, R46, R148 ;  /* 0x000000942e2e723e */ /* 0x000fe400000000ff */
[----:B------:R-:W-:Y:S02]  /*8750*/  F2FP.PACK_AB R150, R151, R150 ;  /* 0x000000969796723e */ /* 0x000fe400000000ff */
[----:B------:R-:W-:-:S02]  /*8760*/  F2FP.PACK_AB R41, R41, R68 ;  /* 0x000000442929723e */ /* 0x000fc400000000ff */
[----:B------:R-:W-:Y:S02]  /*8770*/  F2FP.PACK_AB R40, R40, R70 ;  /* 0x000000462828723e */ /* 0x000fe400000000ff */
[----:B------:R-:W-:Y:S02]  /*8780*/  F2FP.PACK_AB R38, R38, R80 ;  /* 0x000000502626723e */ /* 0x000fe400000000ff */
[----:B------:R-:W-:Y:S02]  /*8790*/  F2FP.PACK_AB R37, R37, R82 ;  /* 0x000000522525723e */ /* 0x000fe400000000ff */
[----:B------:R-:W-:Y:S02]  /*87a0*/  F2FP.PACK_AB R39, R39, R72 ;  /* 0x000000482727723e */ /* 0x000fe400000000ff */
[----:B------:R-:W-:Y:S02]  /*87b0*/  F2FP.PACK_AB R74, R75, R74 ;  /* 0x0000004a4b4a723e */ /* 0x000fe400000000ff */
[----:B-1----:R-:W-:-:S02]  /*87c0*/  SHF.R.S32.HI R56, RZ, 0x1f, R55 ;  /* 0x0000001fff387819 */ /* 0x002fc40000011437 */
[----:B------:R-:W-:Y:S02]  /*87d0*/  F2FP.PACK_AB R36, R36, R76 ;  /* 0x0000004c2424723e */ /* 0x000fe400000000ff */
[CC--:B------:R-:W-:Y:S02]  /*87e0*/  LEA.HI R3, R56.reuse, R55.reuse, RZ, 0x2 ;  /* 0x0000003738037211 */ /* 0x0c0fe400078f10ff */
[----:B------:R-:W-:Y:S02]  /*87f0*/  LEA.HI R48, R56, R55, RZ, 0x5 ;  /* 0x0000003738307211 */ /* 0x000fe400078f28ff */
[--C-:B------:R-:W-:Y:S02]  /*8800*/  SHF.R.S32.HI R52, RZ, 0x2, R3.reuse ;  /* 0x00000002ff347819 */ /* 0x100fe40000011403 */
[----:B------:R-:W-:Y:S02]  /*8810*/  SHF.R.S32.HI R0, RZ, 0x1f, R3 ;  /* 0x0000001fff007819 */ /* 0x000fe40000011403 */
[----:B------:R-:W-:-:S02]  /*8820*/  LOP3.LUT R3, R3, 0xfffffffc, RZ, 0xc0, !PT ;  /* 0xfffffffc03037812 */ /* 0x000fc400078ec0ff */
[----:B------:R-:W-:Y:S02]  /*8830*/  LEA.HI R0, R0, R52, RZ, 0x3 ;  /* 0x0000003400007211 */ /* 0x000fe400078f18ff */
[----:B------:R-:W-:Y:S01]  /*8840*/  SHF.R.S32.HI R49, RZ, 0x5, R48 ;  /* 0x00000005ff317819 */ /* 0x000fe20000011430 */
[----:B------:R-:W-:Y:S01]  /*8850*/  IMAD.IADD R29, R55, 0x1, -R3 ;  /* 0x00000001371d7824 */ /* 0x000fe200078e0a03 */
[----:B------:R-:W-:Y:S02]  /*8860*/  LOP3.LUT R0, R0, 0xfffffff8, RZ, 0xc0, !PT ;  /* 0xfffffff800007812 */ /* 0x000fe400078ec0ff */
[----:B------:R-:W-:Y:S02]  /*8870*/  F2FP.PACK_AB R78, R79, R78 ;  /* 0x0000004e4f4e723e */ /* 0x000fe400000000ff */
[----:B------:R-:W-:Y:S01]  /*8880*/  F2FP.PACK_AB R35, R35, R84 ;  /* 0x000000542323723e */ /* 0x000fe200000000ff */
[----:B------:R-:W-:Y:S01]  /*8890*/  IMAD.IADD R2, R52, 0x1, -R0 ;  /* 0x0000000134027824 */ /* 0x000fe200078e0a00 */
[----:B------:R-:W-:-:S02]  /*88a0*/  F2FP.PACK_AB R34, R34, R86 ;  /* 0x000000562222723e */ /* 0x000fc400000000ff */
[----:B------:R-:W-:Y:S02]  /*88b0*/  F2FP.PACK_AB R32, R32, R96 ;  /* 0x000000602020723e */ /* 0x000fe400000000ff */
[----:B------:R-:W-:Y:S02]  /*88c0*/  LEA.HI R0, R2, R2, RZ, 0x1 ;  /* 0x0000000202007211 */ /* 0x000fe400078f08ff */
[----:B------:R-:W-:Y:S02]  /*88d0*/  F2FP.PACK_AB R31, R31, R98 ;  /* 0x000000621f1f723e */ /* 0x000fe400000000ff */
[----:B------:R-:W-:Y:S02]  /*88e0*/  SHF.R.S32.HI R13, RZ, 0x1, R0 ;  /* 0x00000001ff0d7819 */ /* 0x000fe40000011400 */
[----:B------:R-:W-:Y:S02]  /*88f0*/  LOP3.LUT R0, R0, 0x3fffffe, RZ, 0xc0, !PT ;  /* 0x03fffffe00007812 */ /* 0x000fe400078ec0ff */
[C---:B------:R-:W-:Y:S01]  /*8900*/  LOP3.LUT R3, R13.reuse, 0x1, RZ, 0xc0, !PT ;  /* 0x000000010d037812 */ /* 0x040fe200078ec0ff */
[C---:B------:R-:W-:Y:S01]  /*8910*/  IMAD.SHL.U32 R4, R13.reuse, 0x40, RZ ;  /* 0x000000400d047824 */ /* 0x040fe200078e00ff */
[----:B------:R-:W-:Y:S01]  /*8920*/  LOP3.LUT P0, RZ, R13, 0x2, RZ, 0xc0, !PT ;  /* 0x000000020dff7812 */ /* 0x000fe2000780c0ff */
[----:B------:R-:W-:Y:S01]  /*8930*/  IMAD.IADD R2, R2, 0x1, -R0 ;  /* 0x0000000102027824 */ /* 0x000fe200078e0a00 */
[----:B------:R-:W-:Y:S01]  /*8940*/  ISETP.NE.U32.AND P1, PT, R3, 0x1, PT ;  /* 0x000000010300780c */ /* 0x000fe20003f25070 */
[----:B------:R-:W-:Y:S01]  /*8950*/  IMAD R0, R49, 0x100, R29 ;  /* 0x0000010031007824 */ /* 0x000fe200078e021d */
[----:B------:R-:W-:-:S02]  /*8960*/  LOP3.LUT R4, R4, 0xc0, RZ, 0xc0, !PT ;  /* 0x000000c004047812 */ /* 0x000fc400078ec0ff */
[----:B------:R-:W-:Y:S01]  /*8970*/  F2FP.PACK_AB R33, R33, R88 ;  /* 0x000000582121723e */ /* 0x000fe200000000ff */
[----:B------:R-:W-:Y:S01]  /*8980*/  IMAD R0, R2, 0x10, R0 ;  /* 0x0000001002007824 */ /* 0x000fe200078e0200 */
[----:B------:R-:W-:Y:S01]  /*8990*/  LEA.HI R2, R4, R4, RZ, 0x1d ;  /* 0x0000000404027211 */ /* 0x000fe200078fe8ff */
[----:B------:R-:W-:Y:S01]  /*89a0*/  IMAD.MOV.U32 R4, RZ, RZ, 0x20 ;  /* 0x00000020ff047424 */ /* 0x000fe200078e00ff */
[----:B------:R-:W-:Y:S02]  /*89b0*/  F2FP.PACK_AB R90, R91, R90 ;  /* 0x0000005a5b5a723e */ /* 0x000fe400000000ff */
[----:B------:R-:W-:Y:S01]  /*89c0*/  F2FP.PACK_AB R30, R30, R92 ;  /* 0x0000005c1e1e723e */ /* 0x000fe200000000ff */
[----:B------:R-:W-:Y:S01]  /*89d0*/  IMAD.U32 R0, R0, 0x2, R2 ;  /* 0x0000000200007824 */ /* 0x000fe200078e0002 */
[----:B------:R-:W-:Y:S02]  /*89e0*/  SEL R4, R4, 0xffffffe0, !P0 ;  /* 0xffffffe004047807 */ /* 0x000fe40004000000 */
[----:B------:R-:W-:Y:S01]  /*89f0*/  F2FP.PACK_AB R94, R95, R94 ;  /* 0x0000005e5f5e723e */ /* 0x000fe200000000ff */
[----:B------:R-:W-:Y:S01]  /*8a00*/  IMAD.SHL.U32 R0, R0, 0x2, RZ ;  /* 0x0000000200007824 */ /* 0x000fe200078e00ff */
[----:B------:R-:W-:Y:S01]  /*8a10*/  BAR.SYNC.DEFER_BLOCKING 0x1, 0x80 ;  /* 0x0042000000007b1d */ /* 0x000fe20000010000 */
[----:B------:R-:W-:-:S02]  /*8a20*/  F2FP.PACK_AB R28, R157, R156 ;  /* 0x0000009c9d1c723e */ /* 0x000fc400000000ff */
[----:B------:R-:W-:Y:S02]  /*8a30*/  F2FP.PACK_AB R27, R27, R158 ;  /* 0x0000009e1b1b723e */ /* 0x000fe400000000ff */
[C---:B------:R-:W-:Y:S02]  /*8a40*/  IADD3 R3, R0.reuse, 0x80, RZ ;  /* 0x0000008000037810 */ /* 0x040fe40007ffe0ff */
[C---:B------:R-:W-:Y:S02]  /*8a50*/  IADD3 R2, R0.reuse, 0x70, RZ ;  /* 0x0000007000027810 */ /* 0x040fe40007ffe0ff */
[----:B------:R-:W-:Y:S01]  /*8a60*/  @P1 IADD3 R2, R3, 0x10, RZ ;  /* 0x0000001003021810 */ /* 0x000fe20007ffe0ff */
[----:B------:R-:W-:Y:S01]  /*8a70*/  IMAD.IADD R3, R0, 0x1, R4 ;  /* 0x0000000100037824 */ /* 0x000fe200078e0204 */
[----:B------:R-:W-:Y:S02]  /*8a80*/  F2FP.PACK_AB R25, R25, R104 ;  /* 0x000000681919723e */ /* 0x000fe400000000ff */
[----:B------:R-:W-:Y:S01]  /*8a90*/  F2FP.PACK_AB R24, R24, R106 ;  /* 0x0000006a1818723e */ /* 0x000fe200000000ff */
[----:B------:R-:W-:Y:S01]  /*8aa0*/  IMAD.IADD R4, R4, 0x1, R2 ;  /* 0x0000000104047824 */ /* 0x000fe200078e0202 */
[----:B------:R-:W-:-:S02]  /*8ab0*/  F2FP.PACK_AB R26, R26, R100 ;  /* 0x000000641a1a723e */ /* 0x000fc400000000ff */
[----:B------:R-:W-:Y:S02]  /*8ac0*/  F2FP.PACK_AB R102, R103, R102 ;  /* 0x000000666766723e */ /* 0x000fe400000000ff */
[----:B------:R-:W-:Y:S02]  /*8ad0*/  F2FP.PACK_AB R23, R23, R160 ;  /* 0x000000a01717723e */ /* 0x000fe400000000ff */
[----:B------:R-:W-:Y:S02]  /*8ae0*/  F2FP.PACK_AB R22, R22, R162 ;  /* 0x000000a21616723e */ /* 0x000fe400000000ff */
[----:B------:R-:W-:Y:S01]  /*8af0*/  F2FP.PACK_AB R21, R21, R108 ;  /* 0x0000006c1515723e */ /* 0x000fe200000000ff */
[----:B------:R-:W-:Y:S01]  /*8b00*/  STS [R0+0x80], R45 ;  /* 0x0000802d00007388 */ /* 0x000fe20000000800 */
[----:B------:R-:W-:Y:S02]  /*8b10*/  F2FP.PACK_AB R20, R20, R110 ;  /* 0x0000006e1414723e */ /* 0x000fe400000000ff */
[----:B------:R-:W-:Y:S01]  /*8b20*/  F2FP.PACK_AB R17, R17, R120 ;  /* 0x000000781111723e */ /* 0x000fe200000000ff */
[----:B------:R-:W-:Y:S01]  /*8b30*/  STS [R0+0x280], R44 ;  /* 0x0002802c00007388 */ /* 0x000fe20000000800 */
[----:B------:R-:W-:-:S02]  /*8b40*/  F2FP.PACK_AB R16, R16, R122 ;  /* 0x0000007a1010723e */ /* 0x000fc400000000ff */
[----:B------:R-:W-:Y:S01]  /*8b50*/  F2FP.PACK_AB R19, R19, R112 ;  /* 0x000000701313723e */ /* 0x000fe200000000ff */
[----:B------:R-:W-:Y:S01]  /*8b60*/  STS [R2], R43 ;  /* 0x0000002b02007388 */ /* 0x000fe20000000800 */
        /* <DEDUP_REMOVED lines=15> */
[----:B------:R-:W-:-:S02]  /*8c60*/  F2FP.PACK_AB R10, R131, R130 ;  /* 0x00000082830a723e */ /* 0x000fc400000000ff */
[----:B------:R-:W-:Y:S01]  /*8c70*/  ISETP.NE.U32.AND P1, PT, RZ, c[0x0][0x500], PT ;  /* 0x00014000ff007a0c */ /* 0x000fe20003f25070 */
[----:B------:R-:W-:Y:S01]  /*8c80*/  STS [R3+0x80], R41 ;  /* 0x0000802903007388 */ /* 0x000fe20000000800 */
[----:B------:R-:W-:Y:S02]  /*8c90*/  ISETP.NE.U32.AND P0, PT, RZ, c[0x0][0x508], PT ;  /* 0x00014200ff007a0c */ /* 0x000fe40003f05070 */
[----:B------:R-:W-:Y:S01]  /*8ca0*/  ISETP.NE.AND.EX P1, PT, RZ, c[0x0][0x504], PT, P1 ;  /* 0x00014100ff007a0c */ /* 0x000fe20003f25310 */
[----:B------:R-:W-:Y:S01]  /*8cb0*/  STS [R3+0x280], R40 ;  /* 0x0002802803007388 */ /* 0x000fe20000000800 */
[----:B------:R-:W-:-:S03]  /*8cc0*/  ISETP.NE.AND.EX P0, PT, RZ, c[0x0][0x50c], PT, P0 ;  /* 0x00014300ff007a0c */ /* 0x000fc60003f05300 */
[----:B------:R-:W-:Y:S04]  /*8cd0*/  STS [R4], R38 ;  /* 0x0000002604007388 */ /* 0x000fe80000000800 */
        /* <DEDUP_REMOVED lines=33> */
[----:B------:R2:W-:Y:S04]  /*8ef0*/  STS [R3+0x5080], R7 ;  /* 0x0050800703007388 */ /* 0x0005e80000000800 */
[----:B------:R3:W-:Y:S01]  /*8f00*/  STS [R3+0x5280], R12 ;  /* 0x0052800c03007388 */ /* 0x0007e20000000800 */
[----:B-1----:R-:W-:-:S03]  /*8f10*/  IMAD.MOV.U32 R2, RZ, RZ, 0x4 ;  /* 0x00000004ff027424 */ /* 0x002fc600078e00ff */
[----:B------:R1:W-:Y:S04]  /*8f20*/  STS [R4+0x5000], R11 ;  /* 0x0050000b04007388 */ /* 0x0003e80000000800 */
[----:B------:R1:W-:Y:S01]  /*8f30*/  STS [R4+0x5200], R10 ;  /* 0x0052000a04007388 */ /* 0x0003e20000000800 */
[----:B--2---:R-:W-:-:S03]  /*8f40*/  IMAD.WIDE R6, R57, R2, c[0x0][0x500] ;  /* 0x0001400039067625 */ /* 0x004fc600078e0202 */
[----:B------:R-:W-:Y:S06]  /*8f50*/  BAR.SYNC.DEFER_BLOCKING 0x1, 0x80 ;  /* 0x0042000000007b1d */ /* 0x000fec0000010000 */
[----:B------:R-:W2:Y:S01]  /*8f60*/  @P1 LDG.E R0, [R6.64] ;  /* 0x0000000406001981 */ /* 0x000ea2000c1e1900 */
[----:B------:R-:W-:Y:S02]  /*8f70*/  IMAD.MOV.U32 R24, RZ, RZ, c[0x0][0x388] ;  /* 0x0000e200ff187624 */ /* 0x000fe400078e00ff */
[----:B---3--:R-:W-:-:S05]  /*8f80*/  @P0 IMAD.WIDE R2, R57, R2, c[0x0][0x508] ;  /* 0x0001420039020625 */ /* 0x008fca00078e0202 */
[----:B------:R3:W5:Y:S02]  /*8f90*/  @P0 LDG.E R24, [R2.64] ;  /* 0x0000000402180981 */ /* 0x000764000c1e1900 */
[----:B---3--:R-:W-:Y:S02]  /*8fa0*/  CS2R R2, SRZ ;  /* 0x0000000000027805 */ /* 0x008fe4000001ff00 */
[--C-:B--2---:R-:W-:Y:S01]  /*8fb0*/  @P1 SHF.R.S32.HI R3, RZ, 0x1f, R0.reuse ;  /* 0x0000001fff031819 */ /* 0x104fe20000011400 */
[----:B------:R-:W-:Y:S01]  /*8fc0*/  @P1 IMAD.MOV.U32 R2, RZ, RZ, R0 ;  /* 0x000000ffff021224 */ /* 0x000fe200078e0000 */
[----:B------:R-:W-:Y:S05]  /*8fd0*/  @P0 BRA `(.L_x_31) ;  /* 0x0000004000000947 */ /* 0x000fea0003800000 */
[----:B-1----:R-:W-:Y:S05]  /*8fe0*/  @!P1 BRA `(.L_x_31) ;  /* 0x0000003000009947 */ /* 0x002fea0003800000 */
[----:B------:R-:W2:Y:S04]  /*8ff0*/  LDG.E R4, [R6.64] ;  /* 0x0000000406047981 */ /* 0x000ea8000c1e1900 */
[----:B------:R-:W2:Y:S02]  /*9000*/  LDG.E R0, [R6.64+0x4] ;  /* 0x0000040406007981 */ /* 0x000ea4000c1e1900 */
[----:B--2--5:R-:W-:-:S02]  /*9010*/  IADD3 R24, -R4, R0, RZ ;  /* 0x0000000004187210 */ /* 0x024fc40007ffe1ff */
.L_x_31:
[----:B-1----:R-:W-:Y:S01]  /*9020*/  LOP3.LUT R6, R48, 0xffffffe0, RZ, 0xc0, !PT ;  /* 0xffffffe030067812 */ /* 0x002fe200078ec0ff */
[----:B------:R-:W1:Y:S01]  /*9030*/  S2R R21, SR_CTAID.X ;  /* 0x0000000000157919 */ /* 0x000e620000002500 */
[----:B------:R-:W-:Y:S01]  /*9040*/  SHF.R.S32.HI R4, RZ, 0x1f, R49 ;  /* 0x0000001fff047819 */ /* 0x000fe20000011431 */
[----:B------:R-:W-:Y:S01]  /*9050*/  IMAD.MOV.U32 R13, RZ, RZ, c[0x0][0x4e8] ;  /* 0x00013a00ff0d7624 */ /* 0x000fe200078e00ff */
[----:B------:R-:W-:Y:S01]  /*9060*/  LEA.HI R0, R29, R29, RZ, 0x1 ;  /* 0x0000001d1d007211 */ /* 0x000fe200078f08ff */
[----:B------:R-:W-:Y:S01]  /*9070*/  IMAD.IADD R6, R55, 0x1, -R6 ;  /* 0x0000000137067824 */ /* 0x000fe200078e0a06 */
[----:B------:R-:W2:Y:S01]  /*9080*/  S2R R17, SR_CTAID.Y ;  /* 0x0000000000117919 */ /* 0x000ea20000002600 */
[----:B------:R-:W-:Y:S01]  /*9090*/  LEA.HI R4, R4, R49, RZ, 0x2 ;  /* 0x0000003104047211 */ /* 0x000fe200078f10ff */
[----:B------:R-:W-:Y:S01]  /*90a0*/  IMAD R11, R3, c[0x0][0x3a0], RZ ;  /* 0x0000e800030b7a24 */ /* 0x000fe200078e02ff */
[C---:B------:R-:W-:Y:S01]  /*90b0*/  LOP3.LUT R7, R0.reuse, 0x1ffffffe, RZ, 0xc0, !PT ;  /* 0x1ffffffe00077812 */ /* 0x040fe200078ec0ff */
[----:B------:R-:W-:Y:S01]  /*90c0*/  IMAD.SHL.U32 R5, R0, 0x20, RZ ;  /* 0x0000002000057824 */ /* 0x000fe200078e00ff */
[----:B------:R-:W-:Y:S01]  /*90d0*/  SHF.R.S32.HI R10, RZ, 0x1f, R6 ;  /* 0x0000001fff0a7819 */ /* 0x000fe20000011406 */
[----:B------:R-:W-:Y:S01]  /*90e0*/  IMAD.WIDE.U32 R8, R2, c[0x0][0x3a0], RZ ;  /* 0x0000e80002087a25 */ /* 0x000fe200078e00ff */
[----:B------:R-:W-:Y:S01]  /*90f0*/  LOP3.LUT R4, R4, 0xffffffc, RZ, 0xc0, !PT ;  /* 0x0ffffffc04047812 */ /* 0x000fe200078ec0ff */
[----:B------:R-:W-:Y:S01]  /*9100*/  BSSY B0, `(.L_x_32) ;  /* 0x000008a000007945 */ /* 0x000fe20003800000 */
[----:B------:R-:W-:Y:S01]  /*9110*/  LEA.HI R0, R10, R6, RZ, 0x2 ;  /* 0x000000060a007211 */ /* 0x000fe200078f10ff */
[----:B-----5:R-:W-:Y:S01]  /*9120*/  IMAD R24, R24, c[0x0][0x4e8], RZ ;  /* 0x00013a0018187a24 */ /* 0x020fe200078e02ff */
[----:B------:R-:W-:-:S02]  /*9130*/  IADD3 R10, R29, -R7, RZ ;  /* 0x800000071d0a7210 */ /* 0x000fc40007ffe0ff */
[----:B------:R-:W-:Y:S01]  /*9140*/  LOP3.LUT R7, R5, 0xffffffc0, RZ, 0xc0, !PT ;  /* 0xffffffc005077812 */ /* 0x000fe200078ec0ff */
[----:B------:R-:W-:Y:S01]  /*9150*/  IMAD.IADD R5, R49, 0x1, -R4 ;  /* 0x0000000131057824 */ /* 0x000fe200078e0a04 */
[----:B------:R-:W-:Y:S01]  /*9160*/  SHF.R.S32.HI R0, RZ, 0x2, R0 ;  /* 0x00000002ff007819 */ /* 0x000fe20000011400 */
[----:B------:R-:W-:Y:S01]  /*9170*/  IMAD R4, R2, c[0x0][0x3a4], R11 ;  /* 0x0000e90002047a24 */ /* 0x000fe200078e020b */
[----:B------:R-:W-:Y:S01]  /*9180*/  LEA.HI R12, R52, R52, RZ, 0x1 ;  /* 0x00000034340c7211 */ /* 0x000fe200078f08ff */
[----:B------:R-:W-:Y:S01]  /*9190*/  IMAD R7, R10, 0x8, R7 ;  /* 0x000000080a077824 */ /* 0x000fe200078e0207 */
[----:B------:R-:W-:Y:S02]  /*91a0*/  ISETP.NE.AND P2, PT, R13, 0x1, PT ;  /* 0x000000010d00780c */ /* 0x000fe40003f45270 */
[----:B------:R-:W-:Y:S01]  /*91b0*/  LEA R16, R5, R0, 0x4 ;  /* 0x0000000005107211 */ /* 0x000fe200078e20ff */
[----:B------:R-:W-:Y:S01]  /*91c0*/  IMAD.IADD R5, R9, 0x1, R4 ;  /* 0x0000000109057824 */ /* 0x000fe200078e0204 */
[----:B------:R-:W-:Y:S01]  /*91d0*/  LOP3.LUT R0, R12, 0x3fffffe, RZ, 0xc0, !PT ;  /* 0x03fffffe0c007812 */ /* 0x000fe200078ec0ff */
[----:B--2---:R-:W-:Y:S01]  /*91e0*/  IMAD.WIDE.U32 R12, R17, c[0x0][0x490], R2 ;  /* 0x00012400110c7a25 */ /* 0x004fe200078e0002 */
[----:B------:R-:W-:-:S02]  /*91f0*/  LOP3.LUT P0, RZ, R6, 0x3, RZ, 0xc0, !PT ;  /* 0x0000000306ff7812 */ /* 0x000fc4000780c0ff */
[----:B------:R-:W-:Y:S01]  /*9200*/  IADD3 R6, R16, R7, RZ ;  /* 0x0000000710067210 */ /* 0x000fe20007ffe0ff */
[----:B------:R-:W-:Y:S01]  /*9210*/  IMAD.IADD R0, R52, 0x1, -R0 ;  /* 0x0000000134007824 */ /* 0x000fe200078e0a00 */
[----:B------:R-:W-:Y:S01]  /*9220*/  SHF.R.S32.HI R7, RZ, 0x1f, R17 ;  /* 0x0000001fff077819 */ /* 0x000fe20000011411 */
[----:B------:R-:W-:Y:S01]  /*9230*/  IMAD.MOV.U32 R4, RZ, RZ, R8 ;  /* 0x000000ffff047224 */ /* 0x000fe200078e0008 */
[----:B-1----:R-:W-:Y:S01]  /*9240*/  LEA R6, R21, R6, 0x7 ;  /* 0x0000000615067211 */ /* 0x002fe200078e38ff */
[----:B------:R-:W-:Y:S01]  /*9250*/  IMAD R20, R49, 0x8, R0 ;  /* 0x0000000831147824 */ /* 0x000fe200078e0200 */
[----:B------:R-:W-:Y:S01]  /*9260*/  SEL R10, R57, RZ, !P1 ;  /* 0x000000ff390a7207 */ /* 0x000fe20004800000 */
[----:B------:R-:W-:Y:S01]  /*9270*/  IMAD R2, R7, c[0x0][0x490], RZ ;  /* 0x0001240007027a24 */ /* 0x000fe200078e02ff */
[----:B------:R-:W-:Y:S01]  /*9280*/  LEA.HI R15, R56, R55, RZ, 0x3 ;  /* 0x00000037380f7211 */ /* 0x000fe200078f18ff */
[----:B------:R-:W-:-:S04]  /*9290*/  @P2 IMAD.HI.U32 R0, R6, c[0x0][0x4ec], RZ ;  /* 0x00013b0006002a27 */ /* 0x000fc800078e00ff */
[----:B------:R-:W-:Y:S01]  /*92a0*/  IMAD.MOV.U32 R8, RZ, RZ, R6 ;  /* 0x000000ffff087224 */ /* 0x000fe200078e0006 */
[----:B------:R-:W-:Y:S01]  /*92b0*/  @P2 SHF.R.U32.HI R8, RZ, c[0x0][0x4f0], R0 ;  /* 0x00013c00ff082a19 */ /* 0x000fe20000011600 */
[----:B------:R-:W-:Y:S01]  /*92c0*/  IMAD R2, R17, c[0x0][0x494], R2 ;  /* 0x0001250011027a24 */ /* 0x000fe200078e0202 */
[----:B------:R-:W-:Y:S01]  /*92d0*/  SHF.R.S32.HI R0, RZ, 0x1f, R57 ;  /* 0x0000001fff007819 */ /* 0x000fe20000011439 */
[----:B------:R-:W-:Y:S02]  /*92e0*/  IMAD R14, R7, c[0x0][0x3e8], RZ ;  /* 0x0000fa00070e7a24 */ /* 0x000fe400078e02ff */
[----:B------:R-:W-:Y:S01]  /*92f0*/  IMAD R9, R29, 0x20, R52 ;  /* 0x000000201d097824 */ /* 0x000fe200078e0234 */
[----:B------:R-:W-:Y:S01]  /*9300*/  IADD3 R3, R13, R2, RZ ;  /* 0x000000020d037210 */ /* 0x000fe20007ffe0ff */
[----:B------:R-:W-:Y:S01]  /*9310*/  IMAD.MOV R7, RZ, RZ, -R8 ;  /* 0x000000ffff077224 */ /* 0x000fe200078e0a08 */
[----:B------:R-:W-:Y:S01]  /*9320*/  SEL R0, R0, RZ, !P1 ;  /* 0x000000ff00007207 */ /* 0x000fe20004800000 */
[C---:B------:R-:W-:Y:S01]  /*9330*/  IMAD R14, R17.reuse, c[0x0][0x3ec], R14 ;  /* 0x0000fb00110e7a24 */ /* 0x040fe200078e020e */
[----:B------:R-:W-:Y:S01]  /*9340*/  MOV R2, R12 ;  /* 0x0000000c00027202 */ /* 0x000fe20000000f00 */
[----:B------:R-:W-:-:S04]  /*9350*/  IMAD.WIDE.U32 R4, R17, c[0x0][0x3e8], R4 ;  /* 0x0000fa0011047a25 */ /* 0x000fc800078e0004 */
[----:B------:R-:W-:Y:S02]  /*9360*/  IMAD R13, R21, 0x80, R9 ;  /* 0x00000080150d7824 */ /* 0x000fe400078e0209 */
[----:B------:R-:W-:Y:S02]  /*9370*/  IMAD R11, R7, c[0x0][0x4e8], R6 ;  /* 0x00013a00070b7a24 */ /* 0x000fe400078e0206 */
[----:B------:R-:W-:Y:S02]  /*9380*/  IMAD R9, R0, c[0x0][0x498], RZ ;  /* 0x0001260000097a24 */ /* 0x000fe400078e02ff */
[----:B------:R-:W-:-:S04]  /*9390*/  IMAD.WIDE.U32 R6, R10, c[0x0][0x498], R2 ;  /* 0x000126000a067a25 */ /* 0x000fc800078e0002 */
[----:B------:R-:W-:Y:S01]  /*93a0*/  IMAD.IADD R3, R5, 0x1, R14 ;  /* 0x0000000105037824 */ /* 0x000fe200078e020e */
[----:B------:R-:W-:Y:S01]  /*93b0*/  SHF.R.S32.HI R5, RZ, 0x1f, R8 ;  /* 0x0000001fff057819 */ /* 0x000fe20000011408 */
[----:B------:R-:W-:Y:S01]  /*93c0*/  IMAD R9, R10, c[0x0][0x49c], R9 ;  /* 0x000127000a097a24 */ /* 0x000fe200078e0209 */
[----:B------:R-:W-:Y:S01]  /*93d0*/  IADD3 R8, P1, R8, R6, RZ ;  /* 0x0000000608087210 */ /* 0x000fe20007f3e0ff */
[----:B------:R-:W-:-:S03]  /*93e0*/  @P2 IMAD.HI.U32 R2, R13, c[0x0][0x4ec], RZ ;  /* 0x00013b000d022a27 */ /* 0x000fc600078e00ff */
[----:B------:R-:W-:Y:S01]  /*93f0*/  IADD3.X R9, R5, R7, R9, P1, !PT ;  /* 0x0000000705097210 */ /* 0x000fe20000ffe409 */
[----:B------:R-:W-:Y:S01]  /*9400*/  IMAD.MOV.U32 R18, RZ, RZ, R13 ;  /* 0x000000ffff127224 */ /* 0x000fe200078e000d */
[----:B------:R-:W-:Y:S01]  /*9410*/  SHF.R.S32.HI R7, RZ, 0x1f, R11 ;  /* 0x0000001fff077819 */ /* 0x000fe2000001140b */
[----:B------:R-:W-:Y:S01]  /*9420*/  IMAD R0, R0, c[0x0][0x3f0], RZ ;  /* 0x0000fc0000007a24 */ /* 0x000fe200078e02ff */
[----:B------:R-:W-:Y:S01]  /*9430*/  @P2 SHF.R.U32.HI R18, RZ, c[0x0][0x4f0], R2 ;  /* 0x00013c00ff122a19 */ /* 0x000fe20000011602 */
[----:B------:R-:W-:Y:S01]  /*9440*/  IMAD.SHL.U32 R12, R15, 0x8, RZ ;  /* 0x000000080f0c7824 */ /* 0x000fe200078e00ff */
[----:B------:R-:W-:Y:S01]  /*9450*/  MOV R2, R4 ;  /* 0x0000000400027202 */ /* 0x000fe20000000f00 */
[----:B------:R-:W-:Y:S02]  /*9460*/  IMAD R7, R7, c[0x0][0x488], RZ ;  /* 0x0001220007077a24 */ /* 0x000fe400078e02ff */
[----:B------:R-:W-:Y:S01]  /*9470*/  IMAD R14, R10, c[0x0][0x3f4], R0 ;  /* 0x0000fd000a0e7a24 */ /* 0x000fe200078e0200 */
[----:B------:R-:W-:Y:S01]  /*9480*/  LOP3.LUT R0, R12, 0xc0, RZ, 0xc0, !PT ;  /* 0x000000c00c007812 */ /* 0x000fe200078ec0ff */
[----:B------:R-:W-:-:S02]  /*9490*/  IMAD.SHL.U32 R6, R29, 0x8, RZ ;  /* 0x000000081d067824 */ /* 0x000fc400078e00ff */
[----:B------:R-:W-:Y:S01]  /*94a0*/  IMAD.WIDE.U32 R4, R10, c[0x0][0x3f0], R2 ;  /* 0x0000fc000a047a25 */ /* 0x000fe200078e0002 */
[----:B------:R-:W-:-:S03]  /*94b0*/  SHF.R.U32.HI R10, RZ, 0x3, R0 ;  /* 0x00000003ff0a7819 */ /* 0x000fc60000011600 */
[C---:B------:R-:W-:Y:S01]  /*94c0*/  IMAD.WIDE.U32 R2, R11.reuse, c[0x0][0x488], R8 ;  /* 0x000122000b027a25 */ /* 0x040fe200078e0008 */
[----:B------:R-:W-:Y:S02]  /*94d0*/  LOP3.LUT R9, R0, 0x18, R6, 0xf8, !PT ;  /* 0x0000001800097812 */ /* 0x000fe400078ef806 */
[----:B------:R-:W-:Y:S01]  /*94e0*/  IADD3 R0, -R18, RZ, RZ ;  /* 0x000000ff12007210 */ /* 0x000fe20007ffe1ff */
[----:B------:R-:W-:Y:S01]  /*94f0*/  IMAD R8, R11, c[0x0][0x48c], R7 ;  /* 0x000123000b087a24 */ /* 0x000fe200078e0207 */
[----:B------:R-:W-:Y:S01]  /*9500*/  LEA R7, P1, R2, c[0x0][0x450], 0x2 ;  /* 0x0001140002077a11 */ /* 0x000fe200078210ff */
[----:B------:R-:W-:Y:S01]  /*9510*/  IMAD.IADD R5, R5, 0x1, R14 ;  /* 0x0000000105057824 */ /* 0x000fe200078e020e */
[----:B------:R-:W-:Y:S01]  /*9520*/  LOP3.LUT R19, R9, R10, RZ, 0x3c, !PT ;  /* 0x0000000a09137212 */ /* 0x000fe200078e3cff */
[----:B------:R-:W-:Y:S01]  /*9530*/  IMAD.IADD R3, R3, 0x1, R8 ;  /* 0x0000000103037824 */ /* 0x000fe200078e0208 */
[----:B------:R-:W-:Y:S01]  /*9540*/  SHF.R.S32.HI R8, RZ, 0x1f, R18 ;  /* 0x0000001fff087819 */ /* 0x000fe20000011412 */
[----:B------:R-:W-:Y:S01]  /*9550*/  IMAD R9, R0, c[0x0][0x4e8], R13 ;  /* 0x00013a0000097a24 */ /* 0x000fe200078e020d */
[----:B------:R-:W-:Y:S02]  /*9560*/  SHFL.IDX PT, R14, R7, RZ, 0x1c1f ;  /* 0x001c1fff070e7589 */ /* 0x000fe400000e0000 */
[----:B------:R-:W-:Y:S01]  /*9570*/  LEA.HI.X R0, R2, c[0x0][0x454], R3, 0x2, P1 ;  /* 0x0001150002007a11 */ /* 0x000fe200008f1403 */
[----:B------:R-:W-:Y:S01]  /*9580*/  IMAD R2, R8, c[0x0][0x3e0], RZ ;  /* 0x0000f80008027a24 */ /* 0x000fe200078e02ff */
[----:B------:R-:W-:Y:S01]  /*9590*/  SHFL.IDX PT, R12, R7, 0x1, 0x1c1f ;  /* 0x003c1f00070c7f89 */ /* 0x000fe200000e0000 */
[----:B------:R-:W-:-:S03]  /*95a0*/  LEA R8, R21, R16, 0x7 ;  /* 0x0000001015087211 */ /* 0x000fc600078e38ff */
[----:B------:R-:W1:Y:S01]  /*95b0*/  SHFL.IDX PT, R15, R0, RZ, 0x1c1f ;  /* 0x001c1fff000f7589 */ /* 0x000e6200000e0000 */
[----:B------:R-:W-:-:S03]  /*95c0*/  ISETP.GE.OR P3, PT, R8, R24, P0 ;  /* 0x000000180800720c */ /* 0x000fc60000766670 */
[----:B------:R-:W2:Y:S04]  /*95d0*/  SHFL.IDX PT, R13, R0, 0x1, 0x1c1f ;  /* 0x003c1f00000d7f89 */ /* 0x000ea800000e0000 */
[----:B------:R-:W-:Y:S04]  /*95e0*/  SHFL.IDX PT, R16, R7, 0x2, 0x1c1f ;  /* 0x005c1f0007107f89 */ /* 0x000fe800000e0000 */
[----:B------:R-:W3:Y:S04]  /*95f0*/  SHFL.IDX PT, R17, R0, 0x2, 0x1c1f ;  /* 0x005c1f0000117f89 */ /* 0x000ee800000e0000 */
[----:B------:R4:W-:Y:S04]  /*9600*/  SHFL.IDX PT, R10, R7, 0x3, 0x1c1f ;  /* 0x007c1f00070a7f89 */ /* 0x0009e800000e0000 */
[----:B------:R2:W2:Y:S04]  /*9610*/  SHFL.IDX PT, R11, R0, 0x3, 0x1c1f ;  /* 0x007c1f00000b7f89 */ /* 0x0004a800000e0000 */
[----:B-1----:R-:W-:Y:S01]  /*9620*/  @!P3 ST.E [R14.64], R50 ;  /* 0x000000320e00b985 */ /* 0x002fe2000c101904 */
[----:B----4-:R-:W-:-:S02]  /*9630*/  IMAD R7, R18, c[0x0][0x3e4], R2 ;  /* 0x0000f90012077a24 */ /* 0x010fc400078e0202 */
[----:B------:R-:W-:Y:S01]  /*9640*/  IMAD.WIDE.U32 R2, R18, c[0x0][0x3e0], R4 ;  /* 0x0000f80012027a25 */ /* 0x000fe200078e0004 */
[C---:B------:R-:W-:Y:S02]  /*9650*/  IADD3 R5, R8.reuse, 0x40, RZ ;  /* 0x0000004008057810 */ /* 0x040fe40007ffe0ff */
[C---:B--2---:R-:W-:Y:S01]  /*9660*/  IADD3 R0, R8.reuse, 0x8, RZ ;  /* 0x0000000808007810 */ /* 0x044fe20007ffe0ff */
[----:B------:R-:W-:Y:S01]  /*9670*/  IMAD.IADD R3, R3, 0x1, R7 ;  /* 0x0000000103037824 */ /* 0x000fe200078e0207 */
[----:B------:R-:W-:Y:S02]  /*9680*/  IADD3 R8, R8, 0x48, RZ ;  /* 0x0000004808087810 */ /* 0x000fe40007ffe0ff */
[-C--:B------:R-:W-:Y:S01]  /*9690*/  ISETP.GE.OR P2, PT, R0, R24.reuse, P0 ;  /* 0x000000180000720c */ /* 0x080fe20000746670 */
[----:B------:R-:W-:Y:S01]  /*96a0*/  IMAD.WIDE.U32 R2, R9, c[0x0][0x3d8], R2 ;  /* 0x0000f60009027a25 */ /* 0x000fe200078e0002 */
[----:B------:R-:W-:Y:S02]  /*96b0*/  SHF.R.S32.HI R4, RZ, 0x1f, R9 ;  /* 0x0000001fff047819 */ /* 0x000fe40000011409 */
[-C--:B------:R-:W-:Y:S01]  /*96c0*/  ISETP.GE.OR P1, PT, R5, R24.reuse, P0 ;  /* 0x000000180500720c */ /* 0x080fe20000726670 */
[----:B------:R-:W-:Y:S01]  /*96d0*/  IMAD.U32 R5, R20, 0x20, R19 ;  /* 0x0000002014057824 */ /* 0x000fe200078e0013 */
[----:B------:R-:W-:Y:S01]  /*96e0*/  ISETP.GE.OR P0, PT, R8, R24, P0 ;  /* 0x000000180800720c */ /* 0x000fe20000706670 */
[----:B------:R-:W-:-:S04]  /*96f0*/  IMAD R0, R4, c[0x0][0x3d8], RZ ;  /* 0x0000f60004007a24 */ /* 0x000fc800078e02ff */
[----:B------:R-:W-:Y:S01]  /*9700*/  IMAD R4, R9, c[0x0][0x3dc], R0 ;  /* 0x0000f70009047a24 */ /* 0x000fe200078e0200 */
[----:B------:R-:W-:Y:S01]  /*9710*/  SHF.L.U32 R0, R5, 0x1, RZ ;  /* 0x0000000105007819 */ /* 0x000fe200000006ff */
[----:B------:R-:W-:Y:S02]  /*9720*/  @!P2 ST.E [R12.64], R51 ;  /* 0x000000330c00a985 */ /* 0x000fe4000c101904 */
[----:B------:R-:W-:Y:S02]  /*9730*/  IMAD.IADD R3, R3, 0x1, R4 ;  /* 0x0000000103037824 */ /* 0x000fe400078e0204 */
[----:B---3--:R-:W-:Y:S04]  /*9740*/  @!P1 ST.E [R16.64], R53 ;  /* 0x0000003510009985 */ /* 0x008fe8000c101904 */
[----:B------:R1:W-:Y:S01]  /*9750*/  @!P0 ST.E [R10.64], R54 ;  /* 0x000000360a008985 */ /* 0x0003e2000c101904 */
[----:B------:R-:W-:-:S03]  /*9760*/  LEA R25, P0, R2, c[0x0][0x380], 0x1 ;  /* 0x0000e00002197a11 */ /* 0x000fc600078008ff */
[----:B------:R2:W3:Y:S04]  /*9770*/  LDS.128 R36, [R0+0x880] ;  /* 0x0008800000247984 */ /* 0x0004e80000000c00 */
[----:B------:R2:W4:Y:S04]  /*9780*/  LDS.128 R48, [R0+0x1080] ;  /* 0x0010800000307984 */ /* 0x0005280000000c00 */
[----:B------:R2:W2:Y:S04]  /*9790*/  LDS.128 R60, [R0+0x1880] ;  /* 0x00188000003c7984 */ /* 0x0004a80000000c00 */
[----:B------:R2:W2:Y:S04]  /*97a0*/  LDS.128 R32, [R0+0x2880] ;  /* 0x0028800000207984 */ /* 0x0004a80000000c00 */
[----:B------:R2:W2:Y:S04]  /*97b0*/  LDS.128 R44, [R0+0x3080] ;  /* 0x00308000002c7984 */ /* 0x0004a80000000c00 */
[----:B------:R2:W2:Y:S01]  /*97c0*/  LDS.128 R56, [R0+0x3880] ;  /* 0x0038800000387984 */ /* 0x0004a20000000c00 */
[----:B-1----:R-:W-:-:S03]  /*97d0*/  LEA R11, R21, R52, 0x7 ;  /* 0x00000034150b7211 */ /* 0x002fc600078e38ff */
[----:B------:R1:W1:Y:S01]  /*97e0*/  LDS.128 R28, [R0+0x4880] ;  /* 0x00488000001c7984 */ /* 0x0002620000000c00 */
[----:B------:R-:W-:Y:S02]  /*97f0*/  LEA.HI.X R10, R2, c[0x0][0x384], R3, 0x1, P0 ;  /* 0x0000e100020a7a11 */ /* 0x000fe400000f0c03 */
[----:B------:R-:W-:Y:S01]  /*9800*/  ISETP.GE.AND P0, PT, R11, R24, PT ;  /* 0x000000180b00720c */ /* 0x000fe20003f06270 */
[----:B------:R1:W1:Y:S04]  /*9810*/  LDS.128 R40, [R0+0x5080] ;  /* 0x0050800000287984 */ /* 0x0002680000000c00 */
[----:B------:R1:W1:Y:S04]  /*9820*/  LDS.128 R64, [R0+0x5880] ;  /* 0x0058800000407984 */ /* 0x0002680000000c00 */
[----:B------:R1:W1:Y:S04]  /*9830*/  SHFL.IDX PT, R2, R25, RZ, 0x1c1f ;  /* 0x001c1fff19027589 */ /* 0x00026800000e0000 */
[----:B------:R1:W1:Y:S01]  /*9840*/  SHFL.IDX PT, R3, R10, RZ, 0x1c1f ;  /* 0x001c1fff0a037589 */ /* 0x00026200000e0000 */
[----:B------:R-:W-:Y:S05]  /*9850*/  @P0 BRA `(.L_x_33) ;  /* 0x0000014000000947 */ /* 0x000fea0003800000 */
[----:B---3--:R-:W3:Y:S01]  /*9860*/  LDS.128 R20, [R0+0x80] ;  /* 0x0000800000147984 */ /* 0x008ee20000000c00 */
[----:B------:R-:W-:-:S02]  /*9870*/  IADD3 R5, R6, 0x20, RZ ;  /* 0x0000002006057810 */ /* 0x000fc40007ffe0ff */
[C---:B------:R-:W-:Y:S01]  /*9880*/  IADD3 R7, R6.reuse, 0x40, RZ ;  /* 0x0000004006077810 */ /* 0x040fe20007ffe0ff */
[----:B------:R-:W5:Y:S01]  /*9890*/  LDS.128 R16, [R0+0x2080] ;  /* 0x0020800000107984 */ /* 0x000f620000000c00 */
[----:B------:R-:W-:Y:S02]  /*98a0*/  ISETP.GE.AND P1, PT, R5, c[0x0][0x3c8], PT ;  /* 0x0000f20005007a0c */ /* 0x000fe40003f26270 */
[----:B------:R-:W-:Y:S01]  /*98b0*/  ISETP.GE.AND P0, PT, R7, c[0x0][0x3c8], PT ;  /* 0x0000f20007007a0c */ /* 0x000fe20003f06270 */
[----:B------:R4:W2:Y:S01]  /*98c0*/  LDS.128 R12, [R0+0x4080] ;  /* 0x00408000000c7984 */ /* 0x0008a20000000c00 */
[----:B------:R-:W-:-:S09]  /*98d0*/  ISETP.GE.AND P2, PT, R6, c[0x0][0x3c8], PT ;  /* 0x0000f20006007a0c */ /* 0x000fd20003f46270 */
[----:B------:R-:W-:-:S04]  /*98e0*/  @!P1 SHF.R.S32.HI R4, RZ, 0x1f, R5 ;  /* 0x0000001fff049819 */ /* 0x000fc80000011405 */
[----:B------:R-:W-:Y:S01]  /*98f0*/  @!P1 LEA.HI R4, R4, R5, RZ, 0x3 ;  /* 0x0000000504049211 */ /* 0x000fe200078f18ff */
[----:B-1----:R-:W-:-:S03]  /*9900*/  @!P2 IMAD.WIDE R8, R6, 0x2, R2 ;  /* 0x000000020608a825 */ /* 0x002fc600078e0202 */
[----:B------:R-:W-:Y:S02]  /*9910*/  @!P1 LOP3.LUT R4, R4, 0xfffffff8, RZ, 0xc0, !PT ;  /* 0xfffffff804049812 */ /* 0x000fe400078ec0ff */
[----:B--2-4-:R-:W-:-:S03]  /*9920*/  @!P0 SHF.R.S32.HI R0, RZ, 0x1f, R7 ;  /* 0x0000001fff008819 */ /* 0x014fc60000011407 */
[----:B------:R-:W-:Y:S01]  /*9930*/  @!P1 IMAD.WIDE R4, R4, 0x2, R2 ;  /* 0x0000000204049825 */ /* 0x000fe200078e0202 */
[----:B------:R-:W-:-:S04]  /*9940*/  @!P0 LEA.HI R0, R0, R7, RZ, 0x3 ;  /* 0x0000000700008211 */ /* 0x000fc800078f18ff */
[----:B------:R-:W-:Y:S01]  /*9950*/  @!P0 LOP3.LUT R0, R0, 0xfffffff8, RZ, 0xc0, !PT ;  /* 0xfffffff800008812 */ /* 0x000fe200078ec0ff */
[----:B---3--:R1:W-:Y:S04]  /*9960*/  @!P2 ST.E.128 [R8.64], R20 ;  /* 0x000000140800a985 */ /* 0x0083e8000c101d04 */
[----:B------:R-:W-:Y:S01]  /*9970*/  @!P0 IMAD.WIDE R2, R0, 0x2, R2 ;  /* 0x0000000200028825 */ /* 0x000fe200078e0202 */
[----:B-----5:R1:W-:Y:S04]  /*9980*/  @!P1 ST.E.128 [R4.64], R16 ;  /* 0x0000001004009985 */ /* 0x0203e8000c101d04 */
[----:B------:R1:W-:Y:S02]  /*9990*/  @!P0 ST.E.128 [R2.64], R12 ;  /* 0x0000000c02008985 */ /* 0x0003e4000c101d04 */
.L_x_33:
[----:B---3--:R-:W-:Y:S05]  /*99a0*/  BSYNC B0 ;  /* 0x0000000000007941 */ /* 0x008fea0003800000 */
.L_x_32:
[----:B-12---:R-:W-:Y:S01]  /*99b0*/  IADD3 R0, R11, 0x20, RZ ;  /* 0x000000200b007810 */ /* 0x006fe20007ffe0ff */
[----:B------:R1:W2:Y:S01]  /*99c0*/  SHFL.IDX PT, R3, R10, 0x1, 0x1c1f ;  /* 0x003c1f000a037f89 */ /* 0x0002a200000e0000 */
[----:B------:R-:W-:Y:S02]  /*99d0*/  BSSY B0, `(.L_x_34) ;  /* 0x0000015000007945 */ /* 0x000fe40003800000 */
[----:B------:R-:W-:Y:S01]  /*99e0*/  ISETP.GE.AND P0, PT, R0, R24, PT ;  /* 0x000000180000720c */ /* 0x000fe20003f06270 */
[----:B------:R1:W3:-:S12]  /*99f0*/  SHFL.IDX PT, R2, R25, 0x1, 0x1c1f ;  /* 0x003c1f0019027f89 */ /* 0x0002d800000e0000 */
[----:B------:R-:W-:Y:S05]  /*9a00*/  @P0 BRA `(.L_x_35) ;  /* 0x0000011000000947 */ /* 0x000fea0003800000 */
[C---:B------:R-:W-:Y:S02]  /*9a10*/  IADD3 R5, R6.reuse, 0x20, RZ ;  /* 0x0000002006057810 */ /* 0x040fe40007ffe0ff */
[C---:B------:R-:W-:Y:S02]  /*9a20*/  IADD3 R7, R6.reuse, 0x40, RZ ;  /* 0x0000004006077810 */ /* 0x040fe40007ffe0ff */
        /* <DEDUP_REMOVED lines=15> */
.L_x_35:
[----:B------:R-:W-:Y:S05]  /*9b20*/  BSYNC B0 ;  /* 0x0000000000007941 */ /* 0x000fea0003800000 */
.L_x_34:
[----:B------:R-:W-:Y:S01]  /*9b30*/  IADD3 R0, R11, 0x40, RZ ;  /* 0x000000400b007810 */ /* 0x000fe20007ffe0ff */
[----:B--2---:R2:W1:Y:S01]  /*9b40*/  SHFL.IDX PT, R3, R10, 0x2, 0x1c1f ;  /* 0x005c1f000a037f89 */ /* 0x00446200000e0000 */
[----:B------:R-:W-:Y:S02]  /*9b50*/  BSSY B0, `(.L_x_36) ;  /* 0x0000015000007945 */ /* 0x000fe40003800000 */
[----:B------:R-:W-:Y:S01]  /*9b60*/  ISETP.GE.AND P0, PT, R0, R24, PT ;  /* 0x000000180000720c */ /* 0x000fe20003f06270 */
[----:B---3--:R2:W3:-:S12]  /*9b70*/  SHFL.IDX PT, R2, R25, 0x2, 0x1c1f ;  /* 0x005c1f0019027f89 */ /* 0x0084d800000e0000 */
        /* <DEDUP_REMOVED lines=9> */
[--C-:B-1-3--:R-:W-:Y:S01]  /*9c10*/  @!P2 IMAD.WIDE R8, R6, 0x2, R2.reuse ;  /* 0x000000020608a825 */ /* 0x10afe200078e0202 */
[----:B------:R-:W-:Y:S02]  /*9c20*/  @!P0 LEA.HI R0, R0, R7, RZ, 0x3 ;  /* 0x0000000700008211 */ /* 0x000fe400078f18ff */
[----:B------:R-:W-:Y:S02]  /*9c30*/  @!P1 LOP3.LUT R4, R4, 0xfffffff8, RZ, 0xc0, !PT ;  /* 0xfffffff804049812 */ /* 0x000fe400078ec0ff */
[----:B------:R-:W-:Y:S01]  /*9c40*/  @!P0 LOP3.LUT R0, R0, 0xfffffff8, RZ, 0xc0, !PT ;  /* 0xfffffff800008812 */ /* 0x000fe200078ec0ff */
[----:B----4-:R1:W-:Y:S02]  /*9c50*/  @!P2 ST.E.128 [R8.64], R48 ;  /* 0x000000300800a985 */ /* 0x0103e4000c101d04 */
[----:B------:R-:W-:-:S04]  /*9c60*/  @!P1 IMAD.WIDE R4, R4, 0x2, R2 ;  /* 0x0000000204049825 */ /* 0x000fc800078e0202 */
[----:B------:R-:W-:Y:S01]  /*9c70*/  @!P0 IMAD.WIDE R2, R0, 0x2, R2 ;  /* 0x0000000200028825 */ /* 0x000fe200078e0202 */
[----:B------:R1:W-:Y:S04]  /*9c80*/  @!P1 ST.E.128 [R4.64], R44 ;  /* 0x0000002c04009985 */ /* 0x0003e8000c101d04 */
[----:B------:R1:W-:Y:S02]  /*9c90*/  @!P0 ST.E.128 [R2.64], R40 ;  /* 0x0000002802008985 */ /* 0x0003e4000c101d04 */
.L_x_37:
[----:B------:R-:W-:Y:S05]  /*9ca0*/  BSYNC B0 ;  /* 0x0000000000007941 */ /* 0x000fea0003800000 */
.L_x_36:
[----:B------:R-:W-:Y:S01]  /*9cb0*/  IADD3 R0, R11, 0x60, RZ ;  /* 0x000000600b007810 */ /* 0x000fe20007ffe0ff */
[----:B-1----:R1:W2:Y:S03]  /*9cc0*/  SHFL.IDX PT, R3, R10, 0x3, 0x1c1f ;  /* 0x007c1f000a037f89 */ /* 0x0022a600000e0000 */
[----:B------:R-:W-:Y:S01]  /*9cd0*/  ISETP.GE.AND P0, PT, R0, R24, PT ;  /* 0x000000180000720c */ /* 0x000fe20003f06270 */
[----:B---3--:R1:W3:-:S12]  /*9ce0*/  SHFL.IDX PT, R2, R25, 0x3, 0x1c1f ;  /* 0x007c1f0019027f89 */ /* 0x0082d800000e0000 */
[----:B------:R-:W-:Y:S05]  /*9cf0*/  @P0 EXIT ;  /* 0x000000000000094d */ /* 0x000fea0003800000 */
[C---:B------:R-:W-:Y:S02]  /*9d00*/  IADD3 R4, R6.reuse, 0x20, RZ ;  /* 0x0000002006047810 */ /* 0x040fe40007ffe0ff */
[----:B------:R-:W-:Y:S02]  /*9d10*/  ISETP.GE.AND P1, PT, R6, c[0x0][0x3c8], PT ;  /* 0x0000f20006007a0c */ /* 0x000fe40003f26270 */
[----:B------:R-:W-:-:S11]  /*9d20*/  ISETP.GE.AND P0, PT, R4, c[0x0][0x3c8], PT ;  /* 0x0000f20004007a0c */ /* 0x000fd60003f06270 */
[----:B--23--:R-:W-:Y:S02]  /*9d30*/  @!P1 IMAD.WIDE R8, R6, 0x2, R2 ;  /* 0x0000000206089825 */ /* 0x00cfe400078e0202 */
[----:B------:R-:W-:-:S03]  /*9d40*/  @!P0 SHF.R.S32.HI R0, RZ, 0x1f, R4 ;  /* 0x0000001fff008819 */ /* 0x000fc60000011404 */
[----:B------:R2:W-:Y:S01]  /*9d50*/  @!P1 ST.E.128 [R8.64], R60 ;  /* 0x0000003c08009985 */ /* 0x0005e2000c101d04 */
[----:B------:R-:W-:-:S04]  /*9d60*/  @!P0 LEA.HI R0, R0, R4, RZ, 0x3 ;  /* 0x0000000400008211 */ /* 0x000fc800078f18ff */
[----:B------:R-:W-:-:S05]  /*9d70*/  @!P0 LOP3.LUT R0, R0, 0xfffffff8, RZ, 0xc0, !PT ;  /* 0xfffffff800008812 */ /* 0x000fca00078ec0ff */
[----:B------:R-:W-:Y:S01]  /*9d80*/  @!P0 IMAD.WIDE R4, R0, 0x2, R2 ;  /* 0x0000000200048825 */ /* 0x000fe200078e0202 */
[----:B------:R-:W-:-:S04]  /*9d90*/  IADD3 R0, R6, 0x40, RZ ;  /* 0x0000004006007810 */ /* 0x000fc80007ffe0ff */
[----:B------:R2:W-:Y:S01]  /*9da0*/  @!P0 ST.E.128 [R4.64], R56 ;  /* 0x0000003804008985 */ /* 0x0005e2000c101d04 */
[----:B------:R-:W-:-:S13]  /*9db0*/  ISETP.GE.AND P0, PT, R0, c[0x0][0x3c8], PT ;  /* 0x0000f20000007a0c */ /* 0x000fda0003f06270 */
[----:B------:R-:W-:Y:S05]  /*9dc0*/  @P0 EXIT ;  /* 0x000000000000094d */ /* 0x000fea0003800000 */
[----:B--2---:R-:W-:-:S04]  /*9dd0*/  SHF.R.S32.HI R4, RZ, 0x1f, R0 ;  /* 0x0000001fff047819 */ /* 0x004fc80000011400 */
[----:B------:R-:W-:-:S04]  /*9de0*/  LEA.HI R0, R4, R0, RZ, 0x3 ;  /* 0x0000000004007211 */ /* 0x000fc800078f18ff */
[----:B------:R-:W-:-:S05]  /*9df0*/  LOP3.LUT R0, R0, 0xfffffff8, RZ, 0xc0, !PT ;  /* 0xfffffff800007812 */ /* 0x000fca00078ec0ff */
[----:B------:R-:W-:-:S05]  /*9e00*/  IMAD.WIDE R2, R0, 0x2, R2 ;  /* 0x0000000200027825 */ /* 0x000fca00078e0202 */
[----:B------:R-:W-:Y:S01]  /*9e10*/  ST.E.128 [R2.64], R64 ;  /* 0x0000004002007985 */ /* 0x000fe2000c101d04 */
[----:B------:R-:W-:Y:S05]  /*9e20*/  EXIT ;  /* 0x000000000000794d */ /* 0x000fea0003800000 */
.L_x_30:
[----:B------:R-:W2:Y:S01]  /*9e30*/  LDL R8, [R1+0x30] ;  /* 0x0000300001087983 */ /* 0x000ea20000100800 */
[----:B------:R-:W-:Y:S01]  /*9e40*/  ISETP.NE.U32.AND P0, PT, RZ, c[0x0][0x508], PT ;  /* 0x00014200ff007a0c */ /* 0x000fe20003f05070 */
[----:B------:R-:W-:Y:S01]  /*9e50*/  IMAD.MOV.U32 R2, RZ, RZ, 0x4 ;  /* 0x00000004ff027424 */ /* 0x000fe200078e00ff */
[----:B------:R-:W-:Y:S02]  /*9e60*/  ISETP.NE.U32.AND P1, PT, RZ, c[0x0][0x500], PT ;  /* 0x00014000ff007a0c */ /* 0x000fe40003f25070 */
[----:B------:R-:W-:Y:S02]  /*9e70*/  ISETP.NE.AND.EX P0, PT, RZ, c[0x0][0x50c], PT, P0 ;  /* 0x00014300ff007a0c */ /* 0x000fe40003f05300 */
[----:B------:R-:W-:Y:S01]  /*9e80*/  ISETP.NE.AND.EX P1, PT, RZ, c[0x0][0x504], PT, P1 ;  /* 0x00014100ff007a0c */ /* 0x000fe20003f25310 */
[----:B------:R-:W-:Y:S02]  /*9e90*/  IMAD.MOV.U32 R13, RZ, RZ, c[0x0][0x388] ;  /* 0x0000e200ff0d7624 */ /* 0x000fe400078e00ff */
[----:B--2---:R-:W-:-:S08]  /*9ea0*/  IMAD.WIDE R6, R8, R2, c[0x0][0x500] ;  /* 0x0001400008067625 */ /* 0x004fd000078e0202 */
[----:B------:R-:W-:Y:S02]  /*9eb0*/  @P0 IMAD.WIDE R2, R8, R2, c[0x0][0x508] ;  /* 0x0001420008020625 */ /* 0x000fe400078e0202 */
[----:B------:R-:W2:Y:S04]  /*9ec0*/  @P1 LDG.E R0, [R6.64] ;  /* 0x0000000406001981 */ /* 0x000ea8000c1e1900 */
[----:B------:R1:W5:Y:S01]  /*9ed0*/  @P0 LDG.E R13, [R2.64] ;  /* 0x00000004020d0981 */ /* 0x000362000c1e1900 */
[----:B------:R-:W-:Y:S02]  /*9ee0*/  CS2R R4, SRZ ;  /* 0x0000000000047805 */ /* 0x000fe4000001ff00 */
[--C-:B--2---:R-:W-:Y:S01]  /*9ef0*/  @P1 SHF.R.S32.HI R5, RZ, 0x1f, R0.reuse ;  /* 0x0000001fff051819 */ /* 0x104fe20000011400 */
[----:B------:R-:W-:Y:S01]  /*9f00*/  @P1 IMAD.MOV.U32 R4, RZ, RZ, R0 ;  /* 0x000000ffff041224 */ /* 0x000fe200078e0000 */
[----:B------:R-:W-:Y:S05]  /*9f10*/  @P0 BRA `(.L_x_38) ;  /* 0x0000004000000947 */ /* 0x000fea0003800000 */
[----:B-1----:R-:W-:Y:S05]  /*9f20*/  @!P1 BRA `(.L_x_38) ;  /* 0x0000003000009947 */ /* 0x002fea0003800000 */
[----:B------:R1:W2:Y:S04]  /*9f30*/  LDG.E R0, [R6.64] ;  /* 0x0000000406007981 */ /* 0x0002a8000c1e1900 */
[----:B-1----:R-:W2:Y:S02]  /*9f40*/  LDG.E R6, [R6.64+0x4] ;  /* 0x0000040406067981 */ /* 0x002ea4000c1e1900 */
[----:B--2--5:R-:W-:-:S02]  /*9f50*/  IADD3 R13, -R0, R6, RZ ;  /* 0x00000006000d7210 */ /* 0x024fc40007ffe1ff */
.L_x_38:
[----:B-1----:R-:W1:Y:S01]  /*9f60*/  S2R R11, SR_TID.X ;  /* 0x00000000000b7919 */ /* 0x002e620000002100 */
[----:B------:R-:W-:Y:S01]  /*9f70*/  SHF.R.S32.HI R0, RZ, 0x1f, R8 ;  /* 0x0000001fff007819 */ /* 0x000fe20000011408 */
[----:B------:R-:W-:Y:S01]  /*9f80*/  BSSY B0, `(.L_x_39) ;  /* 0x0000028000007945 */ /* 0x000fe20003800000 */
[----:B------:R-:W-:-:S02]  /*9f90*/  SEL R10, R8, RZ, !P1 ;  /* 0x000000ff080a7207 */ /* 0x000fc40004800000 */
[----:B------:R-:W-:Y:S02]  /*9fa0*/  SEL R12, R0, RZ, !P1 ;  /* 0x000000ff000c7207 */ /* 0x000fe40004800000 */
[----:B-1----:R-:W-:-:S13]  /*9fb0*/  ISETP.GE.AND P0, PT, R11, 0x80, PT ;  /* 0x000000800b00780c */ /* 0x002fda0003f06270 */
[----:B------:R-:W-:Y:S05]  /*9fc0*/  @P0 BRA `(.L_x_40) ;  /* 0x0000023000000947 */ /* 0x000fea0003800000 */
[----:B------:R-:W1:Y:S01]  /*9fd0*/  S2R R9, SR_CTAID.X ;  /* 0x0000000000097919 */ /* 0x000e620000002500 */
[----:B-----5:R-:W-:Y:S01]  /*9fe0*/  IMAD R0, R13, c[0x0][0x4e8], RZ ;  /* 0x00013a000d007a24 */ /* 0x020fe200078e02ff */
[----:B-1----:R-:W-:-:S04]  /*9ff0*/  LEA R9, R9, R11, 0x7 ;  /* 0x0000000b09097211 */ /* 0x002fc800078e38ff */
[----:B------:R-:W-:-:S13]  /*a000*/  ISETP.GE.AND P0, PT, R9, R0, PT ;  /* 0x000000000900720c */ /* 0x000fda0003f06270 */
[----:B------:R-:W-:Y:S05]  /*a010*/  @P0 BRA `(.L_x_40) ;  /* 0x000001e000000947 */ /* 0x000fea0003800000 */
[----:B------:R-:W1:Y:S01]  /*a020*/  S2R R8, SR_CTAID.Y ;  /* 0x0000000000087919 */ /* 0x000e620000002600 */
[----:B------:R-:W-:Y:S01]  /*a030*/  MOV R0, c[0x0][0x4e8] ;  /* 0x00013a0000007a02 */ /* 0x000fe20000000f00 */
[----:B------:R-:W-:Y:S01]  /*a040*/  IMAD.MOV.U32 R3, RZ, RZ, R5 ;  /* 0x000000ffff037224 */ /* 0x000fe200078e0005 */
[----:B------:R-:W-:Y:S02]  /*a050*/  MOV R2, R4 ;  /* 0x0000000400027202 */ /* 0x000fe40000000f00 */
[----:B------:R-:W-:-:S13]  /*a060*/  ISETP.NE.AND P0, PT, R0, 0x1, PT ;  /* 0x000000010000780c */ /* 0x000fda0003f05270 */
[----:B------:R-:W-:Y:S01]  /*a070*/  @P0 IMAD.HI.U32 R7, R9, c[0x0][0x4ec], RZ ;  /* 0x00013b0009070a27 */ /* 0x000fe200078e00ff */
[----:B-1----:R-:W-:-:S03]  /*a080*/  SHF.R.S32.HI R0, RZ, 0x1f, R8 ;  /* 0x0000001fff007819 */ /* 0x002fc60000011408 */
[----:B------:R-:W-:-:S04]  /*a090*/  IMAD.WIDE.U32 R2, R8, c[0x0][0x490], R2 ;  /* 0x0001240008027a25 */ /* 0x000fc800078e0002 */
[----:B------:R-:W-:Y:S02]  /*a0a0*/  IMAD R6, R0, c[0x0][0x490], RZ ;  /* 0x0001240000067a24 */ /* 0x000fe400078e02ff */
[----:B------:R-:W-:Y:S01]  /*a0b0*/  IMAD.MOV.U32 R0, RZ, RZ, R9 ;  /* 0x000000ffff007224 */ /* 0x000fe200078e0009 */
[----:B------:R-:W-:Y:S01]  /*a0c0*/  @P0 SHF.R.U32.HI R0, RZ, c[0x0][0x4f0], R7 ;  /* 0x00013c00ff000a19 */ /* 0x000fe20000011607 */
[----:B------:R-:W-:Y:S02]  /*a0d0*/  IMAD R6, R8, c[0x0][0x494], R6 ;  /* 0x0001250008067a24 */ /* 0x000fe400078e0206 */
[----:B------:R-:W-:Y:S01]  /*a0e0*/  IMAD R8, R12, c[0x0][0x498], RZ ;  /* 0x000126000c087a24 */ /* 0x000fe200078e02ff */
[----:B------:R-:W-:Y:S01]  /*a0f0*/  IADD3 R7, -R0, RZ, RZ ;  /* 0x000000ff00077210 */ /* 0x000fe20007ffe1ff */
[----:B------:R-:W-:Y:S02]  /*a100*/  IMAD.IADD R3, R6, 0x1, R3 ;  /* 0x0000000106037824 */ /* 0x000fe400078e0203 */
[----:B------:R-:W-:-:S02]  /*a110*/  IMAD R8, R10, c[0x0][0x49c], R8 ;  /* 0x000127000a087a24 */ /* 0x000fc400078e0208 */
[----:B------:R-:W-:Y:S01]  /*a120*/  IMAD R6, R7, c[0x0][0x4e8], R9 ;  /* 0x00013a0007067a24 */ /* 0x000fe200078e0209 */
[----:B------:R-:W-:Y:S01]  /*a130*/  SHF.R.S32.HI R9, RZ, 0x1f, R0 ;  /* 0x0000001fff097819 */ /* 0x000fe20000011400 */
[----:B------:R-:W-:-:S03]  /*a140*/  IMAD.WIDE.U32 R2, R10, c[0x0][0x498], R2 ;  /* 0x000126000a027a25 */ /* 0x000fc600078e0002 */
[----:B------:R-:W-:Y:S02]  /*a150*/  SHF.R.S32.HI R7, RZ, 0x1f, R6 ;  /* 0x0000001fff077819 */ /* 0x000fe40000011406 */
[----:B------:R-:W-:-:S03]  /*a160*/  IADD3 R2, P0, R0, R2, RZ ;  /* 0x0000000200027210 */ /* 0x000fc60007f1e0ff */
[----:B------:R-:W-:Y:S01]  /*a170*/  IMAD R0, R7, c[0x0][0x488], RZ ;  /* 0x0001220007007a24 */ /* 0x000fe200078e02ff */
[----:B------:R-:W-:-:S03]  /*a180*/  IADD3.X R3, R9, R3, R8, P0, !PT ;  /* 0x0000000309037210 */ /* 0x000fc600007fe408 */
[C---:B------:R-:W-:Y:S02]  /*a190*/  IMAD R0, R6.reuse, c[0x0][0x48c], R0 ;  /* 0x0001230006007a24 */ /* 0x040fe400078e0200 */
[----:B------:R-:W-:-:S05]  /*a1a0*/  IMAD.WIDE.U32 R2, R6, c[0x0][0x488], R2 ;  /* 0x0001220006027a25 */ /* 0x000fca00078e0002 */
[----:B------:R-:W-:Y:S02]  /*a1b0*/  IADD3 R0, R3, R0, RZ ;  /* 0x0000000003007210 */ /* 0x000fe40007ffe0ff */
[----:B------:R-:W-:-:S04]  /*a1c0*/  LEA R6, P0, R2, c[0x0][0x450], 0x2 ;  /* 0x0001140002067a11 */ /* 0x000fc800078010ff */
[----:B------:R-:W-:Y:S02]  /*a1d0*/  LEA.HI.X R7, R2, c[0x0][0x454], R0, 0x2, P0 ;  /* 0x0001150002077a11 */ /* 0x000fe400000f1400 */
[----:B------:R-:W-:-:S05]  /*a1e0*/  MOV R0, 0xff800000 ;  /* 0xff80000000007802 */ /* 0x000fca0000000f00 */
[----:B------:R1:W-:Y:S02]  /*a1f0*/  STG.E [R6.64], R0 ;  /* 0x0000000006007986 */ /* 0x0003e4000c101904 */
.L_x_40:
[----:B------:R-:W-:Y:S05]  /*a200*/  BSYNC B0 ;  /* 0x0000000000007941 */ /* 0x000fea0003800000 */
.L_x_39:
[----:B-1----:R-:W1:Y:S01]  /*a210*/  S2R R6, SR_CTAID.Y ;  /* 0x0000000000067919 */ /* 0x002e620000002600 */
[----:B------:R-:W-:Y:S01]  /*a220*/  IMAD R0, R5, c[0x0][0x3a0], RZ ;  /* 0x0000e80005007a24 */ /* 0x000fe200078e02ff */
[----:B------:R-:W-:Y:S01]  /*a230*/  SHF.R.S32.HI R5, RZ, 0x1f, R11 ;  /* 0x0000001fff057819 */ /* 0x000fe2000001140b */
[C---:B------:R-:W-:Y:S01]  /*a240*/  IMAD.WIDE.U32 R2, R4.reuse, c[0x0][0x3a0], RZ ;  /* 0x0000e80004027a25 */ /* 0x040fe200078e00ff */
[----:B------:R-:W2:Y:S01]  /*a250*/  S2R R9, SR_CTAID.X ;  /* 0x0000000000097919 */ /* 0x000ea20000002500 */
[----:B------:R-:W-:Y:S01]  /*a260*/  MOV R8, c[0x0][0x4e8] ;  /* 0x00013a0000087a02 */ /* 0x000fe20000000f00 */
[----:B------:R-:W-:Y:S01]  /*a270*/  BSSY B0, `(.L_x_41) ;  /* 0x000003c000007945 */ /* 0x000fe20003800000 */
[----:B------:R-:W-:Y:S01]  /*a280*/  LEA.HI R5, R5, R11, RZ, 0x2 ;  /* 0x0000000b05057211 */ /* 0x000fe200078f10ff */
[----:B------:R-:W-:Y:S01]  /*a290*/  IMAD R0, R4, c[0x0][0x3a4], R0 ;  /* 0x0000e90004007a24 */ /* 0x000fe200078e0200 */
[----:B------:R-:W-:Y:S01]  /*a2a0*/  ISETP.NE.AND P0, PT, R8, 0x1, PT ;  /* 0x000000010800780c */ /* 0x000fe20003f05270 */
[----:B-----5:R-:W-:Y:S01]  /*a2b0*/  IMAD R13, R13, c[0x0][0x4e8], RZ ;  /* 0x00013a000d0d7a24 */ /* 0x020fe200078e02ff */
[----:B------:R-:W-:-:S02]  /*a2c0*/  LOP3.LUT R4, R5, 0xfffffffc, RZ, 0xc0, !PT ;  /* 0xfffffffc05047812 */ /* 0x000fc400078ec0ff */
[----:B------:R-:W-:-:S03]  /*a2d0*/  IADD3 R3, R3, R0, RZ ;  /* 0x0000000003037210 */ /* 0x000fc60007ffe0ff */
[----:B------:R-:W-:Y:S01]  /*a2e0*/  IMAD.IADD R8, R11, 0x1, -R4 ;  /* 0x000000010b087824 */ /* 0x000fe200078e0a04 */
[----:B------:R-:W-:-:S04]  /*a2f0*/  SHF.R.S32.HI R11, RZ, 0x2, R5 ;  /* 0x00000002ff0b7819 */ /* 0x000fc80000011405 */
[-C--:B------:R-:W-:Y:S02]  /*a300*/  LEA R4, R8, R11.reuse, 0x5 ;  /* 0x0000000b08047211 */ /* 0x080fe400078e28ff */
[----:B-1----:R-:W-:Y:S01]  /*a310*/  SHF.R.S32.HI R7, RZ, 0x1f, R6 ;  /* 0x0000001fff077819 */ /* 0x002fe20000011406 */
[----:B------:R-:W-:Y:S01]  /*a320*/  IMAD.WIDE.U32 R2, R6, c[0x0][0x3e8], R2 ;  /* 0x0000fa0006027a25 */ /* 0x000fe200078e0002 */
[----:B--2---:R-:W-:-:S03]  /*a330*/  LEA R11, R9, R11, 0x7 ;  /* 0x0000000b090b7211 */ /* 0x004fc600078e38ff */
[----:B------:R-:W-:Y:S02]  /*a340*/  IMAD R0, R7, c[0x0][0x3e8], RZ ;  /* 0x0000fa0007007a24 */ /* 0x000fe400078e02ff */
[----:B------:R-:W-:Y:S02]  /*a350*/  IMAD R4, R9, 0x80, R4 ;  /* 0x0000008009047824 */ /* 0x000fe400078e0204 */
[----:B------:R-:W-:Y:S02]  /*a360*/  IMAD R0, R6, c[0x0][0x3ec], R0 ;  /* 0x0000fb0006007a24 */ /* 0x000fe400078e0200 */
[----:B------:R-:W-:-:S03]  /*a370*/  @P0 IMAD.HI.U32 R5, R4, c[0x0][0x4ec], RZ ;  /* 0x00013b0004050a27 */ /* 0x000fc600078e00ff */
[----:B------:R-:W-:Y:S01]  /*a380*/  IADD3 R3, R0, R3, RZ ;  /* 0x0000000300037210 */ /* 0x000fe20007ffe0ff */
[----:B------:R-:W-:Y:S01]  /*a390*/  IMAD R6, R12, c[0x0][0x3f0], RZ ;  /* 0x0000fc000c067a24 */ /* 0x000fe200078e02ff */
[----:B------:R-:W-:Y:S02]  /*a3a0*/  MOV R0, R4 ;  /* 0x0000000400007202 */ /* 0x000fe40000000f00 */
[----:B------:R-:W-:Y:S01]  /*a3b0*/  @P0 SHF.R.U32.HI R0, RZ, c[0x0][0x4f0], R5 ;  /* 0x00013c00ff000a19 */ /* 0x000fe20000011605 */
[C---:B------:R-:W-:Y:S02]  /*a3c0*/  IMAD R7, R10.reuse, c[0x0][0x3f4], R6 ;  /* 0x0000fd000a077a24 */ /* 0x040fe400078e0206 */
[----:B------:R-:W-:Y:S01]  /*a3d0*/  IMAD.WIDE.U32 R2, R10, c[0x0][0x3f0], R2 ;  /* 0x0000fc000a027a25 */ /* 0x000fe200078e0002 */
[----:B------:R-:W-:-:S03]  /*a3e0*/  SHF.R.S32.HI R6, RZ, 0x1f, R0 ;  /* 0x0000001fff067819 */ /* 0x000fc60000011400 */
[----:B------:R-:W-:Y:S01]  /*a3f0*/  IMAD.MOV R5, RZ, RZ, -R0 ;  /* 0x000000ffff057224 */ /* 0x000fe200078e0a00 */
[----:B------:R-:W-:Y:S01]  /*a400*/  IADD3 R3, R3, R7, RZ ;  /* 0x0000000703037210 */ /* 0x000fe20007ffe0ff */
[----:B------:R-:W-:Y:S02]  /*a410*/  IMAD R6, R6, c[0x0][0x3e0], RZ ;  /* 0x0000f80006067a24 */ /* 0x000fe400078e02ff */
[----:B------:R-:W-:Y:S02]  /*a420*/  IMAD R5, R5, c[0x0][0x4e8], R4 ;  /* 0x00013a0005057a24 */ /* 0x000fe400078e0204 */
[----:B------:R-:W-:-:S03]  /*a430*/  IMAD.WIDE.U32 R2, R0, c[0x0][0x3e0], R2 ;  /* 0x0000f80000027a25 */ /* 0x000fc600078e0002 */
[----:B------:R-:W-:Y:S01]  /*a440*/  SHF.R.S32.HI R4, RZ, 0x1f, R5 ;  /* 0x0000001fff047819 */ /* 0x000fe20000011405 */
[----:B------:R-:W-:-:S05]  /*a450*/  IMAD R0, R0, c[0x0][0x3e4], R6 ;  /* 0x0000f90000007a24 */ /* 0x000fca00078e0206 */
[----:B------:R-:W-:Y:S01]  /*a460*/  IADD3 R3, R3, R0, RZ ;  /* 0x0000000003037210 */ /* 0x000fe20007ffe0ff */
[----:B------:R-:W-:-:S04]  /*a470*/  IMAD R0, R4, c[0x0][0x3d8], RZ ;  /* 0x0000f60004007a24 */ /* 0x000fc800078e02ff */
[C---:B------:R-:W-:Y:S02]  /*a480*/  IMAD R0, R5.reuse, c[0x0][0x3dc], R0 ;  /* 0x0000f70005007a24 */ /* 0x040fe400078e0200 */
[----:B------:R-:W-:-:S04]  /*a490*/  IMAD.WIDE.U32 R2, R5, c[0x0][0x3d8], R2 ;  /* 0x0000f60005027a25 */ /* 0x000fc800078e0002 */
[----:B------:R-:W-:Y:S01]  /*a4a0*/  IMAD.IADD R0, R3, 0x1, R0 ;  /* 0x0000000103007824 */ /* 0x000fe200078e0200 */
[----:B------:R-:W-:-:S04]  /*a4b0*/  LEA R14, P0, R2, c[0x0][0x380], 0x1 ;  /* 0x0000e000020e7a11 */ /* 0x000fc800078008ff */
[----:B------:R-:W-:Y:S02]  /*a4c0*/  LEA.HI.X R12, R2, c[0x0][0x384], R0, 0x1, P0 ;  /* 0x0000e100020c7a11 */ /* 0x000fe400000f0c00 */
[----:B------:R-:W-:Y:S01]  /*a4d0*/  ISETP.GE.AND P0, PT, R11, R13, PT ;  /* 0x0000000d0b00720c */ /* 0x000fe20003f06270 */
[----:B------:R1:W2:Y:S01]  /*a4e0*/  SHFL.IDX PT, R2, R14, RZ, 0x1c1f ;  /* 0x001c1fff0e027589 */ /* 0x0002a200000e0000 */
[----:B------:R-:W-:-:S03]  /*a4f0*/  SHF.L.U32 R0, R8, 0x3, RZ ;  /* 0x0000000308007819 */ /* 0x000fc600000006ff */
[----:B------:R1:W3:Y:S01]  /*a500*/  SHFL.IDX PT, R3, R12, RZ, 0x1c1f ;  /* 0x001c1fff0c037589 */ /* 0x0002e200000e0000 */
[C---:B------:R-:W-:Y:S02]  /*a510*/  IADD3 R9, R0.reuse, 0x20, RZ ;  /* 0x0000002000097810 */ /* 0x040fe40007ffe0ff */
[----:B------:R-:W-:-:S05]  /*a520*/  IADD3 R10, R0, 0x40, RZ ;  /* 0x00000040000a7810 */ /* 0x000fca0007ffe0ff */
        /* <DEDUP_REMOVED lines=11> */
[----:B------:R2:W-:Y:S02]  /*a5e0*/  @!P2 ST.E.128 [R6.64], RZ ;  /* 0x000000ff0600a985 */ /* 0x0005e4000c101d04 */
[----:B------:R-:W-:-:S04]  /*a5f0*/  @!P1 IMAD.WIDE R4, R5, 0x2, R2 ;  /* 0x0000000205049825 */ /* 0x000fc800078e0202 */
[----:B------:R-:W-:Y:S01]  /*a600*/  @!P0 IMAD.WIDE R2, R8, 0x2, R2 ;  /* 0x0000000208028825 */ /* 0x000fe200078e0202 */
[----:B------:R2:W-:Y:S04]  /*a610*/  @!P1 ST.E.128 [R4.64], RZ ;  /* 0x000000ff04009985 */ /* 0x0005e8000c101d04 */
[----:B------:R2:W-:Y:S02]  /*a620*/  @!P0 ST.E.128 [R2.64], RZ ;  /* 0x000000ff02008985 */ /* 0x0005e4000c101d04 */
.L_x_42:
[----:B------:R-:W-:Y:S05]  /*a630*/  BSYNC B0 ;  /* 0x0000000000007941 */ /* 0x000fea0003800000 */
.L_x_41:
[----:B--2---:R-:W-:Y:S01]  /*a640*/  IADD3 R4, R11, 0x20, RZ ;  /* 0x000000200b047810 */ /* 0x004fe20007ffe0ff */
[----:B---3--:R2:W3:Y:S01]  /*a650*/  SHFL.IDX PT, R3, R12, 0x1, 0x1c1f ;  /* 0x003c1f000c037f89 */ /* 0x0084e200000e0000 */
[----:B------:R-:W-:Y:S02]  /*a660*/  BSSY B0, `(.L_x_43) ;  /* 0x0000013000007945 */ /* 0x000fe40003800000 */
[----:B------:R-:W-:Y:S01]  /*a670*/  ISETP.GE.AND P0, PT, R4, R13, PT ;  /* 0x0000000d0400720c */ /* 0x000fe20003f06270 */
[----:B------:R2:W4:-:S12]  /*a680*/  SHFL.IDX PT, R2, R14, 0x1, 0x1c1f ;  /* 0x003c1f000e027f89 */ /* 0x00051800000e0000 */
        /* <DEDUP_REMOVED lines=16> */
.L_x_44:
[----:B------:R-:W-:Y:S05]  /*a790*/  BSYNC B0 ;  /* 0x0000000000007941 */ /* 0x000fea0003800000 */
.L_x_43:
[----:B---3--:R-:W-:Y:S01]  /*a7a0*/  IADD3 R4, R11, 0x40, RZ ;  /* 0x000000400b047810 */ /* 0x008fe20007ffe0ff */
[----:B------:R3:W1:Y:S01]  /*a7b0*/  SHFL.IDX PT, R3, R12, 0x2, 0x1c1f ;  /* 0x005c1f000c037f89 */ /* 0x00066200000e0000 */
[----:B------:R-:W-:Y:S02]  /*a7c0*/  BSSY B0, `(.L_x_45) ;  /* 0x0000013000007945 */ /* 0x000fe40003800000 */
[----:B------:R-:W-:Y:S01]  /*a7d0*/  ISETP.GE.AND P0, PT, R4, R13, PT ;  /* 0x0000000d0400720c */ /* 0x000fe20003f06270 */
[----:B----4-:R3:W4:-:S12]  /*a7e0*/  SHFL.IDX PT, R2, R14, 0x2, 0x1c1f ;  /* 0x005c1f000e027f89 */ /* 0x01071800000e0000 */
[----:B------:R-:W-:Y:S05]  /*a7f0*/  @P0 BRA `(.L_x_46) ;  /* 0x000000f000000947 */ /* 0x000fea0003800000 */
[----:B------:R-:W-:Y:S02]  /*a800*/  ISETP.GE.AND P1, PT, R9, c[0x0][0x3c8], PT ;  /* 0x0000f20009007a0c */ /* 0x000fe40003f26270 */
[----:B------:R-:W-:Y:S02]  /*a810*/  ISETP.GE.AND P0, PT, R10, c[0x0][0x3c8], PT ;  /* 0x0000f2000a007a0c */ /* 0x000fe40003f06270 */
[----:B------:R-:W-:-:S09]  /*a820*/  ISETP.GE.AND P2, PT, R0, c[0x0][0x3c8], PT ;  /* 0x0000f20000007a0c */ /* 0x000fd20003f46270 */
[----:B------:R-:W-:Y:S02]  /*a830*/  @!P1 SHF.R.S32.HI R5, RZ, 0x1f, R9 ;  /* 0x0000001fff059819 */ /* 0x000fe40000011409 */
[----:B------:R-:W-:Y:S02]  /*a840*/  @!P0 SHF.R.S32.HI R4, RZ, 0x1f, R10 ;  /* 0x0000001fff048819 */ /* 0x000fe4000001140a */
[----:B------:R-:W-:Y:S01]  /*a850*/  @!P1 LEA.HI R5, R5, R9, RZ, 0x3 ;  /* 0x0000000905059211 */ /* 0x000fe200078f18ff */
[--C-:B-1--4-:R-:W-:Y:S01]  /*a860*/  @!P2 IMAD.WIDE R6, R0, 0x2, R2.reuse ;  /* 0x000000020006a825 */ /* 0x112fe200078e0202 */
        /* <DEDUP_REMOVED lines=8> */
.L_x_46:
[----:B------:R-:W-:Y:S05]  /*a8f0*/  BSYNC B0 ;  /* 0x0000000000007941 */ /* 0x000fea0003800000 */
.L_x_45:
[----:B-1----:R-:W-:Y:S01]  /*a900*/  IADD3 R4, R11, 0x60, RZ ;  /* 0x000000600b047810 */ /* 0x002fe20007ffe0ff */
[----:B------:R1:W2:Y:S03]  /*a910*/  SHFL.IDX PT, R3, R12, 0x3, 0x1c1f ;  /* 0x007c1f000c037f89 */ /* 0x0002a600000e0000 */
[----:B------:R-:W-:Y:S01]  /*a920*/  ISETP.GE.AND P0, PT, R4, R13, PT ;  /* 0x0000000d0400720c */ /* 0x000fe20003f06270 */
[----:B----4-:R1:W4:-:S12]  /*a930*/  SHFL.IDX PT, R2, R14, 0x3, 0x1c1f ;  /* 0x007c1f000e027f89 */ /* 0x01031800000e0000 */
[----:B------:R-:W-:Y:S05]  /*a940*/  @P0 EXIT ;  /* 0x000000000000094d */ /* 0x000fea0003800000 */
[----:B------:R-:W-:Y:S02]  /*a950*/  ISETP.GE.AND P0, PT, R9, c[0x0][0x3c8], PT ;  /* 0x0000f20009007a0c */ /* 0x000fe40003f06270 */
[----:B------:R-:W-:-:S11]  /*a960*/  ISETP.GE.AND P1, PT, R0, c[0x0][0x3c8], PT ;  /* 0x0000f20000007a0c */ /* 0x000fd60003f26270 */
[----:B------:R-:W-:Y:S02]  /*a970*/  @!P0 SHF.R.S32.HI R4, RZ, 0x1f, R9 ;  /* 0x0000001fff048819 */ /* 0x000fe40000011409 */
[----:B--2-4-:R-:W-:Y:S02]  /*a980*/  @!P1 IMAD.WIDE R6, R0, 0x2, R2 ;  /* 0x0000000200069825 */ /* 0x014fe400078e0202 */
[----:B------:R-:W-:-:S03]  /*a990*/  @!P0 LEA.HI R4, R4, R9, RZ, 0x3 ;  /* 0x0000000904048211 */ /* 0x000fc600078f18ff */
[----:B------:R2:W-:Y:S01]  /*a9a0*/  @!P1 ST.E.128 [R6.64], RZ ;  /* 0x000000ff06009985 */ /* 0x0005e2000c101d04 */
[----:B------:R-:W-:-:S05]  /*a9b0*/  @!P0 LOP3.LUT R4, R4, 0xfffffff8, RZ, 0xc0, !PT ;  /* 0xfffffff804048812 */ /* 0x000fca00078ec0ff */
[----:B------:R-:W-:-:S05]  /*a9c0*/  @!P0 IMAD.WIDE R4, R4, 0x2, R2 ;  /* 0x0000000204048825 */ /* 0x000fca00078e0202 */
[----:B------:R2:W-:Y:S01]  /*a9d0*/  @!P0 ST.E.128 [R4.64], RZ ;  /* 0x000000ff04008985 */ /* 0x0005e2000c101d04 */
[----:B------:R-:W-:-:S13]  /*a9e0*/  ISETP.GE.AND P0, PT, R10, c[0x0][0x3c8], PT ;  /* 0x0000f2000a007a0c */ /* 0x000fda0003f06270 */
[----:B------:R-:W-:Y:S05]  /*a9f0*/  @P0 EXIT ;  /* 0x000000000000094d */ /* 0x000fea0003800000 */
[----:B------:R-:W-:-:S04]  /*aa00*/  SHF.R.S32.HI R0, RZ, 0x1f, R10 ;  /* 0x0000001fff007819 */ /* 0x000fc8000001140a */
[----:B------:R-:W-:-:S04]  /*aa10*/  LEA.HI R0, R0, R10, RZ, 0x3 ;  /* 0x0000000a00007211 */ /* 0x000fc800078f18ff */
[----:B------:R-:W-:-:S05]  /*aa20*/  LOP3.LUT R0, R0, 0xfffffff8, RZ, 0xc0, !PT ;  /* 0xfffffff800007812 */ /* 0x000fca00078ec0ff */
[----:B------:R-:W-:-:S05]  /*aa30*/  IMAD.WIDE R2, R0, 0x2, R2 ;  /* 0x0000000200027825 */ /* 0x000fca00078e0202 */
[----:B------:R-:W-:Y:S01]  /*aa40*/  ST.E.128 [R2.64], RZ ;  /* 0x000000ff02007985 */ /* 0x000fe2000c101d04 */
[----:B------:R-:W-:Y:S05]  /*aa50*/  EXIT ;  /* 0x000000000000794d */ /* 0x000fea0003800000 */
.L_x_47:
        /* <DEDUP_REMOVED lines=10> */
.L_x_755:


//--------------------- .text._ZN7cutlass13device_kernelIN5flash19enable_sm80_to_sm89INS1_16FlashAttnFwdSm80INS1_25CollectiveMainloopFwdSm80ILi4ELi1ELb0EN4cute5tupleIJNS5_1CILi128EEENS7_ILi64EEENS7_ILi96EEEEEELi96ENS_6half_tEfNS_4arch4Sm80ELb0ELb0ELb0ELb1ELb0ELb1ELb1ELb0EEENS1_21CollectiveEpilogueFwdINS6_IJS8_SA_S9_EEENS6_IJNS7_ILi1EEESI_SI_EEESC_SE_Li128ELb1ELb1ELb0ELb0EEENS1_19SingleTileSchedulerILb1ELb0ELb1ELi128EEEEEEEEEvNT_6ParamsE --------------------------
	.section	.text._ZN7cutlass13device_kernelIN5flash19enable_sm80_to_sm89INS1_16FlashAttnFwdSm80INS1_25CollectiveMainloopFwdSm80ILi4ELi1ELb0EN4cute5tupleIJNS5_1CILi128EEENS7_ILi64EEENS7_ILi96EEEEEELi96ENS_6half_tEfNS_4arch4Sm80ELb0ELb0ELb0ELb1ELb0ELb1ELb1ELb0EEENS1_21CollectiveEpilogueFwdINS6_IJS8_SA_S9_EEENS6_IJNS7_ILi1EEESI_SI_EEESC_SE_Li128ELb1ELb1ELb0ELb0EEENS1_19SingleTileSchedulerILb1ELb0ELb1ELi128EEEEEEEEEvNT_6ParamsE,"ax",@progbits
	.sectioninfo	@"SHI_REGISTERS=255"
	.align	128
.text._ZN7cutlass13device_kernelIN5flash19enable_sm80_to_sm89INS1_16FlashAttnFwdSm80INS1_25CollectiveMainloopFwdSm80ILi4ELi1ELb0EN4cute5tupleIJNS5_1CILi128EEENS7_ILi64EEENS7_ILi96EEEEEELi96ENS_6half_tEfNS_4arch4Sm80ELb0ELb0ELb0ELb1ELb0ELb1ELb1ELb0EEENS1_21CollectiveEpilogueFwdINS6_IJS8_SA_S9_EEENS6_IJNS7_ILi1EEESI_SI_EEESC_SE_Li128ELb1ELb1ELb0ELb0EEENS1_19SingleTileSchedulerILb1ELb0ELb1ELi128EEEEEEEEEvNT_6ParamsE:
        .type           _ZN7cutlass13device_kernelIN5flash19enable_sm80_to_sm89INS1_16FlashAttnFwdSm80INS1_25CollectiveMainloopFwdSm80ILi4ELi1ELb0EN4cute5tupleIJNS5_1CILi128EEENS7_ILi64EEENS7_ILi96EEEEEELi96ENS_6half_tEfNS_4arch4Sm80ELb0ELb0ELb0ELb1ELb0ELb1ELb1ELb0EEENS1_21CollectiveEpilogueFwdINS6_IJS8_SA_S9_EEENS6_IJNS7_ILi1EEESI_SI_EEESC_SE_Li128ELb1ELb1ELb0ELb0EEENS1_19SingleTileSchedulerILb1ELb0ELb1ELi128EEEEEEEEEvNT_6ParamsE,@function
        .size           _ZN7cutlass13device_kernelIN5flash19enable_sm80_to_sm89INS1_16FlashAttnFwdSm80INS1_25CollectiveMainloopFwdSm80ILi4ELi1ELb0EN4cute5tupleIJNS5_1CILi128EEENS7_ILi64EEENS7_ILi96EEEEEELi96ENS_6half_tEfNS_4arch4Sm80ELb0ELb0ELb0ELb1ELb0ELb1ELb1ELb0EEENS1_21CollectiveEpilogueFwdINS6_IJS8_SA_S9_EEENS6_IJNS7_ILi1EEESI_SI_EEESC_SE_Li128ELb1ELb1ELb0ELb0EEENS1_19SingleTileSchedulerILb1ELb0ELb1ELi128EEEEEEEEEvNT_6ParamsE,(.L_x_756 - _ZN7cutlass13device_kernelIN5flash19enable_sm80_to_sm89INS1_16FlashAttnFwdSm80INS1_25CollectiveMainloopFwdSm80ILi4ELi1ELb0EN4cute5tupleIJNS5_1CILi128EEENS7_ILi64EEENS7_ILi96EEEEEELi96ENS_6half_tEfNS_4arch4Sm80ELb0ELb0ELb0ELb1ELb0ELb1ELb1ELb0EEENS1_21CollectiveEpilogueFwdINS6_IJS8_SA_S9_EEENS6_IJNS7_ILi1EEESI_SI_EEESC_SE_Li128ELb1ELb1ELb0ELb0EEENS1_19SingleTileSchedulerILb1ELb0ELb1ELi128EEEEEEEEEvNT_6ParamsE)
        .other          _ZN7cutlass13device_kernelIN5flash19enable_sm80_to_sm89INS1_16FlashAttnFwdSm80INS1_25CollectiveMainloopFwdSm80ILi4ELi1ELb0EN4cute5tupleIJNS5_1CILi128EEENS7_ILi64EEENS7_ILi96EEEEEELi96ENS_6half_tEfNS_4arch4Sm80ELb0ELb0ELb0ELb1ELb0ELb1ELb1ELb0EEENS1_21CollectiveEpilogueFwdINS6_IJS8_SA_S9_EEENS6_IJNS7_ILi1EEESI_SI_EEESC_SE_Li128ELb1ELb1ELb0ELb0EEENS1_19SingleTileSchedulerILb1ELb0ELb1ELi128EEEEEEEEEvNT_6ParamsE,@"STO_CUDA_ENTRY STV_DEFAULT"
_ZN7cutlass13device_kernelIN5flash19enable_sm80_to_sm89INS1_16FlashAttnFwdSm80INS1_25CollectiveMainloopFwdSm80ILi4ELi1ELb0EN4cute5tupleIJNS5_1CILi128EEENS7_ILi64EEENS7_ILi96EEEEEELi96ENS_6half_tEfNS_4arch4Sm80ELb0ELb0ELb0ELb1ELb0ELb1ELb1ELb0EEENS1_21CollectiveEpilogueFwdINS6_IJS8_SA_S9_EEENS6_IJNS7_ILi1EEESI_SI_EEESC_SE_Li128ELb1ELb1ELb0ELb0EEENS1_19SingleTileSchedulerILb1ELb0ELb1ELi128EEEEEEEEEvNT_6ParamsE:
        /* <DEDUP_REMOVED lines=17> */
.L_x_49:
        /* <DEDUP_REMOVED lines=8> */
.L_x_51:
[----:B------:R-:W-:-:S05]  /*0190*/  MOV R0, c[0x0][0x54c] ;  /* 0x0001530000007a02 */ /* 0x000fca0000000f00 */
.L_x_50:
[----:B-----5:R-:W-:Y:S01]  /*01a0*/  IMAD R0, R0, c[0x0][0x548], RZ ;  /* 0x0001520000007a24 */ /* 0x020fe200078e02ff */
[----:B-1----:R-:W-:-:S04]  /*01b0*/  SHF.L.U32 R2, R173, 0x7, RZ ;  /* 0x00000007ad027819 */ /* 0x002fc800000006ff */
[----:B------:R-:W-:-:S04]  /*01c0*/  ISETP.GE.AND P0, PT, R2, R0, PT ;  /* 0x000000000200720c */ /* 0x000fc80003f06270 */
[----:B------:R-:W-:-:S05]  /*01d0*/  SEL R0, R5, 0xffffffff, !P0 ;  /* 0xffffffff05007807 */ /* 0x000fca0004000000 */
[----:B------:R1:W-:Y:S01]  /*01e0*/  STL [R1+0x34], R0 ;  /* 0x0000340001007387 */ /* 0x0003e20000100800 */
[----:B------:R-:W-:Y:S05]  /*01f0*/  BRA `(.L_x_52) ;  /* 0x0000013000007947 */ /* 0x000fea0003800000 */
.L_x_48:
[----:B---3--:R-:W-:-:S04]  /*0200*/  ISETP.NE.U32.AND P0, PT, RZ, c[0x0][0x568], PT ;  /* 0x00015a00ff007a0c */ /* 0x008fc80003f05070 */
[----:B------:R-:W-:-:S13]  /*0210*/  ISETP.NE.AND.EX P0, PT, RZ, c[0x0][0x56c], PT, P0 ;  /* 0x00015b00ff007a0c */ /* 0x000fda0003f05300 */
[----:B------:R-:W-:Y:S05]  /*0220*/  @!P0 BRA `(.L_x_53) ;  /* 0x0000002000008947 */ /* 0x000fea0003800000 */
[----:B------:R1:W5:Y:S01]  /*0230*/  LDG.E R0, [R2.64] ;  /* 0x0000000602007981 */ /* 0x000362000c1e1900 */
[----:B------:R-:W-:Y:S05]  /*0240*/  BRA `(.L_x_54) ;  /* 0x0000009000007947 */ /* 0x000fea0003800000 */
.L_x_53:
        /* <DEDUP_REMOVED lines=8> */
.L_x_55:
[----:B------:R-:W-:-:S05]  /*02d0*/  MOV R0, c[0x0][0x54c] ;  /* 0x0001530000007a02 */ /* 0x000fca0000000f00 */
.L_x_54:
[----:B-----5:R-:W-:Y:S01]  /*02e0*/  IMAD R0, R0, c[0x0][0x548], RZ ;  /* 0x0001520000007a24 */ /* 0x020fe200078e02ff */
[----:B-1----:R-:W-:-:S04]  /*02f0*/  SHF.L.U32 R2, R173, 0x7, RZ ;  /* 0x00000007ad027819 */ /* 0x002fc800000006ff */
[----:B------:R-:W-:-:S04]  /*0300*/  ISETP.GE.AND P0, PT, R2, R0, PT ;  /* 0x000000000200720c */ /* 0x000fc80003f06270 */
[----:B------:R-:W-:-:S05]  /*0310*/  SEL R0, R5, 0xffffffff, !P0 ;  /* 0xffffffff05007807 */ /* 0x000fca0004000000 */
[----:B------:R1:W-:Y:S04]  /*0320*/  STL [R1+0x34], R0 ;  /* 0x0000340001007387 */ /* 0x0003e80000100800 */
.L_x_52:
[----:B------:R-:W2:Y:S02]  /*0330*/  LDL R17, [R1+0x34] ;  /* 0x0000340001117983 */ /* 0x000ea40000100800 */
[----:B--2---:R-:W-:-:S13]  /*0340*/  ISETP.GE.AND P0, PT, R17, RZ, PT ;  /* 0x000000ff1100720c */ /* 0x004fda0003f06270 */
[----:B------:R-:W-:Y:S05]  /*0350*/  @!P0 EXIT ;  /* 0x000000000000894d */ /* 0x000fea0003800000 */
[----:B------:R-:W-:Y:S01]  /*0360*/  ISETP.NE.U32.AND P0, PT, RZ, c[0x0][0x370], PT ;  /* 0x0000dc00ff007a0c */ /* 0x000fe20003f05070 */
[----:B------:R-:W-:Y:S01]  /*0370*/  IMAD.MOV.U32 R146, RZ, RZ, RZ ;  /* 0x000000ffff927224 */ /* 0x000fe200078e00ff */
[----:B------:R-:W-:Y:S01]  /*0380*/  ISETP.NE.U32.AND P1, PT, RZ, c[0x0][0x360], PT ;  /* 0x0000d800ff007a0c */ /* 0x000fe20003f25070 */
[----:B------:R-:W-:Y:S01]  /*0390*/  IMAD.MOV.U32 R153, RZ, RZ, RZ ;  /* 0x000000ffff997224 */ /* 0x000fe200078e00ff */
[----:B------:R-:W-:Y:S01]  /*03a0*/  ISETP.NE.AND.EX P2, PT, RZ, c[0x0][0x374], PT, P0 ;  /* 0x0000dd00ff007a0c */ /* 0x000fe20003f45300 */
[----:B------:R-:W-:Y:S01]  /*03b0*/  IMAD.MOV.U32 R12, RZ, RZ, RZ ;  /* 0x000000ffff0c7224 */ /* 0x000fe200078e00ff */
[----:B------:R-:W-:Y:S01]  /*03c0*/  ISETP.NE.AND.EX P0, PT, RZ, c[0x0][0x364], PT, P1 ;  /* 0x0000d900ff007a0c */ /* 0x000fe20003f05310 */
[CC--:B------:R-:W-:Y:S01]  /*03d0*/  IMAD.WIDE R6, R17.reuse, R13.reuse, c[0x0][0x348] ;  /* 0x0000d20011067625 */ /* 0x0c0fe200078e020d */
[----:B------:R-:W-:Y:S02]  /*03e0*/  ISETP.NE.U32.AND P1, PT, RZ, c[0x0][0x348], PT ;  /* 0x0000d200ff007a0c */ /* 0x000fe40003f25070 */
[----:B------:R-:W-:Y:S01]  /*03f0*/  ISETP.NE.U32.AND P5, PT, RZ, c[0x0][0x350], PT ;  /* 0x0000d400ff007a0c */ /* 0x000fe20003fa5070 */
[----:B------:R-:W-:Y:S01]  /*0400*/  IMAD.WIDE R4, R17, R13, c[0x0][0x350] ;  /* 0x0000d40011047625 */ /* 0x000fe200078e020d */
[----:B------:R-:W-:-:S02]  /*0410*/  ISETP.NE.U32.AND P3, PT, RZ, c[0x0][0x358], PT ;  /* 0x0000d600ff007a0c */ /* 0x000fc40003f65070 */
[----:B------:R-:W-:Y:S01]  /*0420*/  ISETP.NE.AND.EX P1, PT, RZ, c[0x0][0x34c], PT, P1 ;  /* 0x0000d300ff007a0c */ /* 0x000fe20003f25310 */
[CC--:B------:R-:W-:Y:S01]  /*0430*/  IMAD.WIDE R2, R17.reuse, R13.reuse, c[0x0][0x358] ;  /* 0x0000d60011027625 */ /* 0x0c0fe200078e020d */
[----:B------:R-:W-:Y:S02]  /*0440*/  ISETP.NE.AND.EX P5, PT, RZ, c[0x0][0x354], PT, P5 ;  /* 0x0000d500ff007a0c */ /* 0x000fe40003fa5350 */
[----:B------:R-:W-:Y:S01]  /*0450*/  ISETP.NE.AND.EX P3, PT, RZ, c[0x0][0x35c], PT, P3 ;  /* 0x0000d700ff007a0c */ /* 0x000fe20003f65330 */
[CC--:B------:R-:W-:Y:S01]  /*0460*/  @P2 IMAD.WIDE R10, R17.reuse, R13.reuse, c[0x0][0x370] ;  /* 0x0000dc00110a2625 */ /* 0x0c0fe200078e020d */
[----:B------:R-:W-:Y:S01]  /*0470*/  MOV R150, RZ ;  /* 0x000000ff00967202 */ /* 0x000fe20000000f00 */
[----:B------:R-:W2:Y:S02]  /*0480*/  S2R R51, SR_CTAID.Y ;  /* 0x0000000000337919 */ /* 0x000ea40000002600 */
[----:B------:R-:W-:Y:S02]  /*0490*/  IMAD.MOV.U32 R155, RZ, RZ, c[0x0][0x168] ;  /* 0x00005a00ff9b7624 */ /* 0x000fe400078e00ff */
[----:B------:R3:W5:Y:S01]  /*04a0*/  @P2 LDG.E R146, [R10.64] ;  /* 0x000000060a922981 */ /* 0x000762000c1e1900 */
[----:B------:R-:W-:-:S03]  /*04b0*/  @P0 IMAD.WIDE R8, R17, R13, c[0x0][0x360] ;  /* 0x0000d80011080625 */ /* 0x000fc600078e020d */
[----:B------:R3:W5:Y:S04]  /*04c0*/  @P1 LDG.E R153, [R6.64] ;  /* 0x0000000606991981 */ /* 0x000768000c1e1900 */
[----:B------:R3:W5:Y:S04]  /*04d0*/  @P5 LDG.E R150, [R4.64] ;  /* 0x0000000604965981 */ /* 0x000768000c1e1900 */
[----:B------:R3:W5:Y:S01]  /*04e0*/  @P3 LDG.E R12, [R2.64] ;  /* 0x00000006020c3981 */ /* 0x000762000c1e1900 */
[----:B------:R-:W-:-:S03]  /*04f0*/  MOV R96, c[0x0][0x228] ;  /* 0x00008a0000607a02 */ /* 0x000fc60000000f00 */
[----:B------:R4:W5:Y:S01]  /*0500*/  @P0 LDG.E R155, [R8.64] ;  /* 0x00000006089b0981 */ /* 0x000962000c1e1900 */
[----:B--2---:R-:W-:Y:S01]  /*0510*/  SHF.R.S32.HI R174, RZ, 0x1f, R51 ;  /* 0x0000001fffae7819 */ /* 0x004fe20000011433 */
[----:B----4-:R-:W-:Y:S01]  /*0520*/  IMAD.MOV.U32 R8, RZ, RZ, c[0x0][0x1d0] ;  /* 0x00007400ff087624 */ /* 0x010fe200078e00ff */
[----:B------:R-:W-:Y:S05]  /*0530*/  @P0 BRA `(.L_x_56) ;  /* 0x0000004000000947 */ /* 0x000fea0003800000 */
[----:B---3--:R-:W-:Y:S05]  /*0540*/  @!P1 BRA `(.L_x_56) ;  /* 0x0000003000009947 */ /* 0x008fea0003800000 */
[----:B-1----:R1:W2:Y:S04]  /*0550*/  LDG.E R0, [R6.64] ;  /* 0x0000000606007981 */ /* 0x0022a8000c1e1900 */
[----:B-1----:R-:W2:Y:S02]  /*0560*/  LDG.E R6, [R6.64+0x4] ;  /* 0x0000040606067981 */ /* 0x002ea4000c1e1900 */
[----:B--2--5:R-:W-:Y:S02]  /*0570*/  IADD3 R155, -R0, R6, RZ ;  /* 0x00000006009b7210 */ /* 0x024fe40007ffe1ff */
.L_x_56:
[----:B---3--:R-:W-:-:S04]  /*0580*/  ISETP.NE.U32.AND P0, PT, RZ, c[0x0][0x368], PT ;  /* 0x0000da00ff007a0c */ /* 0x008fc80003f05070 */
[----:B------:R-:W-:-:S13]  /*0590*/  ISETP.NE.AND.EX P0, PT, RZ, c[0x0][0x36c], PT, P0 ;  /* 0x0000db00ff007a0c */ /* 0x000fda0003f05300 */
[----:B------:R-:W-:Y:S05]  /*05a0*/  @!P0 BRA `(.L_x_57) ;  /* 0x0000003000008947 */ /* 0x000fea0003800000 */
[----:B------:R-:W-:-:S05]  /*05b0*/  IMAD.WIDE R4, R17, R13, c[0x0][0x368] ;  /* 0x0000da0011047625 */ /* 0x000fca00078e020d */
[----:B------:R2:W5:Y:S01]  /*05c0*/  LDG.E R8, [R4.64] ;  /* 0x0000000604087981 */ /* 0x000562000c1e1900 */
[----:B------:R-:W-:Y:S05]  /*05d0*/  BRA `(.L_x_58) ;  /* 0x0000004000007947 */ /* 0x000fea0003800000 */
.L_x_57:
[----:B------:R-:W-:Y:S05]  /*05e0*/  @!P5 BRA `(.L_x_58) ;  /* 0x000000300000d947 */ /* 0x000fea0003800000 */
[----:B-1----:R1:W2:Y:S04]  /*05f0*/  LDG.E R0, [R4.64] ;  /* 0x0000000604007981 */ /* 0x0022a8000c1e1900 */
[----:B-1----:R-:W2:Y:S02]  /*0600*/  LDG.E R4, [R4.64+0x4] ;  /* 0x0000040604047981 */ /* 0x002ea4000c1e1900 */
[----:B--2---:R-:W-:Y:S02]  /*0610*/  IADD3 R8, -R0, R4, RZ ;  /* 0x0000000400087210 */ /* 0x004fe40007ffe1ff */
.L_x_58:
[----:B--2---:R2:W3:Y:S04]  /*0620*/  @P3 LDG.E R5, [R2.64] ;  /* 0x0000000602053981 */ /* 0x0044e8000c1e1900 */
[----:B------:R2:W3:Y:S01]  /*0630*/  @P3 LDG.E R4, [R2.64+0x4] ;  /* 0x0000040602043981 */ /* 0x0004e2000c1e1900 */
[----:B------:R-:W-:Y:S01]  /*0640*/  ISETP.NE.U32.AND P0, PT, RZ, c[0x0][0x378], PT ;  /* 0x0000de00ff007a0c */ /* 0x000fe20003f05070 */
[----:B-----5:R-:W-:-:S03]  /*0650*/  IMAD.MOV.U32 R147, RZ, RZ, R8 ;  /* 0x000000ffff937224 */ /* 0x020fc600078e0008 */
[----:B------:R-:W-:Y:S01]  /*0660*/  ISETP.NE.AND.EX P0, PT, RZ, c[0x0][0x37c], PT, P0 ;  /* 0x0000df00ff007a0c */ /* 0x000fe20003f05300 */
[----:B-1----:R-:W-:-:S12]  /*0670*/  IMAD.IADD R0, R8, 0x1, -R146 ;  /* 0x0000000108007824 */ /* 0x002fd800078e0a92 */
[----:B--2---:R-:W-:-:S05]  /*0680*/  @P0 IMAD.WIDE R2, R17, R13, c[0x0][0x378] ;  /* 0x0000de0011020625 */ /* 0x004fca00078e020d */
[----:B------:R1:W5:Y:S01]  /*0690*/  @P0 LDG.E R147, [R2.64] ;  /* 0x0000000602930981 */ /* 0x000362000c1e1900 */
[----:B---3--:R-:W-:-:S04]  /*06a0*/  @P3 IMAD.IADD R96, R4, 0x1, -R5 ;  /* 0x0000000104603824 */ /* 0x008fc800078e0a05 */
[----:B------:R-:W-:-:S05]  /*06b0*/  IMAD.IADD R163, R0, 0x1, R96 ;  /* 0x0000000100a37824 */ /* 0x000fca00078e0260 */
[----:B-1----:R-:W-:-:S04]  /*06c0*/  IADD3 R2, R163, 0x3f, RZ ;  /* 0x0000003fa3027810 */ /* 0x002fc80007ffe0ff */
[----:B------:R-:W-:-:S04]  /*06d0*/  SHF.R.S32.HI R3, RZ, 0x1f, R2 ;  /* 0x0000001fff037819 */ /* 0x000fc80000011402 */
[----:B------:R-:W-:Y:S01]  /*06e0*/  LEA.HI R6, R3, R2, RZ, 0x6 ;  /* 0x0000000203067211 */ /* 0x000fe200078f30ff */
[----:B------:R-:W-:-:S03]  /*06f0*/  IMAD.MOV R3, RZ, RZ, -R0 ;  /* 0x000000ffff037224 */ /* 0x000fc600078e0a00 */
[----:B------:R-:W-:Y:S01]  /*0700*/  LOP3.LUT R2, R6, 0xffffffc0, RZ, 0xc0, !PT ;  /* 0xffffffc006027812 */ /* 0x000fe200078ec0ff */
[----:B------:R1:W-:Y:S04]  /*0710*/  STL [R1+0x38], R6 ;  /* 0x0000380601007387 */ /* 0x0003e80000100800 */
[----:B------:R-:W-:Y:S01]  /*0720*/  IMAD.IADD R0, R2, 0x1, -R0 ;  /* 0x0000000102007824 */ /* 0x000fe200078e0a00 */
[----:B------:R-:W-:-:S04]  /*0730*/  IMNMX R2, RZ, R3, !PT ;  /* 0x00000003ff027217 */ /* 0x000fc80007800200 */
[----:B------:R-:W-:Y:S02]  /*0740*/  IMNMX R0, R0, R96, PT ;  /* 0x0000006000007217 */ /* 0x000fe40003800200 */
[----:B------:R-:W-:Y:S02]  /*0750*/  SHF.R.U32.HI R144, RZ, 0x6, R2 ;  /* 0x00000006ff907819 */ /* 0x000fe40000011602 */
[----:B------:R-:W-:-:S03]  /*0760*/  ISETP.GT.AND P0, PT, R0, R2, PT ;  /* 0x000000020000720c */ /* 0x000fc60003f04270 */
[----:B------:R-:W-:-:S10]  /*0770*/  IMAD.MOV.U32 R4, RZ, RZ, R144 ;  /* 0x000000ffff047224 */ /* 0x000fd400078e0090 */
[----:B------:R-:W-:-:S04]  /*0780*/  @P0 IADD3 R0, R0, 0x3f, RZ ;  /* 0x0000003f00000810 */ /* 0x000fc80007ffe0ff */
[----:B------:R-:W-:-:S04]  /*0790*/  @P0 SHF.R.S32.HI R2, RZ, 0x1f, R0 ;  /* 0x0000001fff020819 */ /* 0x000fc80000011400 */
[----:B------:R-:W-:-:S04]  /*07a0*/  @P0 LEA.HI R0, R2, R0, RZ, 0x6 ;  /* 0x0000000002000211 */ /* 0x000fc800078f30ff */
[----:B------:R-:W-:-:S04]  /*07b0*/  @P0 SHF.R.S32.HI R4, RZ, 0x6, R0 ;  /* 0x00000006ff040819 */ /* 0x000fc80000011400 */
[----:B------:R-:W-:-:S13]  /*07c0*/  ISETP.GT.AND P0, PT, R4, R144, PT ;  /* 0x000000900400720c */ /* 0x000fda0003f04270 */
[----:B------:R-:W-:Y:S05]  /*07d0*/  @!P0 BRA `(.L_x_59) ;  /* 0x0000525000008947 */ /* 0x000fea0003800000 */
[----:B-1----:R-:W-:-:S04]  /*07e0*/  ISETP.NE.U32.AND P2, PT, RZ, c[0x0][0x340], PT ;  /* 0x0000d000ff007a0c */ /* 0x002fc80003f45070 */
[----:B------:R-:W-:-:S13]  /*07f0*/  ISETP.NE.AND.EX P2, PT, RZ, c[0x0][0x344], PT, P2 ;  /* 0x0000d100ff007a0c */ /* 0x000fda0003f45320 */
[----:B------:R-:W-:-:S05]  /*0800*/  @P2 IMAD.WIDE R2, R17, R13, c[0x0][0x340] ;  /* 0x0000d00011022625 */ /* 0x000fca00078e020d */
[----:B------:R1:W2:Y:S01]  /*0810*/  @P2 LDG.E R15, [R2.64] ;  /* 0x00000006020f2981 */ /* 0x0002a2000c1e1900 */
[----:B------:R-:W-:Y:S01]  /*0820*/  SHF.R.S32.HI R10, RZ, 0x1f, R172 ;  /* 0x0000001fff0a7819 */ /* 0x000fe200000114ac */
[----:B------:R-:W-:Y:S01]  /*0830*/  IMAD.MOV.U32 R161, RZ, RZ, c[0x0][0x238] ;  /* 0x00008e00ffa17624 */ /* 0x000fe200078e00ff */
[----:B------:R-:W-:Y:S01]  /*0840*/  IADD3 R78, R4, -0x1, RZ ;  /* 0xffffffff044e7810 */ /* 0x000fe20007ffe0ff */
[----:B------:R-:W-:Y:S01]  /*0850*/  IMAD.MOV.U32 R152, RZ, RZ, 0x6 ;  /* 0x00000006ff987424 */ /* 0x000fe200078e00ff */
[----:B------:R-:W-:Y:S01]  /*0860*/  SHF.R.S32.HI R7, RZ, 0x1f, R12 ;  /* 0x0000001fff077819 */ /* 0x000fe2000001140c */
[C---:B------:R-:W-:Y:S01]  /*0870*/  IMAD.SHL.U32 R162, R161.reuse, 0x40, RZ ;  /* 0x00000040a1a27824 */ /* 0x040fe200078e00ff */
[----:B------:R-:W-:Y:S01]  /*0880*/  LEA.HI R34, R172, R172, RZ, 0x1 ;  /* 0x000000acac227211 */ /* 0x000fe200078f08ff */
[----:B------:R-:W-:Y:S01]  /*0890*/  IMAD.IADD R49, R150, 0x1, R8 ;  /* 0x0000000196317824 */ /* 0x000fe200078e0208 */
[----:B------:R-:W-:Y:S01]  /*08a0*/  SHF.L.U64.HI R157, R161, R152, c[0x0][0x23c] ;  /* 0x00008f00a19d7619 */ /* 0x000fe20000010298 */
[----:B------:R-:W-:Y:S01]  /*08b0*/  IMAD.MOV.U32 R164, RZ, RZ, c[0x0][0x27c] ;  /* 0x00009f00ffa47624 */ /* 0x000fe200078e00ff */
[----:B------:R-:W-:Y:S01]  /*08c0*/  SHF.R.S32.HI R6, RZ, 0x1f, R78 ;  /* 0x0000001fff067819 */ /* 0x000fe2000001144e */
[----:B------:R-:W-:Y:S01]  /*08d0*/  IMAD.MOV.U32 R156, RZ, RZ, 0x5 ;  /* 0x00000005ff9c7424 */ /* 0x000fe200078e00ff */
[----:B------:R-:W-:Y:S01]  /*08e0*/  SHF.R.S32.HI R92, RZ, 0x1, R34 ;  /* 0x00000001ff5c7819 */ /* 0x000fe20000011422 */
[----:B------:R-:W-:Y:S01]  /*08f0*/  IMAD R4, R157, R78, RZ ;  /* 0x0000004e9d047224 */ /* 0x000fe200078e02ff */
[----:B------:R-:W-:Y:S01]  /*0900*/  SHF.R.S32.HI R140, RZ, 0x1f, R49 ;  /* 0x0000001fff8c7819 */ /* 0x000fe20000011431 */
[----:B------:R-:W-:Y:S01]  /*0910*/  IMAD.MOV.U32 R159, RZ, RZ, c[0x0][0x1e0] ;  /* 0x00007800ff9f7624 */ /* 0x000fe200078e00ff */
[----:B------:R-:W-:Y:S01]  /*0920*/  SEL R23, R17, RZ, !P3 ;  /* 0x000000ff11177207 */ /* 0x000fe20005800000 */
[----:B------:R-:W-:Y:S01]  /*0930*/  IMAD R16, R6, R162, R4 ;  /* 0x000000a206107224 */ /* 0x000fe200078e0204 */
[-C--:B------:R-:W-:Y:S01]  /*0940*/  LEA.HI R6, R10, R172.reuse, RZ, 0x3 ;  /* 0x000000ac0a067211 */ /* 0x080fe200078f18ff */
[----:B------:R-:W-:Y:S01]  /*0950*/  IMAD R8, R140, c[0x0][0x1e0], RZ ;  /* 0x000078008c087a24 */ /* 0x000fe200078e02ff */
[----:B------:R-:W-:Y:S01]  /*0960*/  LOP3.LUT R34, R34, 0xfffffffe, RZ, 0xc0, !PT ;  /* 0xfffffffe22227812 */ /* 0x000fe200078ec0ff */
[----:B------:R-:W-:Y:S01]  /*0970*/  IMAD.WIDE.U32 R148, R92, c[0x0][0x1e0], RZ ;  /* 0x000078005c947a25 */ /* 0x000fe200078e00ff */
[----:B------:R-:W-:Y:S01]  /*0980*/  SHF.R.S32.HI R13, RZ, 0x3, R6 ;  /* 0x00000003ff0d7819 */ /* 0x000fe20000011406 */
[----:B------:R-:W-:Y:S01]  /*0990*/  ULDC.U8 UR4, c[0x0][0x298] ;  /* 0x0000a60000047ab9 */ /* 0x000fe20000000000 */
[----:B-1----:R-:W-:Y:S01]  /*09a0*/  LEA.HI R2, R10, R172, RZ, 0x2 ;  /* 0x000000ac0a027211 */ /* 0x002fe200078f10ff */
[----:B------:R-:W-:Y:S01]  /*09b0*/  IMAD.IADD R34, R172, 0x1, -R34 ;  /* 0x00000001ac227824 */ /* 0x000fe200078e0a22 */
[----:B------:R-:W-:Y:S01]  /*09c0*/  SHF.R.S32.HI R50, RZ, 0x1f, R92 ;  /* 0x0000001fff327819 */ /* 0x000fe2000001145c */
[----:B------:R-:W-:Y:S01]  /*09d0*/  IMAD.MOV.U32 R160, RZ, RZ, c[0x0][0x280] ;  /* 0x0000a000ffa07624 */ /* 0x000fe200078e00ff */
[--C-:B------:R-:W-:Y:S01]  /*09e0*/  SHF.R.S32.HI R9, RZ, 0x2, R2.reuse ;  /* 0x00000002ff097819 */ /* 0x100fe20000011402 */
[C---:B------:R-:W-:Y:S01]  /*09f0*/  IMAD.SHL.U32 R26, R34.reuse, 0x8, RZ ;  /* 0x00000008221a7824 */ /* 0x040fe200078e00ff */
[----:B------:R-:W-:Y:S01]  /*0a00*/  SHF.R.S32.HI R0, RZ, 0x1f, R2 ;  /* 0x0000001fff007819 */ /* 0x000fe20000011402 */
[----:B------:R-:W-:Y:S01]  /*0a10*/  IMAD.SHL.U32 R34, R34, 0x4, RZ ;  /* 0x0000000422227824 */ /* 0x000fe200078e00ff */
[C---:B------:R-:W-:Y:S01]  /*0a20*/  IADD3 R143, P0, R9.reuse, R12, RZ ;  /* 0x0000000c098f7210 */ /* 0x040fe20007f1e0ff */
[----:B------:R-:W-:Y:S01]  /*0a30*/  IMAD.IADD R142, R96, 0x1, -R9 ;  /* 0x00000001608e7824 */ /* 0x000fe200078e0a09 */
[----:B------:R-:W-:Y:S01]  /*0a40*/  LEA.HI R0, R0, R9, RZ, 0x2 ;  /* 0x0000000900007211 */ /* 0x000fe200078f10ff */
[----:B------:R-:W-:Y:S01]  /*0a50*/  IMAD.MOV.U32 R158, RZ, RZ, c[0x0][0x290] ;  /* 0x0000a400ff9e7624 */ /* 0x000fe200078e00ff */
[----:B------:R-:W-:-:S02]  /*0a60*/  LEA.HI.X.SX32 R145, R9, R7, 0x1, P0 ;  /* 0x0000000709917211 */ /* 0x000fc400000f0eff */
[----:B------:R-:W-:Y:S01]  /*0a70*/  LOP3.LUT R3, R0, 0xfffffffc, RZ, 0xc0, !PT ;  /* 0xfffffffc00037812 */ /* 0x000fe200078ec0ff */
[----:B------:R-:W-:Y:S01]  /*0a80*/  IMAD R0, R78, -0x40, R142 ;  /* 0xffffffc04e007824 */ /* 0x000fe200078e028e */
[----:B------:R-:W-:Y:S02]  /*0a90*/  LEA.HI R5, R2, R9, RZ, 0x1 ;  /* 0x0000000902057211 */ /* 0x000fe400078f08ff */
[-C--:B------:R-:W-:Y:S01]  /*0aa0*/  LEA.HI R7, R10, R172.reuse, RZ, 0x4 ;  /* 0x000000ac0a077211 */ /* 0x080fe200078f20ff */
[----:B------:R-:W-:Y:S01]  /*0ab0*/  IMAD.IADD R40, R9, 0x1, -R3 ;  /* 0x0000000109287824 */ /* 0x000fe200078e0a03 */
[C---:B------:R-:W-:Y:S02]  /*0ac0*/  ISETP.GE.AND P1, PT, R0.reuse, 0x1, PT ;  /* 0x000000010000780c */ /* 0x040fe40003f26270 */
[----:B------:R-:W-:Y:S02]  /*0ad0*/  ISETP.GT.AND P0, PT, R0, 0x20, PT ;  /* 0x000000200000780c */ /* 0x000fe40003f04270 */
[----:B------:R-:W-:-:S02]  /*0ae0*/  LEA.HI R3, R10, R172, RZ, 0x5 ;  /* 0x000000ac0a037211 */ /* 0x000fc400078f28ff */
[----:B------:R-:W-:Y:S01]  /*0af0*/  LOP3.LUT R0, R2, 0x1ffffffc, RZ, 0xc0, !PT ;  /* 0x1ffffffc02007812 */ /* 0x000fe200078ec0ff */
[----:B------:R-:W-:Y:S01]  /*0b00*/  IMAD.SHL.U32 R2, R7, 0x10, RZ ;  /* 0x0000001007027824 */ /* 0x000fe200078e00ff */
[----:B------:R-:W-:Y:S01]  /*0b10*/  LOP3.LUT R5, R5, 0x7fffffe, RZ, 0xc0, !PT ;  /* 0x07fffffe05057812 */ /* 0x000fe200078ec0ff */
[----:B------:R-:W-:Y:S01]  /*0b20*/  IMAD.SHL.U32 R12, R3, 0x8, RZ ;  /* 0x00000008030c7824 */ /* 0x000fe200078e00ff */
[----:B------:R-:W-:Y:S01]  /*0b30*/  LEA.HI R3, R92, R92, RZ, 0x1 ;  /* 0x0000005c5c037211 */ /* 0x000fe200078f08ff */
[----:B------:R-:W-:Y:S01]  /*0b40*/  IMAD.IADD R0, R172, 0x1, -R0 ;  /* 0x00000001ac007824 */ /* 0x000fe200078e0a00 */
[----:B------:R-:W-:Y:S01]  /*0b50*/  LOP3.LUT R10, R2, 0xffffff00, RZ, 0xc0, !PT ;  /* 0xffffff00020a7812 */ /* 0x000fe200078ec0ff */
[----:B------:R-:W-:Y:S01]  /*0b60*/  IMAD.IADD R14, R9, 0x1, -R5 ;  /* 0x00000001090e7824 */ /* 0x000fe200078e0a05 */
[----:B------:R-:W-:Y:S01]  /*0b70*/  LOP3.LUT R3, R3, 0x7fffffe, RZ, 0xc0, !PT ;  /* 0x07fffffe03037812 */ /* 0x000fe200078ec0ff */
[----:B------:R-:W-:Y:S01]  /*0b80*/  IMAD.SHL.U32 R6, R0, 0x8, RZ ;  /* 0x0000000800067824 */ /* 0x000fe200078e00ff */
[C---:B------:R-:W-:Y:S01]  /*0b90*/  IADD3 R37, R34.reuse, 0x10, RZ ;  /* 0x0000001022257810 */ /* 0x040fe20007ffe0ff */
[----:B------:R-:W-:Y:S01]  /*0ba0*/  IMAD R9, R49, c[0x0][0x1e4], R8 ;  /* 0x0000790031097a24 */ /* 0x000fe200078e0208 */
[----:B------:R-:W-:Y:S01]  /*0bb0*/  IADD3 R36, R34, 0x20, RZ ;  /* 0x0000002022247810 */ /* 0x000fe20007ffe0ff */
[----:B------:R-:W-:Y:S01]  /*0bc0*/  IMAD.IADD R8, R92, 0x1, -R3 ;  /* 0x000000015c087824 */ /* 0x000fe200078e0a03 */
[----:B------:R-:W-:Y:S01]  /*0bd0*/  SHF.R.S32.HI R7, RZ, 0x1f, R6 ;  /* 0x0000001fff077819 */ /* 0x000fe20000011406 */
[----:B------:R-:W-:Y:S01]  /*0be0*/  IMAD R0, R145, c[0x0][0x238], RZ ;  /* 0x00008e0091007a24 */ /* 0x000fe200078e02ff */
[----:B------:R-:W-:Y:S01]  /*0bf0*/  SHF.R.S32.HI R27, RZ, 0x1f, R26 ;  /* 0x0000001fff1b7819 */ /* 0x000fe2000001141a */
[----:B------:R-:W-:Y:S01]  /*0c00*/  IMAD.WIDE.U32 R4, R49, c[0x0][0x1e0], RZ ;  /* 0x0000780031047a25 */ /* 0x000fe200078e00ff */
[----:B------:R-:W-:-:S02]  /*0c10*/  SHF.R.S32.HI R35, RZ, 0x1f, R34 ;  /* 0x0000001fff237819 */ /* 0x000fc40000011422 */
[----:B------:R-:W-:Y:S01]  /*0c20*/  SHF.L.U64.HI R156, R161, R156, c[0x0][0x23c] ;  /* 0x00008f00a19c7619 */ /* 0x000fe2000001029c */
[----:B------:R-:W-:Y:S01]  /*0c30*/  IMAD R20, R8, 0x20, R10 ;  /* 0x0000002008147824 */ /* 0x000fe200078e020a */
[-C--:B------:R-:W-:Y:S01]  /*0c40*/  SHF.L.U64.HI R154, R159, R152.reuse, c[0x0][0x1e4] ;  /* 0x000079009f9a7619 */ /* 0x080fe20000010298 */
[C---:B------:R-:W-:Y:S01]  /*0c50*/  IMAD R0, R143.reuse, c[0x0][0x23c], R0 ;  /* 0x00008f008f007a24 */ /* 0x040fe200078e0200 */
[-C--:B------:R-:W-:Y:S01]  /*0c60*/  SHF.L.U64.HI R151, R160, R152.reuse, c[0x0][0x284] ;  /* 0x0000a100a0977619 */ /* 0x080fe20000010298 */
[----:B------:R-:W-:Y:S01]  /*0c70*/  IMAD.WIDE.U32 R2, R143, c[0x0][0x238], R6 ;  /* 0x00008e008f027a25 */ /* 0x000fe200078e0006 */
[----:B------:R-:W-:Y:S02]  /*0c80*/  SHF.L.U64.HI R152, R158, R152, c[0x0][0x294] ;  /* 0x0000a5009e987619 */ /* 0x000fe40000010298 */
[----:B------:R-:W-:Y:S01]  /*0c90*/  ISETP.NE.AND P6, PT, RZ, UR4, PT ;  /* 0x00000004ff007c0c */ /* 0x000fe2000bfc5270 */
[----:B------:R-:W-:Y:S01]  /*0ca0*/  IMAD.SHL.U32 R8, R13, 0x40, RZ ;  /* 0x000000400d087824 */ /* 0x000fe200078e00ff */
[----:B------:R-:W-:Y:S01]  /*0cb0*/  IADD3 R95, R26, 0x30, RZ ;  /* 0x000000301a5f7810 */ /* 0x000fe20007ffe0ff */
[----:B------:R-:W-:Y:S01]  /*0cc0*/  IMAD.IADD R11, R5, 0x1, R9 ;  /* 0x00000001050b7824 */ /* 0x000fe200078e0209 */
[----:B------:R-:W-:Y:S01]  /*0cd0*/  LOP3.LUT R5, R12, 0xffffff00, RZ, 0xc0, !PT ;  /* 0xffffff000c057812 */ /* 0x000fe200078ec0ff */
[----:B------:R-:W-:Y:S01]  /*0ce0*/  IMAD.IADD R3, R3, 0x1, R0 ;  /* 0x0000000103037824 */ /* 0x000fe200078e0200 */
[----:B------:R-:W-:Y:S01]  /*0cf0*/  LOP3.LUT R0, R8, 0xc0, RZ, 0xc0, !PT ;  /* 0x000000c008007812 */ /* 0x000fe200078ec0ff */
[----:B------:R-:W-:Y:S01]  /*0d00*/  IMAD.MOV.U32 R10, RZ, RZ, R4 ;  /* 0x000000ffff0a7224 */ /* 0x000fe200078e0004 */
[----:B------:R-:W-:Y:S01]  /*0d10*/  IADD3 R94, R26, 0x40, RZ ;  /* 0x000000401a5e7810 */ /* 0x000fe20007ffe0ff */
[----:B------:R-:W-:Y:S01]  /*0d20*/  IMAD R13, R14, 0x20, R5 ;  /* 0x000000200e0d7824 */ /* 0x000fe200078e0205 */
[----:B------:R-:W-:Y:S01]  /*0d30*/  LOP3.LUT R9, R0, 0x18, R6, 0xf8, !PT ;  /* 0x0000001800097812 */ /* 0x000fe200078ef806 */
[----:B------:R-:W-:Y:S01]  /*0d40*/  IMAD R4, R174, c[0x0][0x240], RZ ;  /* 0x00009000ae047a24 */ /* 0x000fe200078e02ff */
[----:B------:R-:W-:Y:S01]  /*0d50*/  SHF.R.U32.HI R5, RZ, 0x3, R0 ;  /* 0x00000003ff057819 */ /* 0x000fe20000011600 */
[----:B------:R-:W-:Y:S01]  /*0d60*/  IMAD.WIDE.U32 R2, R51, c[0x0][0x240], R2 ;  /* 0x0000900033027a25 */ /* 0x000fe200078e0002 */
[----:B------:R-:W-:-:S02]  /*0d70*/  SHF.R.S32.HI R0, RZ, 0x1f, R17 ;  /* 0x0000001fff007819 */ /* 0x000fc40000011411 */
[----:B------:R-:W-:Y:S01]  /*0d80*/  LOP3.LUT R12, R9, R5, RZ, 0x3c, !PT ;  /* 0x00000005090c7212 */ /* 0x000fe200078e3cff */
[----:B------:R-:W-:Y:S01]  /*0d90*/  IMAD R8, R51, c[0x0][0x244], R4 ;  /* 0x0000910033087a24 */ /* 0x000fe200078e0204 */
[----:B------:R-:W-:Y:S01]  /*0da0*/  SEL R24, R0, RZ, !P3 ;  /* 0x000000ff00187207 */ /* 0x000fe20005800000 */
[----:B------:R-:W-:Y:S01]  /*0db0*/  IMAD.IADD R29, R34, 0x1, R37 ;  /* 0x00000001221d7824 */ /* 0x000fe200078e0225 */
[----:B------:R-:W-:Y:S01]  /*0dc0*/  IADD3 R4, R6, 0x20, RZ ;  /* 0x0000002006047810 */ /* 0x000fe20007ffe0ff */
[----:B------:R-:W-:Y:S01]  /*0dd0*/  IMAD.IADD R3, R3, 0x1, R8 ;  /* 0x0000000103037824 */ /* 0x000fe200078e0208 */
[----:B------:R-:W-:Y:S01]  /*0de0*/  IADD3 R93, R26, 0x50, RZ ;  /* 0x000000501a5d7810 */ /* 0x000fe20007ffe0ff */
[----:B------:R-:W-:Y:S01]  /*0df0*/  IMAD R8, R24, c[0x0][0x248], RZ ;  /* 0x0000920018087a24 */ /* 0x000fe200078e02ff */
[----:B------:R-:W-:Y:S01]  /*0e00*/  ISETP.GE.AND P4, PT, R4, c[0x0][0x1d4], PT ;  /* 0x0000750004007a0c */ /* 0x000fe20003f86270 */
[----:B------:R-:W-:-:S04]  /*0e10*/  IMAD.WIDE.U32 R116, R23, c[0x0][0x248], R2 ;  /* 0x0000920017747a25 */ /* 0x000fc800078e0002 */
[----:B------:R-:W-:Y:S02]  /*0e20*/  IMAD.MOV.U32 R104, RZ, RZ, R116 ;  /* 0x000000ffff687224 */ /* 0x000fe400078e0074 */
[----:B------:R-:W-:Y:S02]  /*0e30*/  IMAD.SHL.U32 R3, R164, 0x2, RZ ;  /* 0x00000002a4037824 */ /* 0x000fe400078e00ff */
[----:B------:R-:W-:Y:S02]  /*0e40*/  IMAD.IADD R85, R13, 0x1, R12 ;  /* 0x000000010d557824 */ /* 0x000fe400078e020c */
[----:B------:R-:W-:Y:S01]  /*0e50*/  IMAD R12, R174, c[0x0][0x1e8], RZ ;  /* 0x00007a00ae0c7a24 */ /* 0x000fe200078e02ff */
[----:B------:R-:W-:Y:S01]  /*0e60*/  IADD3 R21, -R3, c[0x0][0x1d4], RZ ;  /* 0x0000750003157a10 */ /* 0x000fe20007ffe1ff */
[----:B------:R-:W-:Y:S02]  /*0e70*/  IMAD.IADD R28, R34, 0x1, R36 ;  /* 0x00000001221c7824 */ /* 0x000fe400078e0224 */
[----:B------:R-:W-:-:S02]  /*0e80*/  IMAD R12, R51, c[0x0][0x1ec], R12 ;  /* 0x00007b00330c7a24 */ /* 0x000fc400078e020c */
[----:B------:R-:W-:Y:S02]  /*0e90*/  IMAD.SHL.U32 R85, R85, 0x2, RZ ;  /* 0x0000000255557824 */ /* 0x000fe400078e00ff */
[----:B------:R-:W-:Y:S02]  /*0ea0*/  IMAD.SHL.U32 R161, R161, 0x20, RZ ;  /* 0x00000020a1a17824 */ /* 0x000fe400078e00ff */
[----:B------:R-:W-:Y:S02]  /*0eb0*/  IMAD.SHL.U32 R159, R159, 0x40, RZ ;  /* 0x000000409f9f7824 */ /* 0x000fe400078e00ff */
[----:B------:R-:W-:Y:S02]  /*0ec0*/  IMAD.SHL.U32 R160, R160, 0x40, RZ ;  /* 0x00000040a0a07824 */ /* 0x000fe400078e00ff */
[----:B------:R-:W-:Y:S01]  /*0ed0*/  IMAD.SHL.U32 R158, R158, 0x40, RZ ;  /* 0x000000409e9e7824 */ /* 0x000fe200078e00ff */
[----:B--2---:R-:W-:Y:S01]  /*0ee0*/  @P2 SHF.R.S32.HI R5, RZ, 0x1f, R15 ;  /* 0x0000001fff052819 */ /* 0x004fe2000001140f */
[----:B------:R-:W-:-:S02]  /*0ef0*/  @!P2 IMAD.MOV.U32 R5, RZ, RZ, R0 ;  /* 0x000000ffff05a224 */ /* 0x000fc400078e0000 */
[----:B------:R-:W-:Y:S02]  /*0f00*/  IMAD R0, R23, c[0x0][0x24c], R8 ;  /* 0x0000930017007a24 */ /* 0x000fe400078e0208 */
[----:B------:R-:W-:Y:S01]  /*0f10*/  @P2 IMAD.MOV.U32 R4, RZ, RZ, R15 ;  /* 0x000000ffff042224 */ /* 0x000fe200078e000f */
[----:B------:R-:W-:Y:S01]  /*0f20*/  SEL R47, R5, RZ, !P5 ;  /* 0x000000ff052f7207 */ /* 0x000fe20006800000 */
[----:B------:R-:W-:Y:S01]  /*0f30*/  IMAD.IADD R105, R117, 0x1, R0 ;  /* 0x0000000175697824 */ /* 0x000fe200078e0200 */
[----:B------:R-:W-:Y:S01]  /*0f40*/  IADD3 R0, R6, 0x40, RZ ;  /* 0x0000004006007810 */ /* 0x000fe20007ffe0ff */
[----:B------:R-:W-:Y:S01]  /*0f50*/  @!P2 IMAD.MOV.U32 R4, RZ, RZ, R17 ;  /* 0x000000ffff04a224 */ /* 0x000fe200078e0011 */
[----:B------:R-:W-:Y:S01]  /*0f60*/  ISETP.GE.AND P2, PT, R164, 0x1, PT ;  /* 0x00000001a400780c */ /* 0x000fe20003f46270 */
[----:B------:R-:W-:Y:S01]  /*0f70*/  IMAD.WIDE.U32 R18, R78, R162, R104 ;  /* 0x000000a24e127225 */ /* 0x000fe200078e0068 */
[----:B------:R-:W-:Y:S02]  /*0f80*/  ISETP.GE.AND P2, PT, R26, c[0x0][0x27c], PT ;  /* 0x00009f001a007a0c */ /* 0x000fe40003f46270 */
[----:B------:R-:W-:Y:S01]  /*0f90*/  SEL R48, R4, RZ, !P5 ;  /* 0x000000ff04307207 */ /* 0x000fe20006800000 */
[----:B------:R-:W-:Y:S01]  /*0fa0*/  IMAD.IADD R41, R19, 0x1, R16 ;  /* 0x0000000113297824 */ /* 0x000fe200078e0210 */
[----:B------:R-:W-:Y:S01]  /*0fb0*/  @P1 LEA R14, P3, R18, c[0x0][0x220], 0x1 ;  /* 0x00008800120e1a11 */ /* 0x000fe200078608ff */
[----:B------:R-:W-:Y:S01]  /*0fc0*/  IMAD.WIDE.U32 R4, R51, c[0x0][0x1e8], R10 ;  /* 0x00007a0033047a25 */ /* 0x000fe200078e000a */
[----:B------:R-:W-:-:S02]  /*0fd0*/  SEL R2, RZ, c[0x0][0x27c], !P2 ;  /* 0x00009f00ff027a07 */ /* 0x000fc40005000000 */
[----:B------:R-:W-:Y:S01]  /*0fe0*/  @P1 LEA.HI.X R15, R18, c[0x0][0x224], R41, 0x1, P3 ;  /* 0x00008900120f1a11 */ /* 0x000fe200018f0c29 */
[----:B------:R-:W-:Y:S01]  /*0ff0*/  IMAD R16, R50, c[0x0][0x280], RZ ;  /* 0x0000a00032107a24 */ /* 0x000fe200078e02ff */
[----:B------:R-:W-:Y:S01]  /*1000*/  ISETP.GE.AND P3, PT, R0, c[0x0][0x1d4], PT ;  /* 0x0000750000007a0c */ /* 0x000fe20003f66270 */
[----:B------:R-:W-:Y:S01]  /*1010*/  IMAD.IADD R0, R26, 0x1, R2 ;  /* 0x000000011a007824 */ /* 0x000fe200078e0202 */
[----:B------:R-:W-:Y:S01]  /*1020*/  SEL R9, R3, R21, !P2 ;  /* 0x0000001503097207 */ /* 0x000fe20005000000 */
[----:B------:R-:W-:Y:S01]  /*1030*/  IMAD.IADD R89, R5, 0x1, R12 ;  /* 0x0000000105597824 */ /* 0x000fe200078e020c */
[----:B------:R-:W-:Y:S01]  /*1040*/  ISETP.GE.AND P2, PT, R29, c[0x0][0x27c], PT ;  /* 0x00009f001d007a0c */ /* 0x000fe20003f46270 */
[----:B------:R-:W-:Y:S01]  /*1050*/  IMAD.MOV.U32 R88, RZ, RZ, R4 ;  /* 0x000000ffff587224 */ /* 0x000fe200078e0004 */
[----:B------:R-:W-:Y:S01]  /*1060*/  SHF.R.S32.HI R8, RZ, 0x1f, R0 ;  /* 0x0000001fff087819 */ /* 0x000fe20000011400 */
[----:B------:R-:W-:Y:S01]  /*1070*/  IMAD.WIDE.U32 R4, R92, c[0x0][0x290], R26 ;  /* 0x0000a4005c047a25 */ /* 0x000fe200078e001a */
[----:B------:R-:W-:-:S02]  /*1080*/  SEL R38, RZ, c[0x0][0x27c], !P2 ;  /* 0x00009f00ff267a07 */ /* 0x000fc40005000000 */
[----:B------:R-:W-:Y:S01]  /*1090*/  SEL R22, R3, R21, !P2 ;  /* 0x0000001503167207 */ /* 0x000fe20005000000 */
[----:B------:R-:W-:Y:S01]  /*10a0*/  IMAD R16, R92, c[0x0][0x284], R16 ;  /* 0x0000a1005c107a24 */ /* 0x000fe200078e0210 */
[----:B------:R-:W-:Y:S01]  /*10b0*/  SHF.R.S32.HI R10, RZ, 0x1f, R9 ;  /* 0x0000001fff0a7819 */ /* 0x000fe20000011409 */
[----:B------:R-:W-:Y:S01]  /*10c0*/  IMAD R19, R174, c[0x0][0x260], RZ ;  /* 0x00009800ae137a24 */ /* 0x000fe200078e02ff */
[CC--:B------:R-:W-:Y:S01]  /*10d0*/  LEA.HI R25, R8.reuse, R0.reuse, RZ, 0x3 ;  /* 0x0000000008197211 */ /* 0x0c0fe200078f18ff */
[----:B------:R-:W-:Y:S01]  /*10e0*/  IMAD.MOV.U32 R30, RZ, RZ, R4 ;  /* 0x000000ffff1e7224 */ /* 0x000fe200078e0004 */
[----:B------:R-:W-:Y:S01]  /*10f0*/  LEA.HI R39, R8, R0, RZ, 0x5 ;  /* 0x0000000008277211 */ /* 0x000fe200078f28ff */
[----:B------:R-:W-:Y:S01]  /*1100*/  IMAD R0, R50, c[0x0][0x290], RZ ;  /* 0x0000a40032007a24 */ /* 0x000fe200078e02ff */
[----:B------:R-:W-:Y:S01]  /*1110*/  ISETP.GE.AND P2, PT, R28, c[0x0][0x27c], PT ;  /* 0x00009f001c007a0c */ /* 0x000fe20003f46270 */
[----:B------:R-:W-:Y:S01]  /*1120*/  IMAD R19, R51, c[0x0][0x264], R19 ;  /* 0x0000990033137a24 */ /* 0x000fe200078e0213 */
[----:B------:R-:W-:Y:S01]  /*1130*/  LEA.HI R46, R10, R9, RZ, 0x4 ;  /* 0x000000090a2e7211 */ /* 0x000fe200078f20ff */
[C---:B------:R-:W-:Y:S01]  /*1140*/  IMAD R0, R92.reuse, c[0x0][0x294], R0 ;  /* 0x0000a5005c007a24 */ /* 0x040fe200078e0200 */
[----:B------:R-:W-:Y:S01]  /*1150*/  SEL R21, R3, R21, !P2 ;  /* 0x0000001503157207 */ /* 0x000fe20005000000 */
[----:B------:R-:W-:Y:S01]  /*1160*/  IMAD.WIDE.U32 R10, R92, c[0x0][0x290], R34 ;  /* 0x0000a4005c0a7a25 */ /* 0x000fe200078e0022 */
[----:B------:R-:W-:-:S02]  /*1170*/  ISETP.GE.AND P5, PT, R6, c[0x0][0x1d4], PT ;  /* 0x0000750006007a0c */ /* 0x000fc40003fa6270 */
[----:B------:R-:W-:Y:S01]  /*1180*/  SHF.R.S32.HI R4, RZ, 0x1f, R21 ;  /* 0x0000001fff047819 */ /* 0x000fe20000011415 */
[----:B------:R-:W-:Y:S01]  /*1190*/  IMAD.WIDE.U32 R2, R92, c[0x0][0x280], R34 ;  /* 0x0000a0005c027a25 */ /* 0x000fe200078e0022 */
[----:B------:R-:W-:-:S03]  /*11a0*/  LOP3.LUT R119, R25, 0xfffffff8, RZ, 0xc0, !PT ;  /* 0xfffffff819777812 */ /* 0x000fc600078ec0ff */
[----:B------:R-:W-:Y:S01]  /*11b0*/  IMAD.WIDE.U32 R8, R92, c[0x0][0x280], R26 ;  /* 0x0000a0005c087a25 */ /* 0x000fe200078e001a */
[----:B------:R-:W-:-:S03]  /*11c0*/  SHF.R.S32.HI R134, RZ, 0x1f, R119 ;  /* 0x0000001fff867819 */ /* 0x000fc60000011477 */
[----:B------:R-:W-:Y:S02]  /*11d0*/  IMAD.IADD R43, R11, 0x1, R0 ;  /* 0x000000010b2b7824 */ /* 0x000fe400078e0200 */
[----:B------:R-:W-:Y:S01]  /*11e0*/  IMAD.IADD R31, R0, 0x1, R5 ;  /* 0x00000001001f7824 */ /* 0x000fe200078e0205 */
[----:B------:R-:W-:Y:S01]  /*11f0*/  SHF.R.S32.HI R5, RZ, 0x1f, R22 ;  /* 0x0000001fff057819 */ /* 0x000fe20000011416 */
[----:B------:R-:W-:Y:S01]  /*1200*/  IMAD.IADD R45, R3, 0x1, R16 ;  /* 0x00000001032d7824 */ /* 0x000fe200078e0210 */
[----:B------:R-:W-:Y:S01]  /*1210*/  @!PT LDS RZ, [RZ] ;  /* 0x00000000fffff984 */ /* 0x000fe20000000800 */
[----:B------:R-:W-:Y:S01]  /*1220*/  @!PT LDS RZ, [RZ] ;  /* 0x00000000fffff984 */ /* 0x000fe20000000800 */
[----:B------:R-:W-:Y:S01]  /*1230*/  @!PT LDS RZ, [RZ] ;  /* 0x00000000fffff984 */ /* 0x000fe20000000800 */
[----:B------:R1:W-:Y:S01]  /*1240*/  @P1 LDGSTS.E.BYPASS.LTC128B.128 [R85+0x3100], [R14.64], !P5 ;  /* 0x031000000e551fae */ /* 0x0003e2000e901d46 */
[----:B------:R-:W-:Y:S01]  /*1250*/  IMAD.MOV.U32 R44, RZ, RZ, R2 ;  /* 0x000000ffff2c7224 */ /* 0x000fe200078e0002 */
[----:B------:R-:W-:Y:S01]  /*1260*/  LEA.HI R22, R5, R22, RZ, 0x4 ;  /* 0x0000001605167211 */ /* 0x000fe200078f20ff */
[----:B------:R-:W-:Y:S01]  /*1270*/  IMAD R0, R24, c[0x0][0x268], RZ ;  /* 0x00009a0018007a24 */ /* 0x000fe200078e02ff */
[----:B------:R1:W-:Y:S01]  /*1280*/  @P1 LDGSTS.E.BYPASS.LTC128B.128 [R85+0x4100], [R14.64+0x40], !P4 ;  /* 0x041000400e551fae */ /* 0x0003e2000e101d46 */
[----:B------:R-:W-:-:S03]  /*1290*/  IMAD.WIDE.U32 R2, R51, c[0x0][0x260], R6 ;  /* 0x0000980033027a25 */ /* 0x000fc600078e0006 */
[----:B------:R1:W-:Y:S01]  /*12a0*/  @P1 LDGSTS.E.BYPASS.LTC128B.128 [R85+0x5100], [R14.64+0x80], !P3 ;  /* 0x051000800e551fae */ /* 0x0003e2000d901d46 */
[----:B------:R-:W-:Y:S01]  /*12b0*/  IMAD.IADD R33, R16, 0x1, R9 ;  /* 0x0000000110217824 */ /* 0x000fe200078e0209 */
[----:B------:R-:W-:Y:S01]  /*12c0*/  LEA.HI R9, R4, R21, RZ, 0x4 ;  /* 0x0000001504097211 */ /* 0x000fe200078f20ff */
[----:B------:R-:W-:Y:S01]  /*12d0*/  IMAD R101, R23, c[0x0][0x26c], R0 ;  /* 0x00009b0017657a24 */ /* 0x000fe200078e0200 */
[----:B------:R-:W-:Y:S01]  /*12e0*/  SEL R0, RZ, c[0x0][0x27c], !P2 ;  /* 0x00009f00ff007a07 */ /* 0x000fe20005000000 */
[----:B------:R-:W-:Y:S01]  /*12f0*/  IMAD.IADD R4, R38, 0x1, R29 ;  /* 0x0000000126047824 */ /* 0x000fe200078e021d */
[----:B------:R-:W-:Y:S01]  /*1300*/  LOP3.LUT P2, RZ, R40, 0x2, RZ, 0xc0, !PT ;  /* 0x0000000228ff7812 */ /* 0x000fe2000784c0ff */
[----:B------:R-:W-:Y:S01]  /*1310*/  IMAD.IADD R3, R3, 0x1, R19 ;  /* 0x0000000103037824 */ /* 0x000fe200078e0213 */
[----:B------:R-:W-:Y:S01]  /*1320*/  IADD3 R38, R34, 0x18, RZ ;  /* 0x0000001822267810 */ /* 0x000fe20007ffe0ff */
[----:B------:R-:W-:Y:S01]  /*1330*/  IMAD.SHL.U32 R6, R40, 0x40, RZ ;  /* 0x0000004028067824 */ /* 0x000fe200078e00ff */
[----:B------:R-:W-:Y:S01]  /*1340*/  SHF.R.S32.HI R5, RZ, 0x1f, R4 ;  /* 0x0000001fff057819 */ /* 0x000fe20000011404 */
[----:B------:R-:W-:Y:S01]  /*1350*/  IMAD.WIDE.U32 R98, R23, c[0x0][0x268], R2 ;  /* 0x00009a0017627a25 */ /* 0x000fe200078e0002 */
[----:B------:R-:W-:-:S02]  /*1360*/  IADD3 R40, R34, 0x28, RZ ;  /* 0x0000002822287810 */ /* 0x000fc40007ffe0ff */
[CC--:B------:R-:W-:Y:S01]  /*1370*/  LEA.HI R21, R5.reuse, R4.reuse, RZ, 0x3 ;  /* 0x0000000405157211 */ /* 0x0c0fe200078f18ff */
[----:B------:R-:W-:Y:S01]  /*1380*/  IMAD.IADD R3, R0, 0x1, R28 ;  /* 0x0000000100037824 */ /* 0x000fe200078e021c */
[----:B------:R-:W-:Y:S01]  /*1390*/  LEA.HI R5, R5, R4, RZ, 0x5 ;  /* 0x0000000405057211 */ /* 0x000fe200078f28ff */
[----:B------:R-:W-:Y:S01]  /*13a0*/  IMAD.MOV.U32 R42, RZ, RZ, R10 ;  /* 0x000000ffff2a7224 */ /* 0x000fe200078e000a */
[----:B------:R-:W-:Y:S01]  /*13b0*/  LOP3.LUT R0, R6, 0xc0, RZ, 0xc0, !PT ;  /* 0x000000c006007812 */ /* 0x000fe200078ec0ff */
[----:B------:R-:W-:Y:S01]  /*13c0*/  IMAD.SHL.U32 R6, R39, 0x40, RZ ;  /* 0x0000004027067824 */ /* 0x000fe200078e00ff */
[----:B------:R-:W-:Y:S01]  /*13d0*/  SHF.R.S32.HI R4, RZ, 0x1f, R3 ;  /* 0x0000001fff047819 */ /* 0x000fe20000011403 */
[----:B------:R-:W-:Y:S01]  /*13e0*/  IMAD.MOV.U32 R32, RZ, RZ, R8 ;  /* 0x000000ffff207224 */ /* 0x000fe200078e0008 */
[----:B------:R-:W-:Y:S01]  /*13f0*/  SHF.R.U32.HI R2, RZ, 0x3, R0 ;  /* 0x00000003ff027819 */ /* 0x000fe20000011600 */
[----:B------:R-:W-:Y:S01]  /*1400*/  IMAD R17, R174, c[0x0][0x210], RZ ;  /* 0x00008400ae117a24 */ /* 0x000fe200078e02ff */
[CC--:B------:R-:W-:Y:S01]  /*1410*/  LEA.HI R19, R4.reuse, R3.reuse, RZ, 0x3 ;  /* 0x0000000304137211 */ /* 0x0c0fe200078f18ff */
[----:B------:R-:W-:Y:S01]  /*1420*/  IMAD.WIDE.U32 R12, R51, c[0x0][0x210], R26 ;  /* 0x00008400330c7a25 */ /* 0x000fe200078e001a */
[----:B------:R-:W-:-:S02]  /*1430*/  LEA.HI R3, R4, R3, RZ, 0x5 ;  /* 0x0000000304037211 */ /* 0x000fc400078f28ff */
[C---:B------:R-:W-:Y:S01]  /*1440*/  LOP3.LUT R7, R0.reuse, 0x18, R25, 0xf8, !PT ;  /* 0x0000001800077812 */ /* 0x040fe200078ef819 */
[----:B------:R-:W-:Y:S01]  /*1450*/  IMAD.SHL.U32 R4, R5, 0x40, RZ ;  /* 0x0000004005047824 */ /* 0x000fe200078e00ff */
[----:B------:R-:W-:Y:S01]  /*1460*/  LOP3.LUT R5, R0, 0x18, R21, 0xf8, !PT ;  /* 0x0000001800057812 */ /* 0x000fe200078ef815 */
[----:B------:R-:W-:Y:S01]  /*1470*/  IMAD.SHL.U32 R3, R3, 0x40, RZ ;  /* 0x0000004003037824 */ /* 0x000fe200078e00ff */
[----:B------:R-:W-:Y:S01]  /*1480*/  LOP3.LUT R10, R6, 0x7ffff800, RZ, 0xc0, !PT ;  /* 0x7ffff800060a7812 */ /* 0x000fe200078ec0ff */
[----:B------:R-:W-:Y:S01]  /*1490*/  IMAD R17, R51, c[0x0][0x214], R17 ;  /* 0x0000850033117a24 */ /* 0x000fe200078e0211 */
[-C--:B------:R-:W-:Y:S01]  /*14a0*/  LOP3.LUT R8, R7, R2.reuse, RZ, 0x3c, !PT ;  /* 0x0000000207087212 */ /* 0x080fe200078e3cff */
[----:B------:R-:W-:Y:S01]  /*14b0*/  IMAD.MOV.U32 R16, RZ, RZ, R12 ;  /* 0x000000ffff107224 */ /* 0x000fe200078e000c */
[----:B------:R-:W-:Y:S01]  /*14c0*/  LOP3.LUT R6, R0, 0x18, R19, 0xf8, !PT ;  /* 0x0000001800067812 */ /* 0x000fe200078ef813 */
[----:B------:R-:W-:Y:S01]  /*14d0*/  IMAD.IADD R17, R13, 0x1, R17 ;  /* 0x000000010d117824 */ /* 0x000fe200078e0211 */
[----:B------:R-:W-:Y:S01]  /*14e0*/  LOP3.LUT R7, R4, 0x7ffff800, RZ, 0xc0, !PT ;  /* 0x7ffff80004077812 */ /* 0x000fe200078ec0ff */
[----:B------:R-:W-:Y:S01]  /*14f0*/  IMAD.WIDE.U32 R88, R48, c[0x0][0x1f0], R88 ;  /* 0x00007c0030587a25 */ /* 0x000fe200078e0058 */
[----:B------:R-:W-:-:S02]  /*1500*/  LOP3.LUT R5, R5, R2, RZ, 0x3c, !PT ;  /* 0x0000000205057212 */ /* 0x000fc400078e3cff */
[----:B------:R-:W-:Y:S01]  /*1510*/  LOP3.LUT R4, R3, 0x7ffff800, RZ, 0xc0, !PT ;  /* 0x7ffff80003047812 */ /* 0x000fe200078ec0ff */
[----:B------:R-:W-:Y:S01]  /*1520*/  IMAD.WIDE.U32 R114, R48, c[0x0][0x218], R16 ;  /* 0x0000860030727a25 */ /* 0x000fe200078e0010 */
[----:B------:R-:W-:Y:S02]  /*1530*/  LOP3.LUT R3, R6, R2, RZ, 0x3c, !PT ;  /* 0x0000000206037212 */ /* 0x000fe400078e3cff */
[----:B------:R-:W-:Y:S01]  /*1540*/  IADD3 R130, R5, R7, R20 ;  /* 0x0000000705827210 */ /* 0x000fe20007ffe014 */
[----:B-----5:R-:W-:Y:S01]  /*1550*/  IMAD.WIDE.U32 R112, R147, c[0x0][0x280], R44 ;  /* 0x0000a00093707a25 */ /* 0x020fe200078e002c */
[----:B------:R-:W-:Y:S02]  /*1560*/  SHF.R.S32.HI R5, RZ, 0x4, R46 ;  /* 0x00000004ff057819 */ /* 0x000fe4000001142e */
[----:B------:R-:W-:Y:S01]  /*1570*/  IADD3 R129, R3, R4, R20 ;  /* 0x0000000403817210 */ /* 0x000fe20007ffe014 */
[----:B------:R-:W-:Y:S01]  /*1580*/  IMAD.WIDE.U32 R110, R147, c[0x0][0x280], R32 ;  /* 0x0000a000936e7a25 */ /* 0x000fe200078e0020 */
[----:B------:R-:W-:-:S02]  /*1590*/  SHF.R.S32.HI R4, RZ, 0x4, R22 ;  /* 0x00000004ff047819 */ /* 0x000fc40000011416 */
[----:B------:R-:W-:Y:S01]  /*15a0*/  LEA.HI.SX32 R5, R25, R5, 0x1d ;  /* 0x0000000519057211 */ /* 0x000fe200078feaff */
[----:B------:R-:W-:Y:S01]  /*15b0*/  IMAD.WIDE.U32 R108, R147, c[0x0][0x290], R42 ;  /* 0x0000a400936c7a25 */ /* 0x000fe200078e002a */
[----:B------:R-:W-:Y:S02]  /*15c0*/  SHF.R.S32.HI R3, RZ, 0x4, R9 ;  /* 0x00000004ff037819 */ /* 0x000fe40000011409 */
[----:B------:R-:W-:Y:S01]  /*15d0*/  LEA.HI.SX32 R4, R21, R4, 0x1d ;  /* 0x0000000415047211 */ /* 0x000fe200078feaff */
[----:B------:R-:W-:Y:S01]  /*15e0*/  IMAD.SHL.U32 R100, R5, 0x8, RZ ;  /* 0x0000000805647824 */ /* 0x000fe200078e00ff */
[----:B------:R-:W-:Y:S01]  /*15f0*/  SHF.R.S32.HI R6, RZ, 0x1f, R5 ;  /* 0x0000001fff067819 */ /* 0x000fe20000011405 */
[----:B------:R-:W-:Y:S01]  /*1600*/  IMAD.WIDE.U32 R106, R147, c[0x0][0x290], R30 ;  /* 0x0000a400936a7a25 */ /* 0x000fe200078e001e */
[----:B------:R-:W-:Y:S02]  /*1610*/  LEA.HI.SX32 R3, R19, R3, 0x1d ;  /* 0x0000000313037211 */ /* 0x000fe400078feaff */
[----:B------:R-:W-:Y:S01]  /*1620*/  LEA.HI R11, R6, R5, RZ, 0x2 ;  /* 0x00000005060b7211 */ /* 0x000fe200078f10ff */
[----:B------:R-:W-:Y:S01]  /*1630*/  IMAD.SHL.U32 R97, R4, 0x8, RZ ;  /* 0x0000000804617824 */ /* 0x000fe200078e00ff */
[----:B------:R-:W-:Y:S01]  /*1640*/  SHF.R.S32.HI R6, RZ, 0x1f, R3 ;  /* 0x0000001fff067819 */ /* 0x000fe20000011403 */
[----:B------:R-:W-:Y:S01]  /*1650*/  IMAD.SHL.U32 R102, R3, 0x8, RZ ;  /* 0x0000000803667824 */ /* 0x000fe200078e00ff */
[----:B------:R-:W-:Y:S01]  /*1660*/  SHF.R.S32.HI R7, RZ, 0x1f, R4 ;  /* 0x0000001fff077819 */ /* 0x000fe20000011404 */
[----:B------:R-:W-:Y:S01]  /*1670*/  IMAD.IADD R101, R99, 0x1, R101 ;  /* 0x0000000163657824 */ /* 0x000fe200078e0265 */
[----:B------:R-:W-:Y:S01]  /*1680*/  LEA.HI R6, R6, R3, RZ, 0x2 ;  /* 0x0000000306067211 */ /* 0x000fe200078f10ff */
[----:B------:R-:W-:Y:S01]  /*1690*/  IMAD.SHL.U32 R130, R130, 0x2, RZ ;  /* 0x0000000282827824 */ /* 0x000fe200078e00ff */
[----:B------:R-:W-:Y:S01]  /*16a0*/  IADD3 R131, R8, R10, R20 ;  /* 0x0000000a08837210 */ /* 0x000fe20007ffe014 */
[----:B------:R-:W-:Y:S01]  /*16b0*/  IMAD.SHL.U32 R129, R129, 0x2, RZ ;  /* 0x0000000281817824 */ /* 0x000fe200078e00ff */
[----:B------:R-:W-:Y:S01]  /*16c0*/  LEA.HI R7, R7, R4, RZ, 0x2 ;  /* 0x0000000407077211 */ /* 0x000fe200078f10ff */
[----:B------:R-:W-:Y:S01]  /*16d0*/  IMAD.SHL.U32 R6, R6, 0x200, RZ ;  /* 0x0000020006067824 */ /* 0x000fe200078e00ff */
[----:B------:R-:W-:Y:S01]  /*16e0*/  LOP3.LUT R3, R0, 0x18, R97, 0xf8, !PT ;  /* 0x0000001800037812 */ /* 0x000fe200078ef861 */
[----:B------:R-:W-:Y:S01]  /*16f0*/  IMAD.SHL.U32 R131, R131, 0x2, RZ ;  /* 0x0000000283837824 */ /* 0x000fe200078e00ff */
[----:B------:R-:W-:-:S02]  /*1700*/  @P0 IADD3 R8, P1, R161, R18, RZ ;  /* 0x00000012a1080210 */ /* 0x000fc40007f3e0ff */
[C---:B------:R-:W-:Y:S02]  /*1710*/  LOP3.LUT R4, R0.reuse, 0x8, R26, 0xf8, !PT ;  /* 0x0000000800047812 */ /* 0x040fe400078ef81a */
[C---:B------:R-:W-:Y:S02]  /*1720*/  LOP3.LUT R5, R0.reuse, 0x18, R100, 0xf8, !PT ;  /* 0x0000001800057812 */ /* 0x040fe400078ef864 */
[----:B------:R-:W-:Y:S02]  /*1730*/  LOP3.LUT R0, R0, 0x18, R102, 0xf8, !PT ;  /* 0x0000001800007812 */ /* 0x000fe400078ef866 */
[-C--:B------:R-:W-:Y:S01]  /*1740*/  LOP3.LUT R10, R3, R2.reuse, RZ, 0x3c, !PT ;  /* 0x00000002030a7212 */ /* 0x080fe200078e3cff */
[----:B------:R-:W-:Y:S01]  /*1750*/  IMAD.SHL.U32 R3, R11, 0x200, RZ ;  /* 0x000002000b037824 */ /* 0x000fe200078e00ff */
[-C--:B------:R-:W-:Y:S01]  /*1760*/  LOP3.LUT R12, R5, R2.reuse, RZ, 0x3c, !PT ;  /* 0x00000002050c7212 */ /* 0x080fe200078e3cff */
[----:B------:R-:W-:Y:S01]  /*1770*/  @P0 IMAD.X R5, R156, 0x1, R41, P1 ;  /* 0x000000019c050824 */ /* 0x000fe200008e0629 */
[----:B------:R-:W-:-:S02]  /*1780*/  LOP3.LUT R13, R4, R2, RZ, 0x3c, !PT ;  /* 0x00000002040d7212 */ /* 0x000fc400078e3cff */
[----:B------:R-:W-:Y:S01]  /*1790*/  LOP3.LUT R9, R0, R2, RZ, 0x3c, !PT ;  /* 0x0000000200097212 */ /* 0x000fe200078e3cff */
[----:B------:R-:W-:Y:S01]  /*17a0*/  IMAD.SHL.U32 R0, R7, 0x200, RZ ;  /* 0x0000020007007824 */ /* 0x000fe200078e00ff */
[----:B------:R-:W-:Y:S01]  /*17b0*/  @P0 LEA R2, P1, R8, c[0x0][0x220], 0x1 ;  /* 0x0000880008020a11 */ /* 0x000fe200078208ff */
[----:B------:R-:W-:Y:S01]  /*17c0*/  IMAD.IADD R13, R20, 0x1, R13 ;  /* 0x00000001140d7824 */ /* 0x000fe200078e020d */
[----:B------:R-:W-:Y:S02]  /*17d0*/  LOP3.LUT R7, R3, 0x7ffff800, RZ, 0xc0, !PT ;  /* 0x7ffff80003077812 */ /* 0x000fe400078ec0ff */
[----:B------:R-:W-:Y:S02]  /*17e0*/  @P0 LEA.HI.X R3, R8, c[0x0][0x224], R5, 0x1, P1 ;  /* 0x0000890008030a11 */ /* 0x000fe400008f0c05 */
[----:B------:R-:W-:Y:S02]  /*17f0*/  LOP3.LUT R4, R0, 0x7ffff800, RZ, 0xc0, !PT ;  /* 0x7ffff80000047812 */ /* 0x000fe400078ec0ff */
[----:B------:R-:W-:Y:S01]  /*1800*/  LOP3.LUT R0, R6, 0x7ffff800, RZ, 0xc0, !PT ;  /* 0x7ffff80006007812 */ /* 0x000fe200078ec0ff */
[----:B------:R2:W-:Y:S01]  /*1810*/  @P0 LDGSTS.E.BYPASS.LTC128B.128 [R85+0x3900], [R2.64], !P5 ;  /* 0x0390000002550fae */ /* 0x0005e2000e901d46 */
[----:B------:R-:W-:-:S02]  /*1820*/  IADD3 R10, R10, R4, R20 ;  /* 0x000000040a0a7210 */ /* 0x000fc40007ffe014 */
[--C-:B------:R-:W-:Y:S01]  /*1830*/  IADD3 R9, R9, R0, R20.reuse ;  /* 0x0000000009097210 */ /* 0x100fe20007ffe014 */
[----:B------:R2:W-:Y:S01]  /*1840*/  @P0 LDGSTS.E.BYPASS.LTC128B.128 [R85+0x4900], [R2.64+0x40], !P4 ;  /* 0x0490004002550fae */ /* 0x0005e2000e101d46 */
[----:B------:R-:W-:Y:S01]  /*1850*/  IMAD R0, R47, c[0x0][0x218], RZ ;  /* 0x000086002f007a24 */ /* 0x000fe200078e02ff */
[----:B------:R-:W-:Y:S01]  /*1860*/  IADD3 R7, R12, R7, R20 ;  /* 0x000000070c077210 */ /* 0x000fe20007ffe014 */
[----:B------:R-:W-:Y:S01]  /*1870*/  IMAD.SHL.U32 R122, R10, 0x2, RZ ;  /* 0x000000020a7a7824 */ /* 0x000fe200078e00ff */
[----:B------:R2:W-:Y:S01]  /*1880*/  @P0 LDGSTS.E.BYPASS.LTC128B.128 [R85+0x5900], [R2.64+0x80], !P3 ;  /* 0x0590008002550fae */ /* 0x0005e2000d901d46 */
[----:B------:R-:W-:Y:S01]  /*1890*/  IMAD R4, R48, c[0x0][0x21c], R0 ;  /* 0x0000870030047a24 */ /* 0x000fe200078e0200 */
[----:B------:R-:W-:Y:S01]  /*18a0*/  SHF.R.S32.HI R0, RZ, 0x1f, R147 ;  /* 0x0000001fff007819 */ /* 0x000fe20000011493 */
[----:B------:R-:W-:Y:S01]  /*18b0*/  IMAD.SHL.U32 R123, R7, 0x2, RZ ;  /* 0x00000002077b7824 */ /* 0x000fe200078e00ff */
[----:B------:R-:W0:Y:S01]  /*18c0*/  LDGDEPBAR ;  /* 0x00000000000079af */ /* 0x000e220000000000 */
[----:B------:R-:W-:Y:S01]  /*18d0*/  IADD3 R141, P0, R49, R92, RZ ;  /* 0x0000005c318d7210 */ /* 0x000fe20007f1e0ff */
[----:B------:R-:W-:Y:S01]  /*18e0*/  IMAD.IADD R132, R115, 0x1, R4 ;  /* 0x0000000173847824 */ /* 0x000fe200078e0204 */
[----:B------:R-:W-:Y:S01]  /*18f0*/  LEA R86, R13, 0x100, 0x1 ;  /* 0x000001000d567811 */ /* 0x000fe200078e08ff */
[----:B------:R-:W-:Y:S01]  /*1900*/  IMAD.SHL.U32 R121, R9, 0x2, RZ ;  /* 0x0000000209797824 */ /* 0x000fe200078e00ff */
[----:B------:R-:W-:Y:S01]  /*1910*/  LOP3.LUT R118, R21, 0xfffffff8, RZ, 0xc0, !PT ;  /* 0xfffffff815767812 */ /* 0x000fe200078ec0ff */
[----:B------:R-:W-:Y:S01]  /*1920*/  IMAD.X R140, R140, 0x1, R50, P0 ;  /* 0x000000018c8c7824 */ /* 0x000fe200000e0632 */
[----:B------:R-:W-:-:S02]  /*1930*/  IADD3 R139, P1, P0, R88, R148, R26 ;  /* 0x00000094588b7210 */ /* 0x000fc4000783e01a */
[----:B------:R-:W-:Y:S02]  /*1940*/  LOP3.LUT R103, R19, 0xfffffff8, RZ, 0xc0, !PT ;  /* 0xfffffff813677812 */ /* 0x000fe400078ec0ff */
[----:B------:R-:W-:Y:S02]  /*1950*/  IADD3 R87, R86, 0x20, RZ ;  /* 0x0000002056577810 */ /* 0x000fe40007ffe0ff */
[----:B------:R-:W-:Y:S02]  /*1960*/  IADD3 R39, R34, 0x8, RZ ;  /* 0x0000000822277810 */ /* 0x000fe40007ffe0ff */
[----:B------:R-:W-:Y:S02]  /*1970*/  SHF.R.S32.HI R126, RZ, 0x1f, R100 ;  /* 0x0000001fff7e7819 */ /* 0x000fe40000011464 */
[----:B------:R-:W-:Y:S02]  /*1980*/  SHF.R.S32.HI R128, RZ, 0x1f, R118 ;  /* 0x0000001fff807819 */ /* 0x000fe40000011476 */
[----:B------:R-:W-:-:S02]  /*1990*/  SHF.R.S32.HI R127, RZ, 0x1f, R103 ;  /* 0x0000001fff7f7819 */ /* 0x000fc40000011467 */
[----:B------:R-:W-:Y:S01]  /*19a0*/  @P2 IADD3 R87, R86, -0x20, RZ ;  /* 0xffffffe056572810 */ /* 0x000fe20007ffe0ff */
[----:B--2---:R-:W-:Y:S01]  /*19b0*/  IMAD R2, R47, c[0x0][0x1f0], RZ ;  /* 0x00007c002f027a24 */ /* 0x004fe200078e02ff */
[----:B------:R-:W-:Y:S02]  /*19c0*/  SHF.R.S32.HI R125, RZ, 0x1f, R97 ;  /* 0x0000001fff7d7819 */ /* 0x000fe40000011461 */
[----:B------:R-:W-:Y:S01]  /*19d0*/  SHF.R.S32.HI R124, RZ, 0x1f, R102 ;  /* 0x0000001fff7c7819 */ /* 0x000fe20000011466 */
[----:B------:R-:W-:Y:S02]  /*19e0*/  IMAD R3, R48, c[0x0][0x1f4], R2 ;  /* 0x00007d0030037a24 */ /* 0x000fe400078e0202 */
[----:B------:R-:W-:Y:S02]  /*19f0*/  IMAD R2, R50, c[0x0][0x1e0], RZ ;  /* 0x0000780032027a24 */ /* 0x000fe400078e02ff */
[----:B------:R-:W-:Y:S02]  /*1a00*/  IMAD.IADD R90, R89, 0x1, R3 ;  /* 0x00000001595a7824 */ /* 0x000fe400078e0203 */
[----:B------:R-:W-:-:S04]  /*1a10*/  IMAD R2, R92, c[0x0][0x1e4], R2 ;  /* 0x000079005c027a24 */ /* 0x000fc800078e0202 */
[----:B------:R-:W-:Y:S02]  /*1a20*/  IMAD.IADD R120, R149, 0x1, R2 ;  /* 0x0000000195787824 */ /* 0x000fe400078e0202 */
[C---:B------:R-:W-:Y:S02]  /*1a30*/  IMAD R2, R0.reuse, c[0x0][0x280], RZ ;  /* 0x0000a00000027a24 */ /* 0x040fe400078e02ff */
[----:B------:R-:W-:Y:S01]  /*1a40*/  IMAD R0, R0, c[0x0][0x290], RZ ;  /* 0x0000a40000007a24 */ /* 0x000fe200078e02ff */
[----:B------:R-:W-:Y:S01]  /*1a50*/  IADD3.X R138, R90, R120, R27, P1, P0 ;  /* 0x000000785a8a7210 */ /* 0x000fe20000fe041b */
[C---:B------:R-:W-:Y:S02]  /*1a60*/  IMAD R2, R147.reuse, c[0x0][0x284], R2 ;  /* 0x0000a10093027a24 */ /* 0x040fe400078e0202 */
[----:B------:R-:W-:Y:S02]  /*1a70*/  IMAD R0, R147, c[0x0][0x294], R0 ;  /* 0x0000a50093007a24 */ /* 0x000fe400078e0200 */
[----:B------:R-:W-:-:S02]  /*1a80*/  IMAD.IADD R137, R113, 0x1, R2 ;  /* 0x0000000171897824 */ /* 0x000fc400078e0202 */
[----:B------:R-:W-:Y:S02]  /*1a90*/  IMAD.IADD R135, R2, 0x1, R111 ;  /* 0x0000000102877824 */ /* 0x000fe400078e026f */
[----:B------:R-:W-:Y:S02]  /*1aa0*/  IMAD.IADD R136, R109, 0x1, R0 ;  /* 0x000000016d887824 */ /* 0x000fe400078e0200 */
[----:B------:R-:W-:Y:S01]  /*1ab0*/  IMAD.IADD R133, R0, 0x1, R107 ;  /* 0x0000000100857824 */ /* 0x000fe200078e026b */
[----:B-1----:R-:W-:Y:S06]  /*1ac0*/  BAR.SYNC.DEFER_BLOCKING 0x0 ;  /* 0x0000000000007b1d */ /* 0x002fec0000010000 */
.L_x_84:
[-C--:B------:R-:W-:Y:S01]  /*1ad0*/  IMAD R0, R154, R78.reuse, RZ ;  /* 0x0000004e9a007224 */ /* 0x080fe200078e02ff */
[----:B------:R-:W-:Y:S01]  /*1ae0*/  SHF.R.S32.HI R91, RZ, 0x1f, R78 ;  /* 0x0000001fff5b7819 */ /* 0x000fe2000001144e */
[----:B------:R-:W-:Y:S01]  /*1af0*/  IMAD.WIDE.U32 R10, R159, R78, RZ ;  /* 0x0000004e9f0a7225 */ /* 0x000fe200078e00ff */
[----:B------:R-:W-:Y:S04]  /*1b00*/  DEPBAR.LE SB0, 0x0 ;  /* 0x000080000000791a */ /* 0x000fe80000000000 */
[----:B------:R-:W-:Y:S01]  /*1b10*/  BAR.SYNC.DEFER_BLOCKING 0x0 ;  /* 0x0000000000007b1d */ /* 0x000fe20000010000 */
[----:B------:R-:W-:Y:S01]  /*1b20*/  ISETP.GE.AND P2, PT, R164, 0x1, PT ;  /* 0x00000001a400780c */ /* 0x000fe20003f46270 */
[----:B-1----:R-:W-:Y:S01]  /*1b30*/  IMAD R2, R91, R159, R0 ;  /* 0x0000009f5b027224 */ /* 0x002fe200078e0200 */
[----:B------:R-:W-:Y:S03]  /*1b40*/  IADD3 R0, P1, R139, R10, RZ ;  /* 0x0000000a8b007210 */ /* 0x000fe60007f3e0ff */
[----:B------:R-:W-:Y:S01]  /*1b50*/  IMAD.IADD R16, R11, 0x1, R2 ;  /* 0x000000010b107824 */ /* 0x000fe200078e0202 */
[----:B------:R-:W-:Y:S03]  /*1b60*/  LEA R60, P0, R0, c[0x0][0x1c8], 0x1 ;  /* 0x00007200003c7a11 */ /* 0x000fe600078008ff */
[----:B------:R-:W-:Y:S05]  /*1b70*/  IMAD.X R2, R16, 0x1, R138, P1 ;  /* 0x0000000110027824 */ /* 0x000fea00008e068a */
[----:B------:R-:W-:Y:S01]  /*1b80*/  LEA.HI.X R61, R0, c[0x0][0x1cc], R2, 0x1, P0 ;  /* 0x00007300003d7a11 */ /* 0x000fe200000f0c02 */
[----:B------:R-:W-:Y:S01]  /*1b90*/  BSSY B1, `(.L_x_60) ;  /* 0x0000383000017945 */ /* 0x000fe20003800000 */
[----:B------:R-:W-:-:S05]  /*1ba0*/  @!P2 BRA `(.L_x_61) ;  /* 0x000036a00000a947 */ /* 0x000fca0003800000 */
[-C--:B------:R-:W-:Y:S02]  /*1bb0*/  IMAD R2, R151, R78.reuse, RZ ;  /* 0x0000004e97027224 */ /* 0x080fe400078e02ff */
[-C--:B------:R-:W-:Y:S02]  /*1bc0*/  IMAD R0, R152, R78.reuse, RZ ;  /* 0x0000004e98007224 */ /* 0x080fe400078e02ff */
[----:B------:R-:W-:Y:S02]  /*1bd0*/  IMAD R4, R78, -0x40, R96 ;  /* 0xffffffc04e047824 */ /* 0x000fe400078e0260 */
[-C--:B------:R-:W-:Y:S04]  /*1be0*/  IMAD.WIDE.U32 R8, R160, R78.reuse, RZ ;  /* 0x0000004ea0087225 */ /* 0x080fe800078e00ff */
[----:B------:R-:W-:Y:S04]  /*1bf0*/  IMAD.WIDE.U32 R24, R158, R78, RZ ;  /* 0x0000004e9e187225 */ /* 0x000fe800078e00ff */
[C---:B------:R-:W-:Y:S02]  /*1c00*/  IMAD R3, R91.reuse, R160, R2 ;  /* 0x000000a05b037224 */ /* 0x040fe400078e0202 */
[----:B------:R-:W-:Y:S01]  /*1c10*/  IMAD R2, R91, R158, R0 ;  /* 0x0000009e5b027224 */ /* 0x000fe200078e0200 */
[----:B------:R-:W-:Y:S02]  /*1c20*/  IMNMX R0, R4, 0x40, PT ;  /* 0x0000004004007817 */ /* 0x000fe40003800200 */
[----:B------:R-:W-:Y:S02]  /*1c30*/  IADD3 R30, R9, R3, RZ ;  /* 0x00000003091e7210 */ /* 0x000fe40007ffe0ff */
[----:B------:R-:W-:Y:S01]  /*1c40*/  IADD3 R31, R25, R2, RZ ;  /* 0x00000002191f7210 */ /* 0x000fe20007ffe0ff */
[----:B------:R-:W-:-:S05]  /*1c50*/  @!P6 BRA `(.L_x_62) ;  /* 0x00001b200000e947 */ /* 0x000fca0003800000 */
[----:B------:R-:W-:Y:S01]  /*1c60*/  ISETP.GE.AND P1, PT, R92, R0, PT ;  /* 0x000000005c00720c */ /* 0x000fe20003f26270 */
[----:B------:R-:W-:Y:S01]  /*1c70*/  BSSY B0, `(.L_x_63) ;  /* 0x000003a000007945 */ /* 0x000fe20003800000 */
[----:B------:R-:W-:Y:S01]  /*1c80*/  CS2R R52, SRZ ;  /* 0x0000000000347805 */ /* 0x000fe2000001ff00 */
        /* <DEDUP_REMOVED lines=11> */
[----:B------:R-:W-:-:S05]  /*1d40*/  @P1 BRA `(.L_x_64) ;  /* 0x000002c000001947 */ /* 0x000fca0003800000 */
[----:B------:R-:W-:Y:S01]  /*1d50*/  IADD3 R0, P0, R112, R8, RZ ;  /* 0x0000000870007210 */ /* 0x000fe20007f1e0ff */
[----:B------:R-:W-:Y:S01]  /*1d60*/  CS2R R32, SRZ ;  /* 0x0000000000207805 */ /* 0x000fe2000001ff00 */
[----:B------:R-:W-:Y:S01]  /*1d70*/  CS2R R44, SRZ ;  /* 0x00000000002c7805 */ /* 0x000fe2000001ff00 */
[----:B------:R-:W-:Y:S01]  /*1d80*/  CS2R R12, SRZ ;  /* 0x00000000000c7805 */ /* 0x000fe2000001ff00 */
[----:B------:R-:W-:Y:S01]  /*1d90*/  CS2R R46, SRZ ;  /* 0x00000000002e7805 */ /* 0x000fe2000001ff00 */
[----:B------:R-:W-:Y:S01]  /*1da0*/  IMAD.X R3, R30, 0x1, R137, P0 ;  /* 0x000000011e037824 */ /* 0x000fe200000e0689 */
[----:B------:R-:W-:Y:S01]  /*1db0*/  IADD3 R2, P0, R108, R24, RZ ;  /* 0x000000186c027210 */ /* 0x000fe20007f1e0ff */
[----:B------:R-:W-:Y:S01]  /*1dc0*/  CS2R R14, SRZ ;  /* 0x00000000000e7805 */ /* 0x000fe2000001ff00 */
[----:B------:R-:W-:Y:S01]  /*1dd0*/  CS2R R48, SRZ ;  /* 0x0000000000307805 */ /* 0x000fe2000001ff00 */
[----:B------:R-:W-:Y:S01]  /*1de0*/  CS2R R16, SRZ ;  /* 0x0000000000107805 */ /* 0x000fe2000001ff00 */
[----:B------:R-:W-:Y:S01]  /*1df0*/  CS2R R50, SRZ ;  /* 0x0000000000327805 */ /* 0x000fe2000001ff00 */
[----:B------:R-:W-:Y:S01]  /*1e00*/  IMAD.X R5, R31, 0x1, R136, P0 ;  /* 0x000000011f057824 */ /* 0x000fe200000e0688 */
[C---:B------:R-:W-:Y:S01]  /*1e10*/  LEA R6, P0, R0.reuse, c[0x0][0x270], 0x1 ;  /* 0x00009c0000067a11 */ /* 0x040fe200078008ff */
[----:B------:R-:W-:Y:S01]  /*1e20*/  CS2R R18, SRZ ;  /* 0x0000000000127805 */ /* 0x000fe2000001ff00 */
[----:B------:R-:W-:Y:S01]  /*1e30*/  CS2R R52, SRZ ;  /* 0x0000000000347805 */ /* 0x000fe2000001ff00 */
[----:B------:R-:W-:Y:S01]  /*1e40*/  CS2R R20, SRZ ;  /* 0x0000000000147805 */ /* 0x000fe2000001ff00 */
[----:B------:R-:W-:Y:S02]  /*1e50*/  LEA.HI.X R7, R0, c[0x0][0x274], R3, 0x1, P0 ;  /* 0x00009d0000077a11 */ /* 0x000fe400000f0c03 */
[C---:B------:R-:W-:Y:S04]  /*1e60*/  LEA R4, P0, R2.reuse, c[0x0][0x288], 0x1 ;  /* 0x0000a20002047a11 */ /* 0x040fe800078008ff */
[----:B------:R-:W-:Y:S02]  /*1e70*/  LEA.HI.X R5, R2, c[0x0][0x28c], R5, 0x1, P0 ;  /* 0x0000a30002057a11 */ /* 0x000fe400000f0c05 */
[----:B------:R-:W-:Y:S01]  /*1e80*/  ISETP.GE.AND P0, PT, R34, c[0x0][0x27c], PT ;  /* 0x00009f0022007a0c */ /* 0x000fe20003f06270 */
[----:B------:R-:W-:Y:S11]  /*1e90*/  CS2R R2, SRZ ;  /* 0x0000000000027805 */ /* 0x000ff6000001ff00 */
[----:B------:R-:W-:Y:S01]  /*1ea0*/  @!UPT UIADD3 URZ, URZ, URZ, URZ ;  /* 0x0000003f3f3ff290 */ /* 0x000fe2000fffe03f */
[----:B------:R1:W5:Y:S04]  /*1eb0*/  @!P0 LDG.E.64 R32, [R6.64] ;  /* 0x0000000606208981 */ /* 0x000368000c1e1b00 */
[----:B------:R1:W5:Y:S01]  /*1ec0*/  @!P0 LDG.E.64 R2, [R4.64] ;  /* 0x0000000604028981 */ /* 0x000362000c1e1b00 */
[----:B------:R-:W-:Y:S11]  /*1ed0*/  ISETP.GE.AND P0, PT, R39, c[0x0][0x27c], PT ;  /* 0x00009f0027007a0c */ /* 0x000ff60003f06270 */
[----:B------:R-:W-:Y:S02]  /*1ee0*/  @!UPT UIADD3 URZ, URZ, URZ, URZ ;  /* 0x0000003f3f3ff290 */ /* 0x000fe4000fffe03f */
[----:B------:R1:W5:Y:S04]  /*1ef0*/  @!P0 LDG.E.64 R44, [R6.64+0x10] ;  /* 0x00001006062c8981 */ /* 0x000368000c1e1b00 */
[----:B------:R1:W5:Y:S01]  /*1f00*/  @!P0 LDG.E.64 R12, [R4.64+0x10] ;  /* 0x00001006040c8981 */ /* 0x000362000c1e1b00 */
        /* <DEDUP_REMOVED lines=15> */
[----:B------:R1:W5:Y:S02]  /*2000*/  @!P0 LDG.E.64 R20, [R4.64+0x50] ;  /* 0x0000500604148981 */ /* 0x000364000c1e1b00 */
.L_x_64:
[----:B------:R-:W-:Y:S05]  /*2010*/  BSYNC B0 ;  /* 0x0000000000007941 */ /* 0x000fea0003800000 */
.L_x_63:
[----:B------:R-:W-:-:S05]  /*2020*/  @P1 BRA `(.L_x_65) ;  /* 0x0000339000001947 */ /* 0x000fca0003800000 */
[----:B-----5:R-:W-:Y:S01]  /*2030*/  MOV R0, R51 ;  /* 0x0000003300007202 */ /* 0x020fe20000000f00 */
[----:B-1----:R-:W-:Y:S01]  /*2040*/  IMAD.MOV.U32 R6, RZ, RZ, R52 ;  /* 0x000000ffff067224 */ /* 0x002fe200078e0034 */
[----:B------:R-:W-:Y:S01]  /*2050*/  ISETP.GE.AND P0, PT, R26, c[0x0][0x1d4], PT ;  /* 0x000075001a007a0c */ /* 0x000fe20003f06270 */
[----:B------:R-:W-:Y:S01]  /*2060*/  IMAD.MOV.U32 R5, RZ, RZ, R53 ;  /* 0x000000ffff057224 */ /* 0x000fe200078e0035 */
[----:B------:R-:W-:Y:S01]  /*2070*/  BSSY B0, `(.L_x_66) ;  /* 0x0000054000007945 */ /* 0x000fe20003800000 */
[----:B------:R-:W-:Y:S03]  /*2080*/  IMAD.MOV.U32 R4, RZ, RZ, R50 ;  /* 0x000000ffff047224 */ /* 0x000fe600078e0032 */
[----:B------:R-:W-:Y:S01]  /*2090*/  PRMT R59, R6, 0x5410, R5 ;  /* 0x00005410063b7816 */ /* 0x000fe20000000005 */
[----:B------:R-:W-:Y:S01]  /*20a0*/  IMAD.MOV.U32 R6, RZ, RZ, R48 ;  /* 0x000000ffff067224 */ /* 0x000fe200078e0030 */
[----:B------:R-:W-:Y:S01]  /*20b0*/  PRMT R58, R4, 0x5410, R0 ;  /* 0x00005410043a7816 */ /* 0x000fe20000000000 */
[----:B------:R-:W-:Y:S01]  /*20c0*/  IMAD.MOV.U32 R5, RZ, RZ, R49 ;  /* 0x000000ffff057224 */ /* 0x000fe200078e0031 */
[----:B------:R-:W-:Y:S01]  /*20d0*/  MOV R4, R46 ;  /* 0x0000002e00047202 */ /* 0x000fe20000000f00 */
        /* <DEDUP_REMOVED lines=11> */
[----:B------:R-:W-:Y:S02]  /*2190*/  MOV R6, R18 ;  /* 0x0000001200067202 */ /* 0x000fe40000000f00 */
[----:B------:R-:W-:Y:S02]  /*21a0*/  MOV R0, R17 ;  /* 0x0000001100007202 */ /* 0x000fe40000000f00 */
[----:B------:R-:W-:Y:S01]  /*21b0*/  PRMT R25, R6, 0x5410, R5 ;  /* 0x0000541006197816 */ /* 0x000fe20000000005 */
[----:B------:R-:W-:Y:S01]  /*21c0*/  IMAD.MOV.U32 R6, RZ, RZ, R14 ;  /* 0x000000ffff067224 */ /* 0x000fe200078e000e */
[----:B------:R-:W-:Y:S01]  /*21d0*/  PRMT R24, R4, 0x5410, R0 ;  /* 0x0000541004187816 */ /* 0x000fe20000000000 */
[----:B------:R-:W-:Y:S01]  /*21e0*/  IMAD.MOV.U32 R5, RZ, RZ, R15 ;  /* 0x000000ffff057224 */ /* 0x000fe200078e000f */
[----:B------:R-:W-:Y:S01]  /*21f0*/  MOV R4, R12 ;  /* 0x0000000c00047202 */ /* 0x000fe20000000f00 */
[----:B------:R-:W-:Y:S03]  /*2200*/  IMAD.MOV.U32 R0, RZ, RZ, R13 ;  /* 0x000000ffff007224 */ /* 0x000fe600078e000d */
[----:B------:R-:W-:Y:S02]  /*2210*/  PRMT R23, R6, 0x5410, R5 ;  /* 0x0000541006177816 */ /* 0x000fe40000000005 */
[----:B------:R-:W-:Y:S01]  /*2220*/  PRMT R22, R4, 0x5410, R0 ;  /* 0x0000541004167816 */ /* 0x000fe20000000000 */
[----:B------:R-:W-:-:S05]  /*2230*/  @P0 BRA `(.L_x_67) ;  /* 0x0000037000000947 */ /* 0x000fca0003800000 */
[----:B------:R-:W-:Y:S01]  /*2240*/  ISETP.GE.AND P0, PT, R34, c[0x0][0x27c], PT ;  /* 0x00009f0022007a0c */ /* 0x000fe20003f06270 */
[----:B------:R-:W1:Y:S01]  /*2250*/  LDS.128 R8, [R86+0x3000] ;  /* 0x0030000056087984 */ /* 0x000e620000000c00 */
[----:B------:R-:W-:Y:S02]  /*2260*/  MOV R4, R2 ;  /* 0x0000000200047202 */ /* 0x000fe40000000f00 */
[----:B------:R-:W-:Y:S02]  /*2270*/  MOV R41, R32 ;  /* 0x0000002000297202 */ /* 0x000fe40000000f00 */
[----:B------:R-:W-:Y:S02]  /*2280*/  MOV R6, R3 ;  /* 0x0000000300067202 */ /* 0x000fe40000000f00 */
[----:B------:R-:W-:Y:S05]  /*2290*/  MOV R43, R33 ;  /* 0x00000021002b7202 */ /* 0x000fea0000000f00 */
[--C-:B------:R-:W-:Y:S01]  /*22a0*/  @!P0 SHF.R.U64 R5, R2, 0x10, R3.reuse ;  /* 0x0000001002058819 */ /* 0x100fe20000001203 */
[----:B------:R-:W-:Y:S01]  /*22b0*/  @!P0 HADD2.F32 R4, -RZ, R4.H0_H0 ;  /* 0x20000004ff048230 */ /* 0x000fe20000004100 */
[----:B------:R-:W-:Y:S01]  /*22c0*/  @!P0 SHF.R.U32.HI R7, RZ, 0x10, R3 ;  /* 0x00000010ff078819 */ /* 0x000fe20000011603 */
[----:B------:R-:W-:Y:S01]  /*22d0*/  @!P0 HADD2.F32 R6, -RZ, R6.H0_H0 ;  /* 0x20000006ff068230 */ /* 0x000fe20000004100 */
[--C-:B------:R-:W-:Y:S01]  /*22e0*/  @!P0 SHF.R.U64 R42, R32, 0x10, R33.reuse ;  /* 0x00000010202a8819 */ /* 0x100fe20000001221 */
[----:B------:R-:W-:Y:S01]  /*22f0*/  @!P0 HADD2.F32 R32, -RZ, R41.H0_H0 ;  /* 0x20000029ff208230 */ /* 0x000fe20000004100 */
[----:B------:R-:W-:Y:S01]  /*2300*/  @!P0 SHF.R.U32.HI R54, RZ, 0x10, R33 ;  /* 0x00000010ff368819 */ /* 0x000fe20000011621 */
[----:B------:R-:W-:Y:S02]  /*2310*/  @!P0 HADD2.F32 R5, -RZ, R5.H0_H0 ;  /* 0x20000005ff058230 */ /* 0x000fe40000004100 */
[----:B------:R-:W-:Y:S01]  /*2320*/  @!P0 HADD2.F32 R7, -RZ, R7.H0_H0 ;  /* 0x20000007ff078230 */ /* 0x000fe20000004100 */
[----:B-1----:R-:W-:Y:S01]  /*2330*/  @!P0 IMAD.MOV.U32 R3, RZ, RZ, R9 ;  /* 0x000000ffff038224 */ /* 0x002fe200078e0009 */
[----:B------:R-:W-:Y:S04]  /*2340*/  @!P0 MOV R0, R8 ;  /* 0x0000000800008202 */ /* 0x000fe80000000f00 */
[--C-:B------:R-:W-:Y:S02]  /*2350*/  @!P0 HADD2.F32 R33, -RZ, R3.reuse.H1_H1 ;  /* 0x30000003ff218230 */ /* 0x100fe40000004100 */
[--C-:B------:R-:W-:Y:S02]  /*2360*/  @!P0 HADD2.F32 R31, -RZ, R0.reuse.H1_H1 ;  /* 0x30000000ff1f8230 */ /* 0x100fe40000004100 */
[----:B------:R-:W-:Y:S02]  /*2370*/  @!P0 HADD2.F32 R2, -RZ, R0.H0_H0 ;  /* 0x20000000ff028230 */ /* 0x000fe40000004100 */
[----:B------:R-:W-:Y:S01]  /*2380*/  @!P0 HADD2.F32 R3, -RZ, R3.H0_H0 ;  /* 0x20000003ff038230 */ /* 0x000fe20000004100 */
[-C--:B------:R-:W-:Y:S02]  /*2390*/  @!P0 FMUL.FTZ R41, R31, R4.reuse ;  /* 0x000000041f298220 */ /* 0x080fe40000410000 */
[C---:B------:R-:W-:Y:S01]  /*23a0*/  @!P0 FMUL.FTZ R0, R2.reuse, R4 ;  /* 0x0000000402008220 */ /* 0x040fe20000410000 */
[----:B------:R-:W-:Y:S01]  /*23b0*/  @!P0 MOV R4, R10 ;  /* 0x0000000a00048202 */ /* 0x000fe20000000f00 */
[-C--:B------:R-:W-:Y:S01]  /*23c0*/  @!P0 FFMA.FTZ R64, R2, R32.reuse, -R41 ;  /* 0x0000002002408223 */ /* 0x080fe20000010829 */
[----:B------:R-:W-:Y:S01]  /*23d0*/  @!P0 HADD2.F32 R41, -RZ, R42.H0_H0 ;  /* 0x2000002aff298230 */ /* 0x000fe20000004100 */
[-C--:B------:R-:W-:Y:S02]  /*23e0*/  @!P0 FMUL.FTZ R42, R33, R5.reuse ;  /* 0x00000005212a8220 */ /* 0x080fe40000410000 */
[C---:B------:R-:W-:Y:S02]  /*23f0*/  @!P0 FMUL.FTZ R2, R3.reuse, R5 ;  /* 0x0000000503028220 */ /* 0x040fe40000410000 */
[----:B------:R-:W-:Y:S01]  /*2400*/  @!P0 FFMA.FTZ R63, R3, R41, -R42 ;  /* 0x00000029033f8223 */ /* 0x000fe2000001082a */
[----:B------:R-:W-:Y:S01]  /*2410*/  @!P0 MOV R3, R11 ;  /* 0x0000000b00038202 */ /* 0x000fe20000000f00 */
[----:B------:R-:W-:Y:S01]  /*2420*/  @!P0 FFMA.FTZ R0, R31, R32, R0 ;  /* 0x000000201f008223 */ /* 0x000fe20000010000 */
[--C-:B------:R-:W-:Y:S01]  /*2430*/  @!P0 HADD2.F32 R31, -RZ, R4.reuse.H1_H1 ;  /* 0x30000004ff1f8230 */ /* 0x100fe20000004100 */
[----:B------:R-:W-:Y:S01]  /*2440*/  @!P0 FFMA.FTZ R2, R33, R41, R2 ;  /* 0x0000002921028223 */ /* 0x000fe20000010002 */
[----:B------:R-:W-:Y:S02]  /*2450*/  @!P0 HADD2.F32 R4, -RZ, R4.H0_H0 ;  /* 0x20000004ff048230 */ /* 0x000fe40000004100 */
[----:B------:R-:W-:Y:S01]  /*2460*/  @!P0 HADD2.F32 R32, -RZ, R43.H0_H0 ;  /* 0x2000002bff208230 */ /* 0x000fe20000004100 */
[----:B------:R-:W-:Y:S01]  /*2470*/  @!P0 FMUL.FTZ R62, R31, R6 ;  /* 0x000000061f3e8220 */ /* 0x000fe20000410000 */
[--C-:B------:R-:W-:Y:S01]  /*2480*/  @!P0 HADD2.F32 R42, -RZ, R3.reuse.H1_H1 ;  /* 0x30000003ff2a8230 */ /* 0x100fe20000004100 */
[----:B------:R-:W-:Y:S01]  /*2490*/  @!P0 F2FP.PACK_AB R0, R0, R64 ;  /* 0x000000400000823e */ /* 0x000fe200000000ff */
[----:B------:R-:W-:Y:S01]  /*24a0*/  @!P0 HADD2.F32 R5, -RZ, R3.H0_H0 ;  /* 0x20000003ff058230 */ /* 0x000fe20000004100 */
[----:B------:R-:W-:Y:S01]  /*24b0*/  @!P0 FMUL.FTZ R3, R4, R6 ;  /* 0x0000000604038220 */ /* 0x000fe20000410000 */
[----:B------:R-:W-:Y:S01]  /*24c0*/  @!P0 HADD2.F32 R43, -RZ, R54.H0_H0 ;  /* 0x20000036ff2b8230 */ /* 0x000fe20000004100 */
[----:B------:R-:W-:Y:S01]  /*24d0*/  @!P0 FMUL.FTZ R54, R42, R7 ;  /* 0x000000072a368220 */ /* 0x000fe20000410000 */
[----:B------:R-:W-:Y:S01]  /*24e0*/  @!P0 F2FP.PACK_AB R2, R2, R63 ;  /* 0x0000003f0202823e */ /* 0x000fe200000000ff */
[----:B------:R-:W-:Y:S02]  /*24f0*/  @!P0 FFMA.FTZ R62, R4, R32, -R62 ;  /* 0x00000020043e8223 */ /* 0x000fe4000001083e */
[----:B------:R-:W-:Y:S01]  /*2500*/  @!P0 FMUL.FTZ R4, R5, R7 ;  /* 0x0000000705048220 */ /* 0x000fe20000410000 */
[----:B------:R-:W-:Y:S01]  /*2510*/  @!P0 MOV R9, R2 ;  /* 0x0000000200098202 */ /* 0x000fe20000000f00 */
[----:B------:R-:W-:Y:S02]  /*2520*/  @!P0 FFMA.FTZ R3, R31, R32, R3 ;  /* 0x000000201f038223 */ /* 0x000fe40000010003 */
[-C--:B------:R-:W-:Y:S02]  /*2530*/  @!P0 FFMA.FTZ R54, R5, R43.reuse, -R54 ;  /* 0x0000002b05368223 */ /* 0x080fe40000010836 */
[----:B------:R-:W-:Y:S01]  /*2540*/  @!P0 FFMA.FTZ R4, R42, R43, R4 ;  /* 0x0000002b2a048223 */ /* 0x000fe20000010004 */
[----:B------:R-:W-:Y:S01]  /*2550*/  @!P0 F2FP.PACK_AB R3, R3, R62 ;  /* 0x0000003e0303823e */ /* 0x000fe200000000ff */
[----:B------:R-:W-:Y:S03]  /*2560*/  @!P0 IMAD.MOV.U32 R8, RZ, RZ, R0 ;  /* 0x000000ffff088224 */ /* 0x000fe600078e0000 */
[----:B------:R-:W-:Y:S02]  /*2570*/  @!P0 F2FP.PACK_AB R4, R4, R54 ;  /* 0x000000360404823e */ /* 0x000fe400000000ff */
[----:B------:R-:W-:Y:S02]  /*2580*/  @!P0 MOV R10, R3 ;  /* 0x00000003000a8202 */ /* 0x000fe40000000f00 */
[----:B------:R-:W-:Y:S05]  /*2590*/  @!P0 MOV R11, R4 ;  /* 0x00000004000b8202 */ /* 0x000fea0000000f00 */
[----:B------:R1:W-:Y:S02]  /*25a0*/  STG.E.128 [R60.64], R8 ;  /* 0x000000083c007986 */ /* 0x0003e4000c101d06 */
.L_x_67:
[----:B------:R-:W-:Y:S05]  /*25b0*/  BSYNC B0 ;  /* 0x0000000000007941 */ /* 0x000fea0003800000 */
.L_x_66:
[----:B------:R-:W-:Y:S01]  /*25c0*/  ISETP.GE.AND P0, PT, R29, c[0x0][0x1d4], PT ;  /* 0x000075001d007a0c */ /* 0x000fe20003f06270 */
[----:B------:R-:W-:Y:S01]  /*25d0*/  @!UPT UIADD3 URZ, URZ, URZ, URZ ;  /* 0x0000003f3f3ff290 */ /* 0x000fe2000fffe03f */
[----:B------:R-:W-:Y:S11]  /*25e0*/  BSSY B0, `(.L_x_68) ;  /* 0x0000036000007945 */ /* 0x000ff60003800000 */
[----:B------:R-:W-:-:S05]  /*25f0*/  @P0 BRA `(.L_x_69) ;  /* 0x0000034000000947 */ /* 0x000fca0003800000 */
[----:B------:R-:W-:Y:S01]  /*2600*/  ISETP.GE.AND P0, PT, R39, c[0x0][0x27c], PT ;  /* 0x00009f0027007a0c */ /* 0x000fe20003f06270 */
[----:B-1----:R-:W1:Y:S11]  /*2610*/  LDS.128 R8, [R87+0x3000] ;  /* 0x0030000057087984 */ /* 0x002e760000000c00 */
[----:B------:R-:W-:Y:S01]  /*2620*/  @!UPT UIADD3 URZ, URZ, URZ, URZ ;  /* 0x0000003f3f3ff290 */ /* 0x000fe2000fffe03f */
[----:B------:R-:W-:Y:S01]  /*2630*/  @!P0 HADD2.F32 R0, -RZ, R22.H0_H0 ;  /* 0x20000016ff008230 */ /* 0x000fe20000004100 */
[--C-:B------:R-:W-:Y:S01]  /*2640*/  @!P0 SHF.R.U64 R4, R12, 0x10, R13.reuse ;  /* 0x000000100c048819 */ /* 0x100fe2000000120d */
[----:B------:R-:W-:Y:S01]  /*2650*/  @!P0 HADD2.F32 R6, -RZ, R55.H0_H0 ;  /* 0x20000037ff068230 */ /* 0x000fe20000004100 */
[----:B------:R-:W-:Y:S02]  /*2660*/  @!P0 SHF.R.U32.HI R7, RZ, 0x10, R13 ;  /* 0x00000010ff078819 */ /* 0x000fe4000001160d */
[--C-:B------:R-:W-:Y:S01]  /*2670*/  @!P0 SHF.R.U64 R13, R44, 0x10, R45.reuse ;  /* 0x000000102c0d8819 */ /* 0x100fe2000000122d */
[----:B------:R-:W-:Y:S01]  /*2680*/  @!P0 HADD2.F32 R4, -RZ, R4.H0_H0 ;  /* 0x20000004ff048230 */ /* 0x000fe20000004100 */
[----:B------:R-:W-:Y:S01]  /*2690*/  @!P0 SHF.R.U32.HI R33, RZ, 0x10, R45 ;  /* 0x00000010ff218819 */ /* 0x000fe2000001162d */
[----:B------:R-:W-:Y:S02]  /*26a0*/  @!P0 HADD2.F32 R7, -RZ, R7.H0_H0 ;  /* 0x20000007ff078230 */ /* 0x000fe40000004100 */
[----:B------:R-:W-:Y:S02]  /*26b0*/  @!P0 HADD2.F32 R13, -RZ, R13.H0_H0 ;  /* 0x2000000dff0d8230 */ /* 0x000fe40000004100 */
[----:B------:R-:W-:Y:S01]  /*26c0*/  @!P0 HADD2.F32 R33, -RZ, R33.H0_H0 ;  /* 0x20000021ff218230 */ /* 0x000fe20000004100 */
[----:B-1----:R-:W-:Y:S02]  /*26d0*/  @!P0 MOV R2, R8 ;  /* 0x0000000800028202 */ /* 0x002fe40000000f00 */
[----:B------:R-:W-:Y:S03]  /*26e0*/  @!P0 MOV R3, R9 ;  /* 0x0000000900038202 */ /* 0x000fe60000000f00 */
[--C-:B------:R-:W-:Y:S02]  /*26f0*/  @!P0 HADD2.F32 R5, -RZ, R2.reuse.H1_H1 ;  /* 0x30000002ff058230 */ /* 0x100fe40000004100 */
[----:B------:R-:W-:Y:S02]  /*2700*/  @!P0 HADD2.F32 R2, -RZ, R2.H0_H0 ;  /* 0x20000002ff028230 */ /* 0x000fe40000004100 */
[--C-:B------:R-:W-:Y:S01]  /*2710*/  @!P0 HADD2.F32 R12, -RZ, R3.reuse.H1_H1 ;  /* 0x30000003ff0c8230 */ /* 0x100fe20000004100 */
[CC--:B------:R-:W-:Y:S01]  /*2720*/  @!P0 FMUL.FTZ R31, R5.reuse, R0.reuse ;  /* 0x00000000051f8220 */ /* 0x0c0fe20000410000 */
[----:B------:R-:W-:Y:S01]  /*2730*/  @!P0 HADD2.F32 R3, -RZ, R3.H0_H0 ;  /* 0x20000003ff038230 */ /* 0x000fe20000004100 */
[C---:B------:R-:W-:Y:S02]  /*2740*/  @!P0 FMUL.FTZ R0, R2.reuse, R0 ;  /* 0x0000000002008220 */ /* 0x040fe40000410000 */
[-C--:B------:R-:W-:Y:S02]  /*2750*/  @!P0 FFMA.FTZ R43, R2, R6.reuse, -R31 ;  /* 0x00000006022b8223 */ /* 0x080fe4000001081f */
[----:B------:R-:W-:Y:S01]  /*2760*/  @!P0 FFMA.FTZ R0, R5, R6, R0 ;  /* 0x0000000605008223 */ /* 0x000fe20000010000 */
[----:B------:R-:W-:Y:S01]  /*2770*/  @!P0 MOV R5, R10 ;  /* 0x0000000a00058202 */ /* 0x000fe20000000f00 */
[CC--:B------:R-:W-:Y:S02]  /*2780*/  @!P0 FMUL.FTZ R31, R12.reuse, R4.reuse ;  /* 0x000000040c1f8220 */ /* 0x0c0fe40000410000 */
[C---:B------:R-:W-:Y:S01]  /*2790*/  @!P0 FMUL.FTZ R2, R3.reuse, R4 ;  /* 0x0000000403028220 */ /* 0x040fe20000410000 */
[----:B------:R-:W-:Y:S01]  /*27a0*/  @!P0 MOV R4, R11 ;  /* 0x0000000b00048202 */ /* 0x000fe20000000f00 */
[-C--:B------:R-:W-:Y:S01]  /*27b0*/  @!P0 FFMA.FTZ R42, R3, R13.reuse, -R31 ;  /* 0x0000000d032a8223 */ /* 0x080fe2000001081f */
[----:B------:R-:W-:Y:S01]  /*27c0*/  @!P0 HADD2.F32 R3, -RZ, R22.H1_H1 ;  /* 0x30000016ff038230 */ /* 0x000fe20000004100 */
[----:B------:R-:W-:Y:S01]  /*27d0*/  @!P0 FFMA.FTZ R2, R12, R13, R2 ;  /* 0x0000000d0c028223 */ /* 0x000fe20000010002 */
[----:B------:R-:W-:Y:S01]  /*27e0*/  @!P0 F2FP.PACK_AB R0, R0, R43 ;  /* 0x0000002b0000823e */ /* 0x000fe200000000ff */
[--C-:B------:R-:W-:Y:S02]  /*27f0*/  @!P0 HADD2.F32 R22, -RZ, R5.reuse.H1_H1 ;  /* 0x30000005ff168230 */ /* 0x100fe40000004100 */
[----:B------:R-:W-:Y:S01]  /*2800*/  @!P0 HADD2.F32 R6, -RZ, R5.H0_H0 ;  /* 0x20000005ff068230 */ /* 0x000fe20000004100 */
[----:B------:R-:W-:Y:S01]  /*2810*/  @!P0 F2FP.PACK_AB R2, R2, R42 ;  /* 0x0000002a0202823e */ /* 0x000fe200000000ff */
[----:B------:R-:W-:Y:S01]  /*2820*/  @!P0 HADD2.F32 R31, -RZ, R55.H1_H1 ;  /* 0x30000037ff1f8230 */ /* 0x000fe20000004100 */
[----:B------:R-:W-:Y:S01]  /*2830*/  @!P0 MOV R8, R0 ;  /* 0x0000000000088202 */ /* 0x000fe20000000f00 */
[--C-:B------:R-:W-:Y:S01]  /*2840*/  @!P0 HADD2.F32 R32, -RZ, R4.reuse.H1_H1 ;  /* 0x30000004ff208230 */ /* 0x100fe20000004100 */
[----:B------:R-:W-:Y:S01]  /*2850*/  @!P0 MOV R9, R2 ;  /* 0x0000000200098202 */ /* 0x000fe20000000f00 */
[----:B------:R-:W-:Y:S01]  /*2860*/  @!P0 HADD2.F32 R5, -RZ, R4.H0_H0 ;  /* 0x20000004ff058230 */ /* 0x000fe20000004100 */
[-C--:B------:R-:W-:Y:S02]  /*2870*/  @!P0 FMUL.FTZ R4, R22, R3.reuse ;  /* 0x0000000316048220 */ /* 0x080fe40000410000 */
[----:B------:R-:W-:Y:S02]  /*2880*/  @!P0 FMUL.FTZ R3, R6, R3 ;  /* 0x0000000306038220 */ /* 0x000fe40000410000 */
[----:B------:R-:W-:Y:S02]  /*2890*/  @!P0 FMUL.FTZ R41, R32, R7 ;  /* 0x0000000720298220 */ /* 0x000fe40000410000 */
[----:B------:R-:W-:Y:S02]  /*28a0*/  @!P0 FFMA.FTZ R6, R6, R31, -R4 ;  /* 0x0000001f06068223 */ /* 0x000fe40000010804 */
[C---:B------:R-:W-:Y:S02]  /*28b0*/  @!P0 FMUL.FTZ R4, R5.reuse, R7 ;  /* 0x0000000705048220 */ /* 0x040fe40000410000 */
[----:B------:R-:W-:Y:S02]  /*28c0*/  @!P0 FFMA.FTZ R3, R22, R31, R3 ;  /* 0x0000001f16038223 */ /* 0x000fe40000010003 */
[-C--:B------:R-:W-:Y:S02]  /*28d0*/  @!P0 FFMA.FTZ R41, R5, R33.reuse, -R41 ;  /* 0x0000002105298223 */ /* 0x080fe40000010829 */
[----:B------:R-:W-:Y:S01]  /*28e0*/  @!P0 FFMA.FTZ R4, R32, R33, R4 ;  /* 0x0000002120048223 */ /* 0x000fe20000010004 */
[----:B------:R-:W-:Y:S04]  /*28f0*/  @!P0 F2FP.PACK_AB R3, R3, R6 ;  /* 0x000000060303823e */ /* 0x000fe800000000ff */
[----:B------:R-:W-:Y:S02]  /*2900*/  @!P0 F2FP.PACK_AB R4, R4, R41 ;  /* 0x000000290404823e */ /* 0x000fe400000000ff */
[----:B------:R-:W-:Y:S02]  /*2910*/  @!P0 MOV R10, R3 ;  /* 0x00000003000a8202 */ /* 0x000fe40000000f00 */
[----:B------:R-:W-:Y:S05]  /*2920*/  @!P0 MOV R11, R4 ;  /* 0x00000004000b8202 */ /* 0x000fea0000000f00 */
[----:B------:R1:W-:Y:S02]  /*2930*/  STG.E.128 [R60.64+0x20], R8 ;  /* 0x000020083c007986 */ /* 0x0003e4000c101d06 */
.L_x_69:
[----:B------:R-:W-:Y:S05]  /*2940*/  BSYNC B0 ;  /* 0x0000000000007941 */ /* 0x000fea0003800000 */
.L_x_68:
        /* <DEDUP_REMOVED lines=8> */
[----:B------:R-:W-:Y:S01]  /*29d0*/  @!P0 SHF.R.U64 R4, R14, 0x10, R15 ;  /* 0x000000100e048819 */ /* 0x000fe2000000120f */
[----:B------:R-:W-:Y:S01]  /*29e0*/  @!P0 HADD2.F32 R6, -RZ, R56.H0_H0 ;  /* 0x20000038ff068230 */ /* 0x000fe20000004100 */
[----:B------:R-:W-:Y:S02]  /*29f0*/  @!P0 SHF.R.U64 R13, R46, 0x10, R47 ;  /* 0x000000102e0d8819 */ /* 0x000fe4000000122f */
[----:B------:R-:W-:Y:S01]  /*2a00*/  @!P0 SHF.R.U32.HI R7, RZ, 0x10, R15 ;  /* 0x00000010ff078819 */ /* 0x000fe2000001160f */
[----:B------:R-:W-:Y:S01]  /*2a10*/  @!P0 HADD2.F32 R4, -RZ, R4.H0_H0 ;  /* 0x20000004ff048230 */ /* 0x000fe20000004100 */
[----:B------:R-:W-:Y:S01]  /*2a20*/  @!P0 SHF.R.U32.HI R46, RZ, 0x10, R47 ;  /* 0x00000010ff2e8819 */ /* 0x000fe2000001162f */
[----:B------:R-:W-:Y:S02]  /*2a30*/  @!P0 HADD2.F32 R13, -RZ, R13.H0_H0 ;  /* 0x2000000dff0d8230 */ /* 0x000fe40000004100 */
[----:B------:R-:W-:Y:S02]  /*2a40*/  @!P0 HADD2.F32 R15, -RZ, R56.H1_H1 ;  /* 0x30000038ff0f8230 */ /* 0x000fe40000004100 */
        /* <DEDUP_REMOVED lines=19> */
[----:B------:R-:W-:Y:S02]  /*2b80*/  @!P0 HADD2.F32 R3, -RZ, R23.H1_H1 ;  /* 0x30000017ff038230 */ /* 0x000fe40000004100 */
[----:B------:R-:W-:Y:S01]  /*2b90*/  @!P0 HADD2.F32 R6, -RZ, R5.H0_H0 ;  /* 0x20000005ff068230 */ /* 0x000fe20000004100 */
[----:B------:R-:W-:Y:S01]  /*2ba0*/  @!P0 F2FP.PACK_AB R2, R2, R32 ;  /* 0x000000200202823e */ /* 0x000fe200000000ff */
[--C-:B------:R-:W-:Y:S01]  /*2bb0*/  @!P0 HADD2.F32 R22, -RZ, R4.reuse.H1_H1 ;  /* 0x30000004ff168230 */ /* 0x100fe20000004100 */
[----:B------:R-:W-:Y:S01]  /*2bc0*/  @!P0 MOV R8, R0 ;  /* 0x0000000000088202 */ /* 0x000fe20000000f00 */
[----:B------:R-:W-:Y:S01]  /*2bd0*/  @!P0 HADD2.F32 R5, -RZ, R4.H0_H0 ;  /* 0x20000004ff058230 */ /* 0x000fe20000004100 */
[-C--:B------:R-:W-:Y:S01]  /*2be0*/  @!P0 FMUL.FTZ R4, R14, R3.reuse ;  /* 0x000000030e048220 */ /* 0x080fe20000410000 */
[----:B------:R-:W-:Y:S01]  /*2bf0*/  @!P0 MOV R9, R2 ;  /* 0x0000000200098202 */ /* 0x000fe20000000f00 */
[----:B------:R-:W-:Y:S01]  /*2c00*/  @!P0 FMUL.FTZ R3, R6, R3 ;  /* 0x0000000306038220 */ /* 0x000fe20000410000 */
[----:B------:R-:W-:Y:S01]  /*2c10*/  @!P0 HADD2.F32 R23, -RZ, R46.H0_H0 ;  /* 0x2000002eff178230 */ /* 0x000fe20000004100 */
        /* <DEDUP_REMOVED lines=11> */
.L_x_71:
[----:B------:R-:W-:Y:S05]  /*2cd0*/  BSYNC B0 ;  /* 0x0000000000007941 */ /* 0x000fea0003800000 */
.L_x_70:
        /* <DEDUP_REMOVED lines=9> */
[--C-:B------:R-:W-:Y:S01]  /*2d70*/  @!P0 HADD2.F32 R6, -RZ, R57.reuse.H0_H0 ;  /* 0x20000039ff068230 */ /* 0x100fe20000004100 */
[----:B------:R-:W-:Y:S01]  /*2d80*/  @!P0 SHF.R.U64 R13, R48, 0x10, R49 ;  /* 0x00000010300d8819 */ /* 0x000fe20000001231 */
[----:B------:R-:W-:Y:S01]  /*2d90*/  @!P0 HADD2.F32 R15, -RZ, R57.H1_H1 ;  /* 0x30000039ff0f8230 */ /* 0x000fe20000004100 */
[----:B------:R-:W-:Y:S01]  /*2da0*/  @!P0 SHF.R.U32.HI R7, RZ, 0x10, R17 ;  /* 0x00000010ff078819 */ /* 0x000fe20000011611 */
        /* <DEDUP_REMOVED lines=20> */
[--C-:B------:R-:W-:Y:S01]  /*2ef0*/  @!P0 HADD2.F32 R14, -RZ, R5.reuse.H1_H1 ;  /* 0x30000005ff0e8230 */ /* 0x100fe20000004100 */
        /* <DEDUP_REMOVED lines=22> */
.L_x_73:
[----:B------:R-:W-:Y:S05]  /*3060*/  BSYNC B0 ;  /* 0x0000000000007941 */ /* 0x000fea0003800000 */
.L_x_72:
        /* <DEDUP_REMOVED lines=56> */
.L_x_75:
[----:B------:R-:W-:Y:S05]  /*33f0*/  BSYNC B0 ;  /* 0x0000000000007941 */ /* 0x000fea0003800000 */
.L_x_74:
[----:B------:R-:W-:Y:S11]  /*3400*/  ISETP.GE.AND P0, PT, R93, c[0x0][0x1d4], PT ;  /* 0x000075005d007a0c */ /* 0x000ff60003f06270 */
[----:B------:R-:W-:Y:S02]  /*3410*/  @!UPT UIADD3 URZ, URZ, URZ, URZ ;  /* 0x0000003f3f3ff290 */ /* 0x000fe4000fffe03f */
        /* <DEDUP_REMOVED lines=52> */
[----:B------:R1:W-:Y:S01]  /*3760*/  STG.E.128 [R60.64+0xa0], R8 ;  /* 0x0000a0083c007986 */ /* 0x0003e2000c101d06 */
[----:B------:R-:W-:-:S05]  /*3770*/  BRA `(.L_x_65) ;  /* 0x00001c4000007947 */ /* 0x000fca0003800000 */
.L_x_62:
        /* <DEDUP_REMOVED lines=37> */
[----:B------:R1:W5:Y:S04]  /*39d0*/  @!P0 LDG.E.128 R44, [R8.64] ;  /* 0x00000006082c8981 */ /* 0x000368000c1e1d00 */
[----:B------:R1:W5:Y:S01]  /*39e0*/  @!P0 LDG.E.128 R4, [R2.64] ;  /* 0x0000000602048981 */ /* 0x000362000c1e1d00 */
[----:B------:R-:W-:Y:S11]  /*39f0*/  ISETP.GE.AND P0, PT, R29, c[0x0][0x27c], PT ;  /* 0x00009f001d007a0c */ /* 0x000ff60003f06270 */
[----:B------:R-:W-:Y:S02]  /*3a00*/  @!UPT UIADD3 URZ, URZ, URZ, URZ ;  /* 0x0000003f3f3ff290 */ /* 0x000fe4000fffe03f */
[----:B------:R1:W5:Y:S04]  /*3a10*/  @!P0 LDG.E.128 R56, [R8.64+0x20] ;  /* 0x0000200608388981 */ /* 0x000368000c1e1d00 */
[----:B------:R1:W5:Y:S01]  /*3a20*/  @!P0 LDG.E.128 R12, [R2.64+0x20] ;  /* 0x00002006020c8981 */ /* 0x000362000c1e1d00 */
[----:B------:R-:W-:Y:S11]  /*3a30*/  ISETP.GE.AND P0, PT, R28, c[0x0][0x27c], PT ;  /* 0x00009f001c007a0c */ /* 0x000ff60003f06270 */
[----:B------:R-:W-:Y:S02]  /*3a40*/  @!UPT UIADD3 URZ, URZ, URZ, URZ ;  /* 0x0000003f3f3ff290 */ /* 0x000fe4000fffe03f */
[----:B------:R1:W5:Y:S04]  /*3a50*/  @!P0 LDG.E.128 R64, [R8.64+0x40] ;  /* 0x0000400608408981 */ /* 0x000368000c1e1d00 */
[----:B------:R1:W5:Y:S02]  /*3a60*/  @!P0 LDG.E.128 R20, [R2.64+0x40] ;  /* 0x0000400602148981 */ /* 0x000364000c1e1d00 */
.L_x_77:
[----:B------:R-:W-:Y:S05]  /*3a70*/  BSYNC B0 ;  /* 0x0000000000007941 */ /* 0x000fea0003800000 */
.L_x_76:
[----:B------:R-:W-:Y:S04]  /*3a80*/  IADD3 R80, P0, R148, R10, RZ ;  /* 0x0000000a94507210 */ /* 0x000fe80007f1e0ff */
[----:B------:R-:W-:Y:S01]  /*3a90*/  IADD3.X R79, R120, R16, RZ, P0, !PT ;  /* 0x00000010784f7210 */ /* 0x000fe200007fe4ff */
        /* <DEDUP_REMOVED lines=25> */
[----:B------:R-:W-:Y:S02]  /*3c30*/  PRMT R31, R3, 0x5410, R8 ;  /* 0x00005410031f7816 */ /* 0x000fe40000000008 */
[----:B------:R-:W-:Y:S01]  /*3c40*/  PRMT R30, R2, 0x5410, R0 ;  /* 0x00005410021e7816 */ /* 0x000fe20000000000 */
[----:B------:R-:W-:-:S05]  /*3c50*/  @P0 BRA `(.L_x_79) ;  /* 0x0000077000000947 */ /* 0x000fca0003800000 */
[----:B------:R-:W-:Y:S01]  /*3c60*/  IMAD.MOV.U32 R48, RZ, RZ, R45 ;  /* 0x000000ffff307224 */ /* 0x000fe200078e002d */
[----:B------:R-:W-:Y:S01]  /*3c70*/  ISETP.GE.AND P2, PT, R100, c[0x0][0x1d4], PT ;  /* 0x0000750064007a0c */ /* 0x000fe20003f46270 */
[----:B------:R-:W-:Y:S01]  /*3c80*/  LDS.128 R60, [R123+0x3100] ;  /* 0x003100007b3c7984 */ /* 0x000fe20000000c00 */
[----:B------:R-:W-:Y:S01]  /*3c90*/  IADD3 R0, P1, P0, R88, R80, R119 ;  /* 0x0000005058007210 */ /* 0x000fe2000783e077 */
[----:B------:R-:W-:Y:S01]  /*3ca0*/  IMAD.MOV.U32 R53, RZ, RZ, R47 ;  /* 0x000000ffff357224 */ /* 0x000fe200078e002f */
[----:B------:R-:W-:Y:S01]  /*3cb0*/  MOV R10, R6 ;  /* 0x00000006000a7202 */ /* 0x000fe20000000f00 */
[----:B------:R-:W-:Y:S01]  /*3cc0*/  IMAD.MOV.U32 R24, RZ, RZ, R7 ;  /* 0x000000ffff187224 */ /* 0x000fe200078e0007 */
[-C--:B------:R-:W-:Y:S02]  /*3cd0*/  IADD3.X R3, R90, R79.reuse, R134, P1, P0 ;  /* 0x0000004f5a037210 */ /* 0x080fe40000fe0486 */
[----:B------:R-:W-:Y:S01]  /*3ce0*/  MOV R41, R44 ;  /* 0x0000002c00297202 */ /* 0x000fe20000000f00 */
[----:B------:R-:W1:Y:S01]  /*3cf0*/  LDS.128 R16, [R131+0x3100] ;  /* 0x0031000083107984 */ /* 0x000e620000000c00 */
[----:B------:R-:W-:Y:S03]  /*3d00*/  MOV R51, R46 ;  /* 0x0000002e00337202 */ /* 0x000fe60000000f00 */
[----:B------:R-:W-:Y:S04]  /*3d10*/  @!P2 IADD3 R2, P1, P0, R88, R80, R100 ;  /* 0x000000505802a210 */ /* 0x000fe8000783e064 */
[----:B------:R-:W-:Y:S02]  /*3d20*/  @!P2 IADD3.X R8, R90, R79, R126, P1, P0 ;  /* 0x0000004f5a08a210 */ /* 0x000fe40000fe047e */
[C---:B------:R-:W-:Y:S04]  /*3d30*/  LEA R74, P0, R0.reuse, c[0x0][0x1c8], 0x1 ;  /* 0x00007200004a7a11 */ /* 0x040fe800078008ff */
[----:B------:R-:W-:Y:S02]  /*3d40*/  LEA.HI.X R75, R0, c[0x0][0x1cc], R3, 0x1, P0 ;  /* 0x00007300004b7a11 */ /* 0x000fe400000f0c03 */
[C---:B------:R-:W-:Y:S02]  /*3d50*/  @!P2 LEA R72, P0, R2.reuse, c[0x0][0x1c8], 0x1 ;  /* 0x000072000248aa11 */ /* 0x040fe400078008ff */
[----:B------:R-:W-:Y:S02]  /*3d60*/  MOV R0, R4 ;  /* 0x0000000400007202 */ /* 0x000fe40000000f00 */
[----:B------:R-:W-:Y:S01]  /*3d70*/  @!P2 LEA.HI.X R73, R2, c[0x0][0x1cc], R8, 0x1, P0 ;  /* 0x000073000249aa11 */ /* 0x000fe200000f0c08 */
[--C-:B------:R-:W-:Y:S01]  /*3d80*/  IMAD.MOV.U32 R2, RZ, RZ, R5.reuse ;  /* 0x000000ffff027224 */ /* 0x100fe200078e0005 */
[----:B------:R-:W-:Y:S11]  /*3d90*/  ISETP.GE.AND P0, PT, R26, c[0x0][0x27c], PT ;  /* 0x00009f001a007a0c */ /* 0x000ff60003f06270 */
[----:B------:R-:W-:Y:S02]  /*3da0*/  @!UPT UIADD3 URZ, URZ, URZ, URZ ;  /* 0x0000003f3f3ff290 */ /* 0x000fe4000fffe03f */
[--C-:B------:R-:W-:Y:S01]  /*3db0*/  @!P0 SHF.R.U32.HI R9, RZ, 0x10, R5.reuse ;  /* 0x00000010ff098819 */ /* 0x100fe20000011605 */
[----:B------:R-:W-:Y:S01]  /*3dc0*/  @!P0 HADD2.F32 R3, -RZ, R2.H0_H0 ;  /* 0x20000002ff038230 */ /* 0x000fe20000004100 */
[----:B------:R-:W-:Y:S01]  /*3dd0*/  @!P0 SHF.R.U64 R8, R4, 0x10, R5 ;  /* 0x0000001004088819 */ /* 0x000fe20000001205 */
[----:B------:R-:W-:Y:S01]  /*3de0*/  @!P0 HADD2.F32 R0, -RZ, R0.H0_H0 ;  /* 0x20000000ff008230 */ /* 0x000fe20000004100 */
[----:B------:R-:W-:Y:S01]  /*3df0*/  @!P0 SHF.R.U64 R11, R6, 0x10, R7 ;  /* 0x00000010060b8819 */ /* 0x000fe20000001207 */
[----:B-1----:R-:W-:Y:S01]  /*3e00*/  @!P0 IMAD.MOV.U32 R6, RZ, RZ, R16 ;  /* 0x000000ffff068224 */ /* 0x002fe200078e0010 */
[----:B------:R-:W-:Y:S01]  /*3e10*/  @!P0 MOV R42, R61 ;  /* 0x0000003d002a8202 */ /* 0x000fe20000000f00 */
[----:B------:R-:W-:Y:S01]  /*3e20*/  @!P0 HADD2.F32 R41, -RZ, R41.H0_H0 ;  /* 0x20000029ff298230 */ /* 0x000fe20000004100 */
[----:B------:R-:W-:Y:S02]  /*3e30*/  @!P0 MOV R5, R17 ;  /* 0x0000001100058202 */ /* 0x000fe40000000f00 */
[--C-:B------:R-:W-:Y:S01]  /*3e40*/  @!P0 SHF.R.U64 R52, R46, 0x10, R47.reuse ;  /* 0x000000102e348819 */ /* 0x100fe2000000122f */
[----:B------:R-:W-:Y:S01]  /*3e50*/  @!P0 HADD2.F32 R43, -RZ, R42.H0_H0 ;  /* 0x2000002aff2b8230 */ /* 0x000fe20000004100 */
[----:B------:R-:W-:Y:S01]  /*3e60*/  @!P0 SHF.R.U32.HI R54, RZ, 0x10, R47 ;  /* 0x00000010ff368819 */ /* 0x000fe2000001162f */
[----:B------:R-:W-:Y:S01]  /*3e70*/  @!P0 HADD2.F32 R2, -RZ, R6.H0_H0 ;  /* 0x20000006ff028230 */ /* 0x000fe20000004100 */
[----:B------:R-:W-:Y:S01]  /*3e80*/  @!P0 MOV R47, R60 ;  /* 0x0000003c002f8202 */ /* 0x000fe20000000f00 */
[----:B------:R-:W-:Y:S01]  /*3e90*/  @!P0 HADD2.F32 R4, -RZ, R5.H0_H0 ;  /* 0x20000005ff048230 */ /* 0x000fe20000004100 */
[----:B------:R-:W-:Y:S01]  /*3ea0*/  @!P0 SHF.R.U64 R50, R44, 0x10, R45 ;  /* 0x000000102c328819 */ /* 0x000fe2000000122d */
[----:B------:R-:W-:Y:S01]  /*3eb0*/  @!P0 HADD2.F32 R44, -RZ, R48.H0_H0 ;  /* 0x20000030ff2c8230 */ /* 0x000fe20000004100 */
[----:B------:R-:W-:Y:S01]  /*3ec0*/  @!P0 SHF.R.U32.HI R25, RZ, 0x10, R7 ;  /* 0x00000010ff198819 */ /* 0x000fe20000011607 */
[----:B------:R-:W-:Y:S01]  /*3ed0*/  @!P0 HADD2.F32 R7, -RZ, R47.H0_H0 ;  /* 0x2000002fff078230 */ /* 0x000fe20000004100 */
[----:B------:R-:W-:Y:S01]  /*3ee0*/  @!P0 SHF.R.U32.HI R49, RZ, 0x10, R45 ;  /* 0x00000010ff318819 */ /* 0x000fe2000001162d */
[-C--:B------:R-:W-:Y:S01]  /*3ef0*/  @!P0 FMUL.FTZ R45, R43, R3.reuse ;  /* 0x000000032b2d8220 */ /* 0x080fe20000410000 */
[----:B------:R-:W-:Y:S01]  /*3f00*/  @!P0 HADD2.F32 R48, -RZ, R51.H0_H0 ;  /* 0x20000033ff308230 */ /* 0x000fe20000004100 */
[----:B------:R-:W-:Y:S01]  /*3f10*/  @!P0 FMUL.FTZ R3, R4, R3 ;  /* 0x0000000304038220 */ /* 0x000fe20000410000 */
[----:B------:R-:W-:Y:S01]  /*3f20*/  @!P0 HADD2.F32 R51, -RZ, R53.H0_H0 ;  /* 0x20000035ff338230 */ /* 0x000fe20000004100 */
[CC--:B------:R-:W-:Y:S02]  /*3f30*/  @!P0 FMUL.FTZ R46, R7.reuse, R0.reuse ;  /* 0x00000000072e8220 */ /* 0x0c0fe40000410000 */
[----:B------:R-:W-:Y:S02]  /*3f40*/  @!P0 FMUL.FTZ R0, R2, R0 ;  /* 0x0000000002008220 */ /* 0x000fe40000410000 */
[----:B------:R-:W-:Y:S01]  /*3f50*/  @!P0 FFMA.FTZ R83, R4, R44, -R45 ;  /* 0x0000002c04538223 */ /* 0x000fe2000001082d */
[----:B------:R-:W-:Y:S01]  /*3f60*/  @!P0 HADD2.F32 R4, -RZ, R9.H0_H0 ;  /* 0x20000009ff048230 */ /* 0x000fe20000004100 */
[-C--:B------:R-:W-:Y:S01]  /*3f70*/  @!P0 FFMA.FTZ R84, R2, R41.reuse, -R46 ;  /* 0x0000002902548223 */ /* 0x080fe2000001082e */
[----:B------:R-:W-:Y:S01]  /*3f80*/  @!P0 HADD2.F32 R45, -RZ, R42.H1_H1 ;  /* 0x3000002aff2d8230 */ /* 0x000fe20000004100 */
[----:B------:R-:W-:Y:S01]  /*3f90*/  @!P0 FFMA.FTZ R0, R7, R41, R0 ;  /* 0x0000002907008223 */ /* 0x000fe20000010000 */
[----:B------:R-:W-:Y:S02]  /*3fa0*/  @!P0 HADD2.F32 R41, -RZ, R47.H1_H1 ;  /* 0x3000002fff298230 */ /* 0x000fe40000004100 */
[----:B------:R-:W-:Y:S01]  /*3fb0*/  @!P0 HADD2.F32 R7, -RZ, R8.H0_H0 ;  /* 0x20000008ff078230 */ /* 0x000fe20000004100 */
[----:B------:R-:W-:Y:S01]  /*3fc0*/  @!P0 FMUL.FTZ R8, R45, R4 ;  /* 0x000000042d088220 */ /* 0x000fe20000410000 */
[----:B------:R-:W-:Y:S02]  /*3fd0*/  @!P0 HADD2.F32 R46, -RZ, R49.H0_H0 ;  /* 0x20000031ff2e8230 */ /* 0x000fe40000004100 */
[----:B------:R-:W-:Y:S02]  /*3fe0*/  @!P0 HADD2.F32 R2, -RZ, R5.H1_H1 ;  /* 0x30000005ff028230 */ /* 0x000fe40000004100 */
[----:B------:R-:W-:Y:S01]  /*3ff0*/  @!P0 HADD2.F32 R5, -RZ, R6.H1_H1 ;  /* 0x30000006ff058230 */ /* 0x000fe20000004100 */
[----:B------:R-:W-:Y:S01]  /*4000*/  @!P0 FMUL.FTZ R6, R41, R7 ;  /* 0x0000000729068220 */ /* 0x000fe20000410000 */
[----:B------:R-:W-:Y:S01]  /*4010*/  @!P0 HADD2.F32 R42, -RZ, R50.H0_H0 ;  /* 0x20000032ff2a8230 */ /* 0x000fe20000004100 */
[C---:B------:R-:W-:Y:S01]  /*4020*/  @!P0 FFMA.FTZ R82, R2.reuse, R46, -R8 ;  /* 0x0000002e02528223 */ /* 0x040fe20000010808 */
[----:B------:R-:W-:Y:S01]  /*4030*/  @!P0 HADD2.F32 R50, -RZ, R52.H0_H0 ;  /* 0x20000034ff328230 */ /* 0x000fe20000004100 */
[----:B------:R-:W-:Y:S01]  /*4040*/  @!P0 IMAD.MOV.U32 R8, RZ, RZ, R62 ;  /* 0x000000ffff088224 */ /* 0x000fe200078e003e */
[----:B------:R-:W-:Y:S01]  /*4050*/  @!P0 MOV R52, R63 ;  /* 0x0000003f00348202 */ /* 0x000fe20000000f00 */
[----:B------:R-:W-:Y:S01]  /*4060*/  @!P0 FMUL.FTZ R4, R2, R4 ;  /* 0x0000000402048220 */ /* 0x000fe20000410000 */
[----:B------:R-:W-:Y:S01]  /*4070*/  @!P0 HADD2.F32 R9, -RZ, R10.H0_H0 ;  /* 0x2000000aff098230 */ /* 0x000fe20000004100 */
[C---:B------:R-:W-:Y:S01]  /*4080*/  @!P0 FMUL.FTZ R2, R5.reuse, R7 ;  /* 0x0000000705028220 */ /* 0x040fe20000410000 */
[--C-:B------:R-:W-:Y:S01]  /*4090*/  @!P0 HADD2.F32 R49, -RZ, R8.reuse.H1_H1 ;  /* 0x30000008ff318230 */ /* 0x100fe20000004100 */
[----:B------:R-:W-:Y:S01]  /*40a0*/  @!P0 FFMA.FTZ R81, R5, R42, -R6 ;  /* 0x0000002a05518223 */ /* 0x000fe20000010806 */
[----:B------:R-:W-:Y:S01]  /*40b0*/  @!P0 MOV R5, R18 ;  /* 0x0000001200058202 */ /* 0x000fe20000000f00 */
[----:B------:R-:W-:Y:S01]  /*40c0*/  @!P0 FFMA.FTZ R2, R41, R42, R2 ;  /* 0x0000002a29028223 */ /* 0x000fe20000010002 */
[----:B------:R-:W-:Y:S01]  /*40d0*/  @!P0 HADD2.F32 R6, -RZ, R11.H0_H0 ;  /* 0x2000000bff068230 */ /* 0x000fe20000004100 */
[----:B------:R-:W-:Y:S01]  /*40e0*/  @!P0 FFMA.FTZ R3, R43, R44, R3 ;  /* 0x0000002c2b038223 */ /* 0x000fe20000010003 */
[----:B------:R-:W-:Y:S01]  /*40f0*/  @!P0 HADD2.F32 R47, -RZ, R8.H0_H0 ;  /* 0x20000008ff2f8230 */ /* 0x000fe20000004100 */
[----:B------:R-:W-:Y:S01]  /*4100*/  @!P0 FFMA.FTZ R4, R45, R46, R4 ;  /* 0x0000002e2d048223 */ /* 0x000fe20000010004 */
[--C-:B------:R-:W-:Y:S01]  /*4110*/  @!P0 HADD2.F32 R7, -RZ, R5.reuse.H1_H1 ;  /* 0x30000005ff078230 */ /* 0x100fe20000004100 */
[-C--:B------:R-:W-:Y:S01]  /*4120*/  @!P0 FMUL.FTZ R10, R49, R6.reuse ;  /* 0x00000006310a8220 */ /* 0x080fe20000410000 */
[----:B------:R-:W-:Y:S01]  /*4130*/  @!P0 HADD2.F32 R8, -RZ, R5.H0_H0 ;  /* 0x20000005ff088230 */ /* 0x000fe20000004100 */
[----:B------:R-:W-:Y:S01]  /*4140*/  @!P0 FMUL.FTZ R11, R47, R9 ;  /* 0x000000092f0b8220 */ /* 0x000fe20000410000 */
[----:B------:R-:W-:Y:S01]  /*4150*/  @!P0 F2FP.PACK_AB R3, R4, R3 ;  /* 0x000000030403823e */ /* 0x000fe200000000ff */
[C---:B------:R-:W-:Y:S01]  /*4160*/  @!P0 FMUL.FTZ R6, R7.reuse, R6 ;  /* 0x0000000607068220 */ /* 0x040fe20000410000 */
[----:B------:R-:W-:Y:S01]  /*4170*/  @!P0 F2FP.PACK_AB R0, R2, R0 ;  /* 0x000000000200823e */ /* 0x000fe200000000ff */
[----:B------:R-:W-:Y:S01]  /*4180*/  @!P0 FFMA.FTZ R77, R7, R50, -R10 ;  /* 0x00000032074d8223 */ /* 0x000fe2000001080a */
[----:B------:R-:W-:Y:S01]  /*4190*/  @!P0 HADD2.F32 R10, -RZ, R24.H0_H0 ;  /* 0x20000018ff0a8230 */ /* 0x000fe20000004100 */
[----:B------:R-:W-:Y:S01]  /*41a0*/  @!P0 IMAD.MOV.U32 R7, RZ, RZ, R19 ;  /* 0x000000ffff078224 */ /* 0x000fe200078e0013 */
[----:B------:R-:W-:Y:S01]  /*41b0*/  @!P0 MOV R60, R0 ;  /* 0x00000000003c8202 */ /* 0x000fe20000000f00 */
[CC--:B------:R-:W-:Y:S01]  /*41c0*/  @!P0 FFMA.FTZ R76, R8.reuse, R48.reuse, -R11 ;  /* 0x00000030084c8223 */ /* 0x0c0fe2000001080b */
[----:B------:R-:W-:Y:S01]  /*41d0*/  @!P0 HADD2.F32 R11, -RZ, R25.H0_H0 ;  /* 0x20000019ff0b8230 */ /* 0x000fe20000004100 */
[----:B------:R-:W-:Y:S01]  /*41e0*/  @!P0 FMUL.FTZ R5, R8, R9 ;  /* 0x0000000908058220 */ /* 0x000fe20000410000 */
[--C-:B------:R-:W-:Y:S01]  /*41f0*/  @!P0 HADD2.F32 R24, -RZ, R52.reuse.H0_H0 ;  /* 0x20000034ff188230 */ /* 0x100fe20000004100 */
[----:B------:R-:W-:Y:S01]  /*4200*/  @!P0 IMAD.MOV.U32 R61, RZ, RZ, R3 ;  /* 0x000000ffff3d8224 */ /* 0x000fe200078e0003 */
[----:B------:R-:W-:Y:S01]  /*4210*/  @!P0 HADD2.F32 R25, -RZ, R52.H1_H1 ;  /* 0x30000034ff198230 */ /* 0x000fe20000004100 */
[----:B------:R-:W-:Y:S01]  /*4220*/  @!P0 FFMA.FTZ R5, R47, R48, R5 ;  /* 0x000000302f058223 */ /* 0x000fe20000010005 */
[--C-:B------:R-:W-:Y:S01]  /*4230*/  @!P0 HADD2.F32 R9, -RZ, R7.reuse.H1_H1 ;  /* 0x30000007ff098230 */ /* 0x100fe20000004100 */
[----:B------:R-:W-:Y:S01]  /*4240*/  @!P0 FMUL.FTZ R71, R24, R10 ;  /* 0x0000000a18478220 */ /* 0x000fe20000410000 */
[----:B------:R-:W-:Y:S01]  /*4250*/  @!P0 HADD2.F32 R8, -RZ, R7.H0_H0 ;  /* 0x20000007ff088230 */ /* 0x000fe20000004100 */
[----:B------:R-:W-:Y:S01]  /*4260*/  @!P0 FMUL.FTZ R53, R25, R11 ;  /* 0x0000000b19358220 */ /* 0x000fe20000410000 */
[----:B------:R-:W-:Y:S01]  /*4270*/  @!P0 HADD2.F32 R52, -RZ, R54.H0_H0 ;  /* 0x20000036ff348230 */ /* 0x000fe20000004100 */
[----:B------:R-:W-:Y:S02]  /*4280*/  @!P0 FFMA.FTZ R6, R49, R50, R6 ;  /* 0x0000003231068223 */ /* 0x000fe40000010006 */
[----:B------:R-:W-:Y:S02]  /*4290*/  @!P0 FFMA.FTZ R71, R8, R51, -R71 ;  /* 0x0000003308478223 */ /* 0x000fe40000010847 */
[C---:B------:R-:W-:Y:S01]  /*42a0*/  @!P0 FFMA.FTZ R53, R9.reuse, R52, -R53 ;  /* 0x0000003409358223 */ /* 0x040fe20000010835 */
[----:B------:R-:W-:Y:S01]  /*42b0*/  @!P0 F2FP.PACK_AB R5, R6, R5 ;  /* 0x000000050605823e */ /* 0x000fe200000000ff */
[----:B------:R-:W-:Y:S01]  /*42c0*/  @!P0 FMUL.FTZ R7, R8, R10 ;  /* 0x0000000a08078220 */ /* 0x000fe20000410000 */
[----:B------:R-:W-:Y:S01]  /*42d0*/  @!P0 F2FP.PACK_AB R10, R82, R83 ;  /* 0x00000053520a823e */ /* 0x000fe200000000ff */
[----:B------:R-:W-:Y:S01]  /*42e0*/  @!P0 FMUL.FTZ R8, R9, R11 ;  /* 0x0000000b09088220 */ /* 0x000fe20000410000 */
[----:B------:R-:W-:Y:S01]  /*42f0*/  @!P0 F2FP.PACK_AB R11, R77, R76 ;  /* 0x0000004c4d0b823e */ /* 0x000fe200000000ff */
[----:B------:R-:W-:Y:S01]  /*4300*/  @!P0 FFMA.FTZ R7, R24, R51, R7 ;  /* 0x0000003318078223 */ /* 0x000fe20000010007 */
[----:B------:R-:W-:Y:S01]  /*4310*/  @!P0 F2FP.PACK_AB R9, R81, R84 ;  /* 0x000000545109823e */ /* 0x000fe200000000ff */
[----:B------:R-:W-:Y:S01]  /*4320*/  @!P0 FFMA.FTZ R8, R25, R52, R8 ;  /* 0x0000003419088223 */ /* 0x000fe20000010008 */
[----:B------:R-:W-:Y:S01]  /*4330*/  @!P0 F2FP.PACK_AB R41, R53, R71 ;  /* 0x000000473529823e */ /* 0x000fe200000000ff */
[----:B------:R-:W-:Y:S01]  /*4340*/  @!P0 IMAD.MOV.U32 R18, RZ, RZ, R11 ;  /* 0x000000ffff128224 */ /* 0x000fe200078e000b */
[----:B------:R-:W-:Y:S02]  /*4350*/  @!P0 MOV R16, R9 ;  /* 0x0000000900108202 */ /* 0x000fe40000000f00 */
[----:B------:R-:W-:Y:S02]  /*4360*/  @!P0 MOV R17, R10 ;  /* 0x0000000a00118202 */ /* 0x000fe40000000f00 */
[----:B------:R-:W-:Y:S02]  /*4370*/  @!P0 MOV R19, R41 ;  /* 0x0000002900138202 */ /* 0x000fe40000000f00 */
[----:B------:R-:W-:Y:S02]  /*4380*/  @!P0 F2FP.PACK_AB R7, R8, R7 ;  /* 0x000000070807823e */ /* 0x000fe400000000ff */
[----:B------:R-:W-:Y:S01]  /*4390*/  @!P0 MOV R62, R5 ;  /* 0x00000005003e8202 */ /* 0x000fe20000000f00 */
[----:B------:R1:W-:Y:S01]  /*43a0*/  STG.E.128 [R74.64], R16 ;  /* 0x000000104a007986 */ /* 0x0003e2000c101d06 */
[----:B------:R-:W-:Y:S07]  /*43b0*/  @!P0 MOV R63, R7 ;  /* 0x00000007003f8202 */ /* 0x000fee0000000f00 */
[----:B------:R1:W-:Y:S02]  /*43c0*/  @!P2 STG.E.128 [R72.64], R60 ;  /* 0x0000003c4800a986 */ /* 0x0003e4000c101d06 */
.L_x_79:
[----:B------:R-:W-:Y:S05]  /*43d0*/  BSYNC B0 ;  /* 0x0000000000007941 */ /* 0x000fea0003800000 */
.L_x_78:
[----:B------:R-:W-:Y:S01]  /*43e0*/  ISETP.GE.AND P0, PT, R29, c[0x0][0x1d4], PT ;  /* 0x000075001d007a0c */ /* 0x000fe20003f06270 */
[----:B------:R-:W-:Y:S01]  /*43f0*/  @!UPT UIADD3 URZ, URZ, URZ, URZ ;  /* 0x0000003f3f3ff290 */ /* 0x000fe2000fffe03f */
[----:B------:R-:W-:Y:S11]  /*4400*/  BSSY B0, `(.L_x_80) ;  /* 0x0000071000007945 */ /* 0x000ff60003800000 */
[----:B------:R-:W-:-:S05]  /*4410*/  @P0 BRA `(.L_x_81) ;  /* 0x000006f000000947 */ /* 0x000fca0003800000 */
[----:B------:R-:W2:Y:S01]  /*4420*/  LDS.128 R48, [R122+0x3100] ;  /* 0x003100007a307984 */ /* 0x000ea20000000c00 */
[----:B------:R-:W-:Y:S02]  /*4430*/  ISETP.GE.AND P2, PT, R97, c[0x0][0x1d4], PT ;  /* 0x0000750061007a0c */ /* 0x000fe40003f46270 */
[-C--:B------:R-:W-:Y:S04]  /*4440*/  IADD3 R0, P1, P0, R88, R80.reuse, R118 ;  /* 0x0000005058007210 */ /* 0x080fe8000783e076 */
[-C--:B------:R-:W-:Y:S01]  /*4450*/  IADD3.X R3, R90, R79.reuse, R128, P1, P0 ;  /* 0x0000004f5a037210 */ /* 0x080fe20000fe0480 */
[----:B-1----:R-:W1:Y:S06]  /*4460*/  LDS.128 R16, [R130+0x3100] ;  /* 0x0031000082107984 */ /* 0x002e6c0000000c00 */
[----:B------:R-:W-:Y:S04]  /*4470*/  @!P2 IADD3 R2, P1, P0, R88, R80, R97 ;  /* 0x000000505802a210 */ /* 0x000fe8000783e061 */
[----:B------:R-:W-:Y:S02]  /*4480*/  @!P2 IADD3.X R4, R90, R79, R125, P1, P0 ;  /* 0x0000004f5a04a210 */ /* 0x000fe40000fe047d */
[C---:B------:R-:W-:Y:S04]  /*4490*/  LEA R62, P0, R0.reuse, c[0x0][0x1c8], 0x1 ;  /* 0x00007200003e7a11 */ /* 0x040fe800078008ff */
[----:B------:R-:W-:Y:S02]  /*44a0*/  LEA.HI.X R63, R0, c[0x0][0x1cc], R3, 0x1, P0 ;  /* 0x00007300003f7a11 */ /* 0x000fe400000f0c03 */
[C---:B------:R-:W-:Y:S04]  /*44b0*/  @!P2 LEA R60, P0, R2.reuse, c[0x0][0x1c8], 0x1 ;  /* 0x00007200023caa11 */ /* 0x040fe800078008ff */
[----:B------:R-:W-:Y:S02]  /*44c0*/  @!P2 LEA.HI.X R61, R2, c[0x0][0x1cc], R4, 0x1, P0 ;  /* 0x00007300023daa11 */ /* 0x000fe400000f0c04 */
[----:B------:R-:W-:Y:S11]  /*44d0*/  ISETP.GE.AND P0, PT, R29, c[0x0][0x27c], PT ;  /* 0x00009f001d007a0c */ /* 0x000ff60003f06270 */
[----:B------:R-:W-:Y:S02]  /*44e0*/  @!UPT UIADD3 URZ, URZ, URZ, URZ ;  /* 0x0000003f3f3ff290 */ /* 0x000fe4000fffe03f */
[--C-:B------:R-:W-:Y:S01]  /*44f0*/  @!P0 SHF.R.U64 R4, R12, 0x10, R13.reuse ;  /* 0x000000100c048819 */ /* 0x100fe2000000120d */
[----:B------:R-:W-:Y:S01]  /*4500*/  @!P0 HADD2.F32 R0, -RZ, R30.H0_H0 ;  /* 0x2000001eff008230 */ /* 0x000fe20000004100 */
[----:B------:R-:W-:Y:S01]  /*4510*/  @!P0 SHF.R.U32.HI R7, RZ, 0x10, R13 ;  /* 0x00000010ff078819 */ /* 0x000fe2000001160d */
[----:B------:R-:W-:Y:S01]  /*4520*/  @!P0 HADD2.F32 R6, -RZ, R55.H0_H0 ;  /* 0x20000037ff068230 */ /* 0x000fe20000004100 */
[----:B--2---:R-:W-:Y:S01]  /*4530*/  @!P0 MOV R9, R48 ;  /* 0x0000003000098202 */ /* 0x004fe20000000f00 */
[----:B------:R-:W-:Y:S01]  /*4540*/  @!P0 HADD2.F32 R4, -RZ, R4.H0_H0 ;  /* 0x20000004ff048230 */ /* 0x000fe20000004100 */
[----:B-1----:R-:W-:Y:S01]  /*4550*/  @!P0 MOV R3, R16 ;  /* 0x0000001000038202 */ /* 0x002fe20000000f00 */
[----:B------:R-:W-:Y:S01]  /*4560*/  @!P0 HADD2.F32 R7, -RZ, R7.H0_H0 ;  /* 0x20000007ff078230 */ /* 0x000fe20000004100 */
[----:B------:R-:W-:Y:S01]  /*4570*/  @!P0 SHF.R.U64 R13, R56, 0x10, R57 ;  /* 0x00000010380d8819 */ /* 0x000fe20000001239 */
[----:B------:R-:W-:Y:S01]  /*4580*/  @!P0 HADD2.F32 R5, -RZ, R9.H0_H0 ;  /* 0x20000009ff058230 */ /* 0x000fe20000004100 */
[----:B------:R-:W-:Y:S01]  /*4590*/  @!P0 SHF.R.U64 R42, R58, 0x10, R59 ;  /* 0x000000103a2a8819 */ /* 0x000fe2000000123b */
[----:B------:R-:W-:Y:S01]  /*45a0*/  @!P0 HADD2.F32 R2, -RZ, R3.H0_H0 ;  /* 0x20000003ff028230 */ /* 0x000fe20000004100 */
[----:B------:R-:W-:Y:S01]  /*45b0*/  @!P0 SHF.R.U32.HI R25, RZ, 0x10, R57 ;  /* 0x00000010ff198819 */ /* 0x000fe20000011639 */
[----:B------:R-:W-:Y:S01]  /*45c0*/  @!P0 HADD2.F32 R12, -RZ, R9.H1_H1 ;  /* 0x30000009ff0c8230 */ /* 0x000fe20000004100 */
[CC--:B------:R-:W-:Y:S01]  /*45d0*/  @!P0 FMUL.FTZ R10, R5.reuse, R0.reuse ;  /* 0x00000000050a8220 */ /* 0x0c0fe20000410000 */
[----:B------:R-:W-:Y:S01]  /*45e0*/  @!P0 HADD2.F32 R3, -RZ, R3.H1_H1 ;  /* 0x30000003ff038230 */ /* 0x000fe20000004100 */
[----:B------:R-:W-:Y:S01]  /*45f0*/  @!P0 FMUL.FTZ R0, R2, R0 ;  /* 0x0000000002008220 */ /* 0x000fe20000410000 */
[----:B------:R-:W-:Y:S01]  /*4600*/  @!P0 HADD2.F32 R13, -RZ, R13.H0_H0 ;  /* 0x2000000dff0d8230 */ /* 0x000fe20000004100 */
[----:B------:R-:W-:Y:S01]  /*4610*/  @!P0 FMUL.FTZ R9, R12, R4 ;  /* 0x000000040c098220 */ /* 0x000fe20000410000 */
[----:B------:R-:W-:Y:S01]  /*4620*/  @!P0 HADD2.F32 R25, -RZ, R25.H0_H0 ;  /* 0x20000019ff198230 */ /* 0x000fe20000004100 */
[-C--:B------:R-:W-:Y:S01]  /*4630*/  @!P0 FFMA.FTZ R0, R5, R6.reuse, R0 ;  /* 0x0000000605008223 */ /* 0x080fe20000010000 */
[----:B------:R-:W-:Y:S01]  /*4640*/  @!P0 HADD2.F32 R44, -RZ, R68.H0_H0 ;  /* 0x20000044ff2c8230 */ /* 0x000fe20000004100 */
[----:B------:R-:W-:Y:S01]  /*4650*/  @!P0 IMAD.MOV.U32 R5, RZ, RZ, R49 ;  /* 0x000000ffff058224 */ /* 0x000fe200078e0031 */
[----:B------:R-:W-:Y:S01]  /*4660*/  @!P0 HADD2.F32 R42, -RZ, R42.H0_H0 ;  /* 0x2000002aff2a8230 */ /* 0x000fe20000004100 */
[----:B------:R-:W-:Y:S01]  /*4670*/  @!P0 FFMA.FTZ R58, R2, R6, -R10 ;  /* 0x00000006023a8223 */ /* 0x000fe2000001080a */
[----:B------:R-:W-:Y:S01]  /*4680*/  @!P0 SHF.R.U64 R11, R14, 0x10, R15 ;  /* 0x000000100e0b8819 */ /* 0x000fe2000000120f */
[C---:B------:R-:W-:Y:S01]  /*4690*/  @!P0 FMUL.FTZ R2, R3.reuse, R4 ;  /* 0x0000000403028220 */ /* 0x040fe20000410000 */
[----:B------:R-:W-:Y:S01]  /*46a0*/  @!P0 MOV R4, R17 ;  /* 0x0000001100048202 */ /* 0x000fe20000000f00 */
[-C--:B------:R-:W-:Y:S01]  /*46b0*/  @!P0 FFMA.FTZ R57, R3, R13.reuse, -R9 ;  /* 0x0000000d03398223 */ /* 0x080fe20000010809 */
[----:B------:R-:W-:Y:S01]  /*46c0*/  @!P0 HADD2.F32 R3, -RZ, R30.H1_H1 ;  /* 0x3000001eff038230 */ /* 0x000fe20000004100 */
[----:B------:R-:W-:Y:S01]  /*46d0*/  @!P0 FFMA.FTZ R2, R12, R13, R2 ;  /* 0x0000000d0c028223 */ /* 0x000fe20000010002 */
[----:B------:R-:W-:Y:S01]  /*46e0*/  @!P0 HADD2.F32 R14, -RZ, R5.H0_H0 ;  /* 0x20000005ff0e8230 */ /* 0x000fe20000004100 */
[----:B------:R-:W-:Y:S01]  /*46f0*/  @!P0 SHF.R.U32.HI R8, RZ, 0x10, R15 ;  /* 0x00000010ff088819 */ /* 0x000fe2000001160f */
[----:B------:R-:W-:Y:S01]  /*4700*/  @!P0 HADD2.F32 R15, -RZ, R55.H1_H1 ;  /* 0x30000037ff0f8230 */ /* 0x000fe20000004100 */
[----:B------:R-:W-:Y:S01]  /*4710*/  @!P0 SHF.R.U32.HI R46, RZ, 0x10, R59 ;  /* 0x00000010ff2e8819 */ /* 0x000fe2000001163b */
[--C-:B------:R-:W-:Y:S01]  /*4720*/  @!P0 HADD2.F32 R6, -RZ, R4.reuse.H0_H0 ;  /* 0x20000004ff068230 */ /* 0x100fe20000004100 */
[----:B------:R-:W-:Y:S01]  /*4730*/  @!P0 FMUL.FTZ R9, R14, R3 ;  /* 0x000000030e098220 */ /* 0x000fe20000410000 */
[----:B------:R-:W-:Y:S01]  /*4740*/  @!P0 HADD2.F32 R24, -RZ, R5.H1_H1 ;  /* 0x30000005ff188230 */ /* 0x000fe20000004100 */
[----:B------:R-:W-:Y:S01]  /*4750*/  @!P0 F2FP.PACK_AB R0, R2, R0 ;  /* 0x000000000200823e */ /* 0x000fe200000000ff */
[----:B------:R-:W-:Y:S01]  /*4760*/  @!P0 HADD2.F32 R5, -RZ, R4.H1_H1 ;  /* 0x30000004ff058230 */ /* 0x000fe20000004100 */
[----:B------:R-:W-:Y:S01]  /*4770*/  @!P0 FFMA.FTZ R56, R6, R15, -R9 ;  /* 0x0000000f06388223 */ /* 0x000fe20000010809 */
[----:B------:R-:W-:Y:S01]  /*4780*/  @!P0 HADD2.F32 R46, -RZ, R46.H0_H0 ;  /* 0x2000002eff2e8230 */ /* 0x000fe20000004100 */
[-C--:B------:R-:W-:Y:S01]  /*4790*/  @!P0 FMUL.FTZ R10, R24, R7.reuse ;  /* 0x00000007180a8220 */ /* 0x080fe20000410000 */
[----:B------:R-:W-:Y:S01]  /*47a0*/  @!P0 MOV R48, R0 ;  /* 0x0000000000308202 */ /* 0x000fe20000000f00 */
[----:B------:R-:W-:Y:S01]  /*47b0*/  @!P0 IMAD.MOV.U32 R9, RZ, RZ, R51 ;  /* 0x000000ffff098224 */ /* 0x000fe200078e0033 */
[----:B------:R-:W-:Y:S01]  /*47c0*/  @!P0 HADD2.F32 R11, -RZ, R11.H0_H0 ;  /* 0x2000000bff0b8230 */ /* 0x000fe20000004100 */
[C---:B------:R-:W-:Y:S01]  /*47d0*/  @!P0 FMUL.FTZ R4, R5.reuse, R7 ;  /* 0x0000000705048220 */ /* 0x040fe20000410000 */
[----:B------:R-:W-:Y:S01]  /*47e0*/  @!P0 HADD2.F32 R7, -RZ, R31.H0_H0 ;  /* 0x2000001fff078230 */ /* 0x000fe20000004100 */
[----:B------:R-:W-:Y:S01]  /*47f0*/  @!P0 FFMA.FTZ R55, R5, R25, -R10 ;  /* 0x0000001905378223 */ /* 0x000fe2000001080a */
[----:B------:R-:W-:Y:S01]  /*4800*/  @!P0 MOV R5, R19 ;  /* 0x0000001300058202 */ /* 0x000fe20000000f00 */
[----:B------:R-:W-:Y:S01]  /*4810*/  @!P0 FMUL.FTZ R3, R6, R3 ;  /* 0x0000000306038220 */ /* 0x000fe20000410000 */
[--C-:B------:R-:W-:Y:S02]  /*4820*/  @!P0 HADD2.F32 R43, -RZ, R9.reuse.H0_H0 ;  /* 0x20000009ff2b8230 */ /* 0x100fe40000004100 */
[----:B------:R-:W-:Y:S01]  /*4830*/  @!P0 HADD2.F32 R45, -RZ, R9.H1_H1 ;  /* 0x30000009ff2d8230 */ /* 0x000fe20000004100 */
[----:B------:R-:W-:Y:S01]  /*4840*/  @!P0 FFMA.FTZ R3, R14, R15, R3 ;  /* 0x0000000f0e038223 */ /* 0x000fe20000010003 */
[--C-:B------:R-:W-:Y:S01]  /*4850*/  @!P0 HADD2.F32 R6, -RZ, R5.reuse.H0_H0 ;  /* 0x20000005ff068230 */ /* 0x100fe20000004100 */
[----:B------:R-:W-:Y:S01]  /*4860*/  @!P0 FMUL.FTZ R9, R43, R7 ;  /* 0x000000072b098220 */ /* 0x000fe20000410000 */
[----:B------:R-:W-:Y:S01]  /*4870*/  @!P0 HADD2.F32 R8, -RZ, R8.H0_H0 ;  /* 0x20000008ff088230 */ /* 0x000fe20000004100 */
[----:B------:R-:W-:Y:S01]  /*4880*/  @!P0 FFMA.FTZ R4, R24, R25, R4 ;  /* 0x0000001918048223 */ /* 0x000fe20000010004 */
[----:B------:R-:W-:Y:S01]  /*4890*/  @!P0 HADD2.F32 R5, -RZ, R5.H1_H1 ;  /* 0x30000005ff058230 */ /* 0x000fe20000004100 */
[----:B------:R-:W-:Y:S01]  /*48a0*/  @!P0 FFMA.FTZ R54, R6, R44, -R9 ;  /* 0x0000002c06368223 */ /* 0x000fe20000010809 */
[----:B------:R-:W-:Y:S01]  /*48b0*/  @!P0 MOV R9, R50 ;  /* 0x0000003200098202 */ /* 0x000fe20000000f00 */
[-C--:B------:R-:W-:Y:S01]  /*48c0*/  @!P0 FMUL.FTZ R10, R45, R8.reuse ;  /* 0x000000082d0a8220 */ /* 0x080fe20000410000 */
[----:B------:R-:W-:Y:S01]  /*48d0*/  @!P0 F2FP.PACK_AB R3, R4, R3 ;  /* 0x000000030403823e */ /* 0x000fe200000000ff */
[----:B------:R-:W-:Y:S02]  /*48e0*/  @!P0 FMUL.FTZ R7, R6, R7 ;  /* 0x0000000706078220 */ /* 0x000fe40000410000 */
[----:B------:R-:W-:Y:S01]  /*48f0*/  @!P0 IMAD.MOV.U32 R6, RZ, RZ, R18 ;  /* 0x000000ffff068224 */ /* 0x000fe200078e0012 */
[--C-:B------:R-:W-:Y:S01]  /*4900*/  @!P0 HADD2.F32 R30, -RZ, R9.reuse.H0_H0 ;  /* 0x20000009ff1e8230 */ /* 0x100fe20000004100 */
[C---:B------:R-:W-:Y:S01]  /*4910*/  @!P0 FMUL.FTZ R8, R5.reuse, R8 ;  /* 0x0000000805088220 */ /* 0x040fe20000410000 */
[----:B------:R-:W-:Y:S01]  /*4920*/  @!P0 HADD2.F32 R41, -RZ, R9.H1_H1 ;  /* 0x30000009ff298230 */ /* 0x000fe20000004100 */
[----:B------:R-:W-:Y:S01]  /*4930*/  @!P0 FFMA.FTZ R53, R5, R46, -R10 ;  /* 0x0000002e05358223 */ /* 0x000fe2000001080a */
[----:B------:R-:W-:Y:S01]  /*4940*/  @!P0 HADD2.F32 R5, -RZ, R31.H1_H1 ;  /* 0x3000001fff058230 */ /* 0x000fe20000004100 */
[----:B------:R-:W-:Y:S01]  /*4950*/  @!P0 IMAD.MOV.U32 R49, RZ, RZ, R3 ;  /* 0x000000ffff318224 */ /* 0x000fe200078e0003 */
[--C-:B------:R-:W-:Y:S01]  /*4960*/  @!P0 HADD2.F32 R10, -RZ, R6.reuse.H0_H0 ;  /* 0x20000006ff0a8230 */ /* 0x100fe20000004100 */
[----:B------:R-:W-:Y:S01]  /*4970*/  @!P0 FMUL.FTZ R47, R41, R11 ;  /* 0x0000000b292f8220 */ /* 0x000fe20000410000 */
[----:B------:R-:W-:Y:S01]  /*4980*/  @!P0 F2FP.PACK_AB R12, R53, R54 ;  /* 0x00000036350c823e */ /* 0x000fe200000000ff */
[----:B------:R-:W-:Y:S01]  /*4990*/  @!P0 HADD2.F32 R9, -RZ, R6.H1_H1 ;  /* 0x30000006ff098230 */ /* 0x000fe20000004100 */
[-C--:B------:R-:W-:Y:S01]  /*49a0*/  @!P0 FMUL.FTZ R6, R30, R5.reuse ;  /* 0x000000051e068220 */ /* 0x080fe20000410000 */
[----:B------:R-:W-:Y:S01]  /*49b0*/  @!P0 HADD2.F32 R31, -RZ, R68.H1_H1 ;  /* 0x30000044ff1f8230 */ /* 0x000fe20000004100 */
[----:B------:R-:W-:Y:S01]  /*49c0*/  @!P0 MOV R19, R12 ;  /* 0x0000000c00138202 */ /* 0x000fe20000000f00 */
[C---:B------:R-:W-:Y:S03]  /*49d0*/  @!P0 FMUL.FTZ R5, R10.reuse, R5 ;  /* 0x000000050a058220 */ /* 0x040fe60000410000 */
[----:B------:R-:W-:Y:S01]  /*49e0*/  @!P0 FFMA.FTZ R52, R10, R31, -R6 ;  /* 0x0000001f0a348223 */ /* 0x000fe20000010806 */
[----:B------:R-:W-:Y:S01]  /*49f0*/  @!P0 F2FP.PACK_AB R10, R55, R56 ;  /* 0x00000038370a823e */ /* 0x000fe200000000ff */
[C---:B------:R-:W-:Y:S02]  /*4a00*/  @!P0 FMUL.FTZ R6, R9.reuse, R11 ;  /* 0x0000000b09068220 */ /* 0x040fe40000410000 */
[----:B------:R-:W-:Y:S01]  /*4a10*/  @!P0 FFMA.FTZ R11, R9, R42, -R47 ;  /* 0x0000002a090b8223 */ /* 0x000fe2000001082f */
[----:B------:R-:W-:Y:S01]  /*4a20*/  @!P0 F2FP.PACK_AB R9, R57, R58 ;  /* 0x0000003a3909823e */ /* 0x000fe200000000ff */
[----:B------:R-:W-:Y:S01]  /*4a30*/  @!P0 FFMA.FTZ R5, R30, R31, R5 ;  /* 0x0000001f1e058223 */ /* 0x000fe20000010005 */
[----:B------:R-:W-:Y:S01]  /*4a40*/  @!P0 MOV R17, R10 ;  /* 0x0000000a00118202 */ /* 0x000fe20000000f00 */
[----:B------:R-:W-:Y:S01]  /*4a50*/  @!P0 FFMA.FTZ R6, R41, R42, R6 ;  /* 0x0000002a29068223 */ /* 0x000fe20000010006 */
[----:B------:R-:W-:Y:S01]  /*4a60*/  @!P0 F2FP.PACK_AB R11, R11, R52 ;  /* 0x000000340b0b823e */ /* 0x000fe200000000ff */
[----:B------:R-:W-:Y:S01]  /*4a70*/  @!P0 FFMA.FTZ R7, R43, R44, R7 ;  /* 0x0000002c2b078223 */ /* 0x000fe20000010007 */
[----:B------:R-:W-:Y:S01]  /*4a80*/  @!P0 MOV R16, R9 ;  /* 0x0000000900108202 */ /* 0x000fe20000000f00 */
[----:B------:R-:W-:Y:S01]  /*4a90*/  @!P0 FFMA.FTZ R8, R45, R46, R8 ;  /* 0x0000002e2d088223 */ /* 0x000fe20000010008 */
[----:B------:R-:W-:Y:S01]  /*4aa0*/  @!P0 F2FP.PACK_AB R5, R6, R5 ;  /* 0x000000050605823e */ /* 0x000fe200000000ff */
[----:B------:R-:W-:Y:S03]  /*4ab0*/  @!P0 IMAD.MOV.U32 R18, RZ, RZ, R11 ;  /* 0x000000ffff128224 */ /* 0x000fe600078e000b */
[----:B------:R-:W-:Y:S02]  /*4ac0*/  @!P0 F2FP.PACK_AB R7, R8, R7 ;  /* 0x000000070807823e */ /* 0x000fe400000000ff */
[----:B------:R1:W-:Y:S01]  /*4ad0*/  STG.E.128 [R62.64], R16 ;  /* 0x000000103e007986 */ /* 0x0003e2000c101d06 */
[----:B------:R-:W-:Y:S02]  /*4ae0*/  @!P0 MOV R50, R5 ;  /* 0x0000000500328202 */ /* 0x000fe40000000f00 */
[----:B------:R-:W-:Y:S05]  /*4af0*/  @!P0 MOV R51, R7 ;  /* 0x0000000700338202 */ /* 0x000fea0000000f00 */
[----:B------:R1:W-:Y:S02]  /*4b00*/  @!P2 STG.E.128 [R60.64], R48 ;  /* 0x000000303c00a986 */ /* 0x0003e4000c101d06 */
.L_x_81:
[----:B------:R-:W-:Y:S05]  /*4b10*/  BSYNC B0 ;  /* 0x0000000000007941 */ /* 0x000fea0003800000 */
.L_x_80:
[----:B------:R-:W-:Y:S11]  /*4b20*/  ISETP.GE.AND P0, PT, R28, c[0x0][0x1d4], PT ;  /* 0x000075001c007a0c */ /* 0x000ff60003f06270 */
[----:B------:R-:W-:Y:S02]  /*4b30*/  @!UPT UIADD3 URZ, URZ, URZ, URZ ;  /* 0x0000003f3f3ff290 */ /* 0x000fe4000fffe03f */
[----:B------:R-:W-:-:S05]  /*4b40*/  @P0 BRA `(.L_x_65) ;  /* 0x0000087000000947 */ /* 0x000fca0003800000 */
[----:B-1----:R-:W-:Y:S01]  /*4b50*/  LDS.128 R48, [R121+0x3100] ;  /* 0x0031000079307984 */ /* 0x002fe20000000c00 */
[----:B------:R-:W-:Y:S04]  /*4b60*/  IADD3 R2, P1, P0, R88, R80, R103 ;  /* 0x0000005058027210 */ /* 0x000fe8000783e067 */
[----:B------:R-:W-:Y:S02]  /*4b70*/  IADD3.X R5, R90, R79, R127, P1, P0 ;  /* 0x0000004f5a057210 */ /* 0x000fe40000fe047f */
[----:B------:R-:W-:Y:S01]  /*4b80*/  ISETP.GE.AND P0, PT, R28, c[0x0][0x27c], PT ;  /* 0x00009f001c007a0c */ /* 0x000fe20003f06270 */
[----:B------:R-:W1:Y:S01]  /*4b90*/  LDS.128 R12, [R129+0x3100] ;  /* 0x00310000810c7984 */ /* 0x000e620000000c00 */
[C---:B------:R-:W-:Y:S04]  /*4ba0*/  LEA R58, P1, R2.reuse, c[0x0][0x1c8], 0x1 ;  /* 0x00007200023a7a11 */ /* 0x040fe800078208ff */
[----:B------:R-:W-:Y:S02]  /*4bb0*/  LEA.HI.X R59, R2, c[0x0][0x1cc], R5, 0x1, P1 ;  /* 0x00007300023b7a11 */ /* 0x000fe400008f0c05 */
[----:B------:R-:W-:Y:S05]  /*4bc0*/  ISETP.GE.AND P1, PT, R102, c[0x0][0x1d4], PT ;  /* 0x0000750066007a0c */ /* 0x000fea0003f26270 */
[----:B------:R-:W-:Y:S01]  /*4bd0*/  @!P0 SHF.R.U64 R4, R20, 0x10, R21 ;  /* 0x0000001014048819 */ /* 0x000fe20000001215 */
[--C-:B------:R-:W-:Y:S01]  /*4be0*/  @!P0 HADD2.F32 R25, -RZ, R69.reuse.H0_H0 ;  /* 0x20000045ff198230 */ /* 0x100fe20000004100 */
[----:B------:R-:W-:Y:S01]  /*4bf0*/  @!P0 SHF.R.U64 R8, R22, 0x10, R23 ;  /* 0x0000001016088819 */ /* 0x000fe20000001217 */
[----:B------:R-:W-:Y:S01]  /*4c00*/  @!P0 HADD2.F32 R44, -RZ, R70.H0_H0 ;  /* 0x20000046ff2c8230 */ /* 0x000fe20000004100 */
[----:B------:R-:W-:Y:S01]  /*4c10*/  @!P0 SHF.R.U32.HI R10, RZ, 0x10, R21 ;  /* 0x00000010ff0a8819 */ /* 0x000fe20000011615 */
[----:B------:R-:W-:Y:S01]  /*4c20*/  @!P0 HADD2.F32 R21, -RZ, R69.H1_H1 ;  /* 0x30000045ff158230 */ /* 0x000fe20000004100 */
[----:B------:R-:W-:Y:S01]  /*4c30*/  @!P0 SHF.R.U64 R9, R64, 0x10, R65 ;  /* 0x0000001040098819 */ /* 0x000fe20000001241 */
[----:B------:R-:W-:Y:S01]  /*4c40*/  @!P0 HADD2.F32 R17, -RZ, R8.H0_H0 ;  /* 0x20000008ff118230 */ /* 0x000fe20000004100 */
[----:B------:R-:W-:Y:S01]  /*4c50*/  @!P0 SHF.R.U32.HI R11, RZ, 0x10, R23 ;  /* 0x00000010ff0b8819 */ /* 0x000fe20000011617 */
[----:B------:R-:W-:Y:S01]  /*4c60*/  @!P0 HADD2.F32 R18, -RZ, R10.H0_H0 ;  /* 0x2000000aff128230 */ /* 0x000fe20000004100 */
[----:B------:R-:W-:Y:S01]  /*4c70*/  @!P0 SHF.R.U32.HI R31, RZ, 0x10, R65 ;  /* 0x00000010ff1f8819 */ /* 0x000fe20000011641 */
[----:B------:R-:W-:Y:S01]  /*4c80*/  @!P0 HADD2.F32 R23, -RZ, R9.H0_H0 ;  /* 0x20000009ff178230 */ /* 0x000fe20000004100 */
[--C-:B------:R-:W-:Y:S01]  /*4c90*/  @!P0 SHF.R.U32.HI R46, RZ, 0x10, R67.reuse ;  /* 0x00000010ff2e8819 */ /* 0x100fe20000011643 */
[----:B------:R-:W-:Y:S01]  /*4ca0*/  @!P0 HADD2.F32 R3, -RZ, R32.H0_H0 ;  /* 0x20000020ff038230 */ /* 0x000fe20000004100 */
[----:B------:R-:W-:Y:S01]  /*4cb0*/  @!P0 SHF.R.U64 R42, R66, 0x10, R67 ;  /* 0x00000010422a8819 */ /* 0x000fe20000001243 */
[----:B------:R-:W-:Y:S02]  /*4cc0*/  @!P0 HADD2.F32 R31, -RZ, R31.H0_H0 ;  /* 0x2000001fff1f8230 */ /* 0x000fe40000004100 */
[----:B------:R-:W-:Y:S02]  /*4cd0*/  @!P0 HADD2.F32 R46, -RZ, R46.H0_H0 ;  /* 0x2000002eff2e8230 */ /* 0x000fe40000004100 */
[----:B------:R-:W-:Y:S02]  /*4ce0*/  @!P0 HADD2.F32 R42, -RZ, R42.H0_H0 ;  /* 0x2000002aff2a8230 */ /* 0x000fe40000004100 */
[----:B------:R-:W-:Y:S02]  /*4cf0*/  @!P0 HADD2.F32 R16, -RZ, R33.H0_H0 ;  /* 0x20000021ff108230 */ /* 0x000fe40000004100 */
[----:B------:R-:W-:Y:S01]  /*4d00*/  @!P0 HADD2.F32 R19, -RZ, R11.H0_H0 ;  /* 0x2000000bff138230 */ /* 0x000fe20000004100 */
[----:B-1----:R-:W-:Y:S02]  /*4d10*/  @!P0 MOV R6, R13 ;  /* 0x0000000d00068202 */ /* 0x002fe40000000f00 */
[----:B------:R-:W-:Y:S02]  /*4d20*/  @!P0 MOV R30, R49 ;  /* 0x00000031001e8202 */ /* 0x000fe40000000f00 */
[----:B------:R-:W-:Y:S01]  /*4d30*/  @!P0 MOV R2, R12 ;  /* 0x0000000c00028202 */ /* 0x000fe20000000f00 */
[--C-:B------:R-:W-:Y:S01]  /*4d40*/  @!P0 HADD2.F32 R8, -RZ, R6.reuse.H1_H1 ;  /* 0x30000006ff088230 */ /* 0x100fe20000004100 */
[----:B------:R-:W-:Y:S01]  /*4d50*/  @!P0 MOV R5, R48 ;  /* 0x0000003000058202 */ /* 0x000fe20000000f00 */
[----:B------:R-:W-:Y:S01]  /*4d60*/  @!P0 HADD2.F32 R0, -RZ, R6.H0_H0 ;  /* 0x20000006ff008230 */ /* 0x000fe20000004100 */
[----:B------:R-:W-:Y:S01]  /*4d70*/  @!P0 MOV R41, R50 ;  /* 0x0000003200298202 */ /* 0x000fe20000000f00 */
[----:B------:R-:W-:Y:S02]  /*4d80*/  @!P0 HADD2.F32 R24, -RZ, R30.H0_H0 ;  /* 0x2000001eff188230 */ /* 0x000fe40000004100 */
[--C-:B------:R-:W-:Y:S02]  /*4d90*/  @!P0 HADD2.F32 R20, -RZ, R5.reuse.H0_H0 ;  /* 0x20000005ff148230 */ /* 0x100fe40000004100 */
[----:B------:R-:W-:Y:S01]  /*4da0*/  @!P0 HADD2.F32 R22, -RZ, R5.H1_H1 ;  /* 0x30000005ff168230 */ /* 0x000fe20000004100 */
[-C--:B------:R-:W-:Y:S01]  /*4db0*/  @!P0 FMUL.FTZ R7, R24, R3.reuse ;  /* 0x0000000318078220 */ /* 0x080fe20000410000 */
[----:B------:R-:W-:Y:S01]  /*4dc0*/  @!P0 HADD2.F32 R5, -RZ, R2.H0_H0 ;  /* 0x20000002ff058230 */ /* 0x000fe20000004100 */
[C---:B------:R-:W-:Y:S01]  /*4dd0*/  @!P0 FMUL.FTZ R3, R0.reuse, R3 ;  /* 0x0000000300038220 */ /* 0x040fe20000410000 */
[----:B------:R-:W-:Y:S01]  /*4de0*/  @!P0 HADD2.F32 R30, -RZ, R30.H1_H1 ;  /* 0x3000001eff1e8230 */ /* 0x000fe20000004100 */
[----:B------:R-:W-:Y:S01]  /*4df0*/  @!P0 FFMA.FTZ R61, R0, R25, -R7 ;  /* 0x00000019003d8223 */ /* 0x000fe20000010807 */
[----:B------:R-:W-:Y:S01]  /*4e00*/  @!P0 HADD2.F32 R0, -RZ, R32.H1_H1 ;  /* 0x30000020ff008230 */ /* 0x000fe20000004100 */
[----:B------:R-:W-:Y:S01]  /*4e10*/  @!P0 MOV R32, R51 ;  /* 0x0000003300208202 */ /* 0x000fe20000000f00 */
[----:B------:R-:W-:Y:S01]  /*4e20*/  @!P0 HADD2.F32 R7, -RZ, R4.H0_H0 ;  /* 0x20000004ff078230 */ /* 0x000fe20000004100 */
[----:B------:R-:W-:Y:S01]  /*4e30*/  @!P0 FMUL.FTZ R53, R30, R18 ;  /* 0x000000121e358220 */ /* 0x000fe20000410000 */
[----:B------:R-:W-:Y:S01]  /*4e40*/  @!P0 HADD2.F32 R4, -RZ, R2.H1_H1 ;  /* 0x30000002ff048230 */ /* 0x000fe20000004100 */
[-C--:B------:R-:W-:Y:S01]  /*4e50*/  @!P0 FMUL.FTZ R2, R20, R0.reuse ;  /* 0x0000000014028220 */ /* 0x080fe20000410000 */
[--C-:B------:R-:W-:Y:S01]  /*4e60*/  @!P0 HADD2.F32 R43, -RZ, R32.reuse.H0_H0 ;  /* 0x20000020ff2b8230 */ /* 0x100fe20000004100 */
[----:B------:R-:W-:Y:S01]  /*4e70*/  @!P0 FMUL.FTZ R9, R22, R7 ;  /* 0x0000000716098220 */ /* 0x000fe20000410000 */
[----:B------:R-:W-:Y:S01]  /*4e80*/  @!P0 HADD2.F32 R45, -RZ, R32.H1_H1 ;  /* 0x30000020ff2d8230 */ /* 0x000fe20000004100 */
[C---:B------:R-:W-:Y:S01]  /*4e90*/  @!P0 FMUL.FTZ R0, R5.reuse, R0 ;  /* 0x0000000005008220 */ /* 0x040fe20000410000 */
[--C-:B------:R-:W-:Y:S01]  /*4ea0*/  @!P0 HADD2.F32 R32, -RZ, R41.reuse.H0_H0 ;  /* 0x20000029ff208230 */ /* 0x100fe20000004100 */
[----:B------:R-:W-:Y:S01]  /*4eb0*/  @!P0 FFMA.FTZ R60, R5, R21, -R2 ;  /* 0x00000015053c8223 */ /* 0x000fe20000010802 */
[----:B------:R-:W-:Y:S01]  /*4ec0*/  @!P0 MOV R5, R14 ;  /* 0x0000000e00058202 */ /* 0x000fe20000000f00 */
[C---:B------:R-:W-:Y:S01]  /*4ed0*/  @!P0 FMUL.FTZ R2, R4.reuse, R7 ;  /* 0x0000000704028220 */ /* 0x040fe20000410000 */
[----:B------:R-:W-:Y:S01]  /*4ee0*/  @!P0 HADD2.F32 R41, -RZ, R41.H1_H1 ;  /* 0x30000029ff298230 */ /* 0x000fe20000004100 */
[----:B------:R-:W-:Y:S01]  /*4ef0*/  @!P0 FFMA.FTZ R57, R4, R23, -R9 ;  /* 0x0000001704398223 */ /* 0x000fe20000010809 */
[----:B------:R-:W-:Y:S01]  /*4f00*/  @!P0 HADD2.F32 R9, -RZ, R33.H1_H1 ;  /* 0x30000021ff098230 */ /* 0x000fe20000004100 */
[----:B------:R-:W-:Y:S01]  /*4f10*/  @!P0 IMAD.MOV.U32 R4, RZ, RZ, R15 ;  /* 0x000000ffff048224 */ /* 0x000fe200078e000f */
[----:B------:R-:W-:Y:S01]  /*4f20*/  @!P0 HADD2.F32 R33, -RZ, R70.H1_H1 ;  /* 0x30000046ff218230 */ /* 0x000fe20000004100 */
[----:B------:R-:W-:Y:S01]  /*4f30*/  @!P0 FMUL.FTZ R47, R41, R17 ;  /* 0x00000011292f8220 */ /* 0x000fe20000410000 */
[--C-:B------:R-:W-:Y:S01]  /*4f40*/  @!P0 HADD2.F32 R7, -RZ, R5.reuse.H0_H0 ;  /* 0x20000005ff078230 */ /* 0x100fe20000004100 */
[----:B------:R-:W-:Y:S01]  /*4f50*/  @!P0 FMUL.FTZ R52, R32, R9 ;  /* 0x0000000920348220 */ /* 0x000fe20000410000 */
[--C-:B------:R-:W-:Y:S01]  /*4f60*/  @!P0 HADD2.F32 R11, -RZ, R4.reuse.H0_H0 ;  /* 0x20000004ff0b8230 */ /* 0x100fe20000004100 */
[----:B------:R-:W-:Y:S01]  /*4f70*/  @!P0 FFMA.FTZ R56, R8, R31, -R53 ;  /* 0x0000001f08388223 */ /* 0x000fe20000010835 */
[----:B------:R-:W-:Y:S01]  /*4f80*/  @!P0 HADD2.F32 R10, -RZ, R4.H1_H1 ;  /* 0x30000004ff0a8230 */ /* 0x000fe20000004100 */
[----:B------:R-:W-:Y:S01]  /*4f90*/  @!P0 FMUL.FTZ R4, R45, R19 ;  /* 0x000000132d048220 */ /* 0x000fe20000410000 */
[----:B------:R-:W-:Y:S01]  /*4fa0*/  @!P0 HADD2.F32 R6, -RZ, R5.H1_H1 ;  /* 0x30000005ff068230 */ /* 0x000fe20000004100 */
[----:B------:R-:W-:Y:S02]  /*4fb0*/  @!P0 FMUL.FTZ R5, R43, R16 ;  /* 0x000000102b058220 */ /* 0x000fe40000410000 */
[----:B------:R-:W-:Y:S02]  /*4fc0*/  @!P0 FFMA.FTZ R54, R10, R46, -R4 ;  /* 0x0000002e0a368223 */ /* 0x000fe40000010804 */
[----:B------:R-:W-:Y:S02]  /*4fd0*/  @!P0 FFMA.FTZ R5, R11, R44, -R5 ;  /* 0x0000002c0b058223 */ /* 0x000fe40000010805 */
[----:B------:R-:W-:Y:S01]  /*4fe0*/  @!P0 FFMA.FTZ R55, R7, R33, -R52 ;  /* 0x0000002107378223 */ /* 0x000fe20000010834 */
[----:B------:R-:W-:Y:S01]  /*4ff0*/  @!P0 F2FP.PACK_AB R52, R56, R61 ;  /* 0x0000003d3834823e */ /* 0x000fe200000000ff */
[----:B------:R-:W-:Y:S01]  /*5000*/  @!P0 FFMA.FTZ R53, R6, R42, -R47 ;  /* 0x0000002a06358223 */ /* 0x000fe2000001082f */
[----:B------:R-:W-:Y:S01]  /*5010*/  @!P0 F2FP.PACK_AB R47, R57, R60 ;  /* 0x0000003c392f823e */ /* 0x000fe200000000ff */
[----:B------:R-:W-:Y:S01]  /*5020*/  @!P0 FMUL.FTZ R4, R8, R18 ;  /* 0x0000001208048220 */ /* 0x000fe20000410000 */
[----:B------:R-:W-:Y:S01]  /*5030*/  @!P0 F2FP.PACK_AB R18, R54, R5 ;  /* 0x000000053612823e */ /* 0x000fe200000000ff */
[----:B------:R-:W-:Y:S01]  /*5040*/  @!P0 FFMA.FTZ R0, R20, R21, R0 ;  /* 0x0000001514008223 */ /* 0x000fe20000010000 */
[----:B------:R-:W-:Y:S01]  /*5050*/  @!P0 F2FP.PACK_AB R8, R53, R55 ;  /* 0x000000373508823e */ /* 0x000fe200000000ff */
[----:B------:R-:W-:Y:S01]  /*5060*/  @!P0 IMAD.MOV.U32 R12, RZ, RZ, R47 ;  /* 0x000000ffff0c8224 */ /* 0x000fe200078e002f */
[----:B------:R-:W-:Y:S01]  /*5070*/  @!P0 MOV R13, R52 ;  /* 0x00000034000d8202 */ /* 0x000fe20000000f00 */
[----:B------:R-:W-:Y:S01]  /*5080*/  @!P0 FFMA.FTZ R2, R22, R23, R2 ;  /* 0x0000001716028223 */ /* 0x000fe20000010002 */
[----:B------:R-:W-:Y:S01]  /*5090*/  @!P0 MOV R14, R8 ;  /* 0x00000008000e8202 */ /* 0x000fe20000000f00 */
[----:B------:R-:W-:Y:S01]  /*50a0*/  @!P0 FMUL.FTZ R5, R7, R9 ;  /* 0x0000000907058220 */ /* 0x000fe20000410000 */
[----:B------:R-:W-:Y:S01]  /*50b0*/  @!P0 MOV R15, R18 ;  /* 0x00000012000f8202 */ /* 0x000fe20000000f00 */
[----:B------:R-:W-:Y:S01]  /*50c0*/  @!P0 FFMA.FTZ R3, R24, R25, R3 ;  /* 0x0000001918038223 */ /* 0x000fe20000010003 */
[----:B------:R-:W-:Y:S01]  /*50d0*/  @!P0 F2FP.PACK_AB R0, R2, R0 ;  /* 0x000000000200823e */ /* 0x000fe200000000ff */
[----:B------:R-:W-:Y:S02]  /*50e0*/  @!P0 FMUL.FTZ R6, R6, R17 ;  /* 0x0000001106068220 */ /* 0x000fe40000410000 */
[----:B------:R-:W-:Y:S01]  /*50f0*/  @!P0 FFMA.FTZ R4, R30, R31, R4 ;  /* 0x0000001f1e048223 */ /* 0x000fe20000010004 */
[----:B------:R1:W-:Y:S01]  /*5100*/  STG.E.128 [R58.64], R12 ;  /* 0x0000000c3a007986 */ /* 0x0003e2000c101d06 */
[----:B------:R-:W-:Y:S02]  /*5110*/  @!P0 FMUL.FTZ R7, R11, R16 ;  /* 0x000000100b078220 */ /* 0x000fe40000410000 */
[----:B------:R-:W-:Y:S01]  /*5120*/  @!P0 FFMA.FTZ R5, R32, R33, R5 ;  /* 0x0000002120058223 */ /* 0x000fe20000010005 */
[----:B------:R-:W-:Y:S01]  /*5130*/  @!P0 F2FP.PACK_AB R3, R4, R3 ;  /* 0x000000030403823e */ /* 0x000fe200000000ff */
[----:B------:R-:W-:Y:S02]  /*5140*/  @!P0 FMUL.FTZ R8, R10, R19 ;  /* 0x000000130a088220 */ /* 0x000fe40000410000 */
[----:B------:R-:W-:Y:S01]  /*5150*/  @!P0 FFMA.FTZ R6, R41, R42, R6 ;  /* 0x0000002a29068223 */ /* 0x000fe20000010006 */
[----:B------:R-:W-:Y:S01]  /*5160*/  @!P0 MOV R49, R3 ;  /* 0x0000000300318202 */ /* 0x000fe20000000f00 */
[----:B------:R-:W-:Y:S02]  /*5170*/  @!P0 FFMA.FTZ R7, R43, R44, R7 ;  /* 0x0000002c2b078223 */ /* 0x000fe40000010007 */
[----:B------:R-:W-:Y:S01]  /*5180*/  @!P0 FFMA.FTZ R8, R45, R46, R8 ;  /* 0x0000002e2d088223 */ /* 0x000fe20000010008 */
[----:B------:R-:W-:Y:S01]  /*5190*/  @!P0 F2FP.PACK_AB R5, R6, R5 ;  /* 0x000000050605823e */ /* 0x000fe200000000ff */
[----:B------:R-:W-:Y:S03]  /*51a0*/  @!P0 IMAD.MOV.U32 R48, RZ, RZ, R0 ;  /* 0x000000ffff308224 */ /* 0x000fe600078e0000 */
[----:B------:R-:W-:Y:S02]  /*51b0*/  @!P0 F2FP.PACK_AB R7, R8, R7 ;  /* 0x000000070807823e */ /* 0x000fe400000000ff */
[----:B------:R-:W-:Y:S02]  /*51c0*/  @!P0 MOV R50, R5 ;  /* 0x0000000500328202 */ /* 0x000fe40000000f00 */
[----:B------:R-:W-:Y:S01]  /*51d0*/  @!P0 MOV R51, R7 ;  /* 0x0000000700338202 */ /* 0x000fe20000000f00 */
[----:B------:R-:W-:-:S05]  /*51e0*/  @P1 BRA `(.L_x_65) ;  /* 0x000001d000001947 */ /* 0x000fca0003800000 */
[----:B------:R-:W-:Y:S04]  /*51f0*/  IADD3 R0, P1, P0, R88, R80, R102 ;  /* 0x0000005058007210 */ /* 0x000fe8000783e066 */
[----:B------:R-:W-:Y:S02]  /*5200*/  IADD3.X R3, R90, R79, R124, P1, P0 ;  /* 0x0000004f5a037210 */ /* 0x000fe40000fe047c */
[C---:B------:R-:W-:Y:S04]  /*5210*/  LEA R2, P0, R0.reuse, c[0x0][0x1c8], 0x1 ;  /* 0x0000720000027a11 */ /* 0x040fe800078008ff */
[----:B------:R-:W-:Y:S05]  /*5220*/  LEA.HI.X R3, R0, c[0x0][0x1cc], R3, 0x1, P0 ;  /* 0x0000730000037a11 */ /* 0x000fea00000f0c03 */
[----:B------:R2:W-:Y:S01]  /*5230*/  STG.E.128 [R2.64], R48 ;  /* 0x0000003002007986 */ /* 0x0005e2000c101d06 */
[----:B------:R-:W-:-:S05]  /*5240*/  BRA `(.L_x_65) ;  /* 0x0000017000007947 */ /* 0x000fca0003800000 */
.L_x_61:
[----:B------:R-:W-:Y:S05]  /*5250*/  IMAD R0, R78, -0x40, R96 ;  /* 0xffffffc04e007824 */ /* 0x000fea00078e0260 */
[----:B------:R-:W-:Y:S04]  /*5260*/  IMNMX R0, R0, 0x40, PT ;  /* 0x0000004000007817 */ /* 0x000fe80003800200 */
[----:B------:R-:W-:Y:S11]  /*5270*/  ISETP.GE.AND P0, PT, R92, R0, PT ;  /* 0x000000005c00720c */ /* 0x000ff60003f06270 */
[----:B------:R-:W-:Y:S02]  /*5280*/  @!UPT UIADD3 URZ, URZ, URZ, URZ ;  /* 0x0000003f3f3ff290 */ /* 0x000fe4000fffe03f */
[----:B------:R-:W-:-:S05]  /*5290*/  @P0 BRA `(.L_x_65) ;  /* 0x0000012000000947 */ /* 0x000fca0003800000 */
[----:B------:R-:W-:Y:S02]  /*52a0*/  ISETP.GE.AND P0, PT, R26, c[0x0][0x1d4], PT ;  /* 0x000075001a007a0c */ /* 0x000fe40003f06270 */
[----:B------:R-:W-:Y:S02]  /*52b0*/  ISETP.GE.AND P2, PT, R29, c[0x0][0x1d4], PT ;  /* 0x000075001d007a0c */ /* 0x000fe40003f46270 */
[----:B------:R-:W-:Y:S09]  /*52c0*/  ISETP.GE.AND P1, PT, R28, c[0x0][0x1d4], PT ;  /* 0x000075001c007a0c */ /* 0x000ff20003f26270 */
[----:B------:R-:W1:Y:S04]  /*52d0*/  @!P0 LDS.128 R8, [R86+0x3000] ;  /* 0x0030000056088984 */ /* 0x000e680000000c00 */
[----:B------:R-:W2:Y:S04]  /*52e0*/  @!P2 LDS.128 R4, [R87+0x3000] ;  /* 0x003000005704a984 */ /* 0x000ea80000000c00 */
[----:B-1----:R-:W-:Y:S01]  /*52f0*/  @!P0 STG.E.128 [R60.64], R8 ;  /* 0x000000083c008986 */ /* 0x002fe2000c101d06 */
[----:B------:R-:W-:Y:S03]  /*5300*/  ISETP.GE.AND P0, PT, R95, c[0x0][0x1d4], PT ;  /* 0x000075005f007a0c */ /* 0x000fe60003f06270 */
[----:B------:R-:W1:Y:S04]  /*5310*/  @!P1 LDS.128 R8, [R86+0x4000] ;  /* 0x0040000056089984 */ /* 0x000e680000000c00 */
[----:B--2---:R-:W-:Y:S06]  /*5320*/  @!P2 STG.E.128 [R60.64+0x20], R4 ;  /* 0x000020043c00a986 */ /* 0x004fec000c101d06 */
[----:B------:R-:W2:Y:S04]  /*5330*/  @!P0 LDS.128 R4, [R87+0x4000] ;  /* 0x0040000057048984 */ /* 0x000ea80000000c00 */
[----:B-1----:R-:W-:Y:S01]  /*5340*/  @!P1 STG.E.128 [R60.64+0x40], R8 ;  /* 0x000040083c009986 */ /* 0x002fe2000c101d06 */
[----:B------:R-:W-:Y:S03]  /*5350*/  ISETP.GE.AND P1, PT, R94, c[0x0][0x1d4], PT ;  /* 0x000075005e007a0c */ /* 0x000fe60003f26270 */
[----:B--2---:R-:W-:Y:S01]  /*5360*/  @!P0 STG.E.128 [R60.64+0x60], R4 ;  /* 0x000060043c008986 */ /* 0x004fe2000c101d06 */
[----:B------:R-:W-:Y:S09]  /*5370*/  ISETP.GE.AND P0, PT, R93, c[0x0][0x1d4], PT ;  /* 0x000075005d007a0c */ /* 0x000ff20003f06270 */
[----:B------:R-:W1:Y:S04]  /*5380*/  @!P1 LDS.128 R8, [R86+0x5000] ;  /* 0x0050000056089984 */ /* 0x000e680000000c00 */
[----:B------:R-:W2:Y:S04]  /*5390*/  @!P0 LDS.128 R4, [R87+0x5000] ;  /* 0x0050000057048984 */ /* 0x000ea80000000c00 */
[----:B-1----:R1:W-:Y:S04]  /*53a0*/  @!P1 STG.E.128 [R60.64+0x80], R8 ;  /* 0x000080083c009986 */ /* 0x0023e8000c101d06 */
[----:B--2---:R1:W-:Y:S02]  /*53b0*/  @!P0 STG.E.128 [R60.64+0xa0], R4 ;  /* 0x0000a0043c008986 */ /* 0x0043e4000c101d06 */
.L_x_65:
[----:B------:R-:W-:Y:S05]  /*53c0*/  BSYNC B1 ;  /* 0x0000000000017941 */ /* 0x000fea0003800000 */
.L_x_60:
[C---:B-1----:R-:W-:Y:S01]  /*53d0*/  IMAD.SHL.U32 R10, R78.reuse, 0x40, RZ ;  /* 0x000000404e0a7824 */ /* 0x042fe200078e00ff */
[----:B------:R-:W-:Y:S01]  /*53e0*/  SHF.L.U64.HI R9, R78, 0x6, R91 ;  /* 0x000000064e097819 */ /* 0x000fe2000001025b */
[----:B------:R-:W-:Y:S02]  /*53f0*/  BSSY B0, `(.L_x_82) ;  /* 0x000004a000007945 */ /* 0x000fe40003800000 */
[----:B--2--5:R-:W-:Y:S01]  /*5400*/  IMAD.IADD R3, R142, 0x1, -R10 ;  /* 0x000000018e037824 */ /* 0x024fe200078e0a0a */
[----:B------:R-:W-:Y:S04]  /*5410*/  IADD3 R0, P1, R10, R143, RZ ;  /* 0x0000008f0a007210 */ /* 0x000fe80007f3e0ff */
[----:B------:R-:W-:Y:S02]  /*5420*/  ISETP.GE.AND P0, PT, R3, 0x21, PT ;  /* 0x000000210300780c */ /* 0x000fe40003f06270 */
[----:B------:R-:W-:Y:S11]  /*5430*/  IADD3.X R2, R9, R145, RZ, P1, !PT ;  /* 0x0000009109027210 */ /* 0x000ff60000ffe4ff */
[----:B------:R-:W-:Y:S05]  /*5440*/  @P0 IADD3 R8, P1, R0, 0x20, RZ ;  /* 0x0000002000080810 */ /* 0x000fea0007f3e0ff */
[----:B------:R-:W-:Y:S01]  /*5450*/  @P0 IMAD.X R5, RZ, RZ, R2, P1 ;  /* 0x000000ffff050224 */ /* 0x000fe200008e0602 */
[----:B------:R-:W-:Y:S11]  /*5460*/  ISETP.GE.AND P1, PT, R3, 0x1, PT ;  /* 0x000000010300780c */ /* 0x000ff60003f26270 */
[----:B------:R-:W-:Y:S02]  /*5470*/  @!UPT UIADD3 URZ, URZ, URZ, URZ ;  /* 0x0000003f3f3ff290 */ /* 0x000fe4000fffe03f */
[-C--:B------:R-:W-:Y:S01]  /*5480*/  @P1 MOV R3, R101.reuse ;  /* 0x0000006500031202 */ /* 0x080fe20000000f00 */
[----:B------:R-:W-:Y:S02]  /*5490*/  @P1 IMAD R4, R2, c[0x0][0x258], RZ ;  /* 0x0000960002041a24 */ /* 0x000fe400078e02ff */
[----:B------:R-:W-:Y:S04]  /*54a0*/  @P1 IMAD.MOV.U32 R2, RZ, RZ, R98 ;  /* 0x000000ffff021224 */ /* 0x000fe800078e0062 */
[C---:B------:R-:W-:Y:S04]  /*54b0*/  @P1 IMAD.WIDE.U32 R2, R0.reuse, c[0x0][0x258], R2 ;  /* 0x0000960000021a25 */ /* 0x040fe800078e0002 */
[----:B------:R-:W-:Y:S01]  /*54c0*/  @P1 IMAD R0, R0, c[0x0][0x25c], R4 ;  /* 0x0000970000001a24 */ /* 0x000fe200078e0204 */
[C---:B------:R-:W-:Y:S01]  /*54d0*/  @P1 LEA R6, P2, R2.reuse, c[0x0][0x250], 0x1 ;  /* 0x0000940002061a11 */ /* 0x040fe200078408ff */
[----:B------:R-:W-:Y:S02]  /*54e0*/  @P0 IMAD.MOV.U32 R4, RZ, RZ, R98 ;  /* 0x000000ffff040224 */ /* 0x000fe400078e0062 */
[----:B------:R-:W-:Y:S05]  /*54f0*/  @P1 IMAD.IADD R0, R3, 0x1, R0 ;  /* 0x0000000103001824 */ /* 0x000fea00078e0200 */
[----:B------:R-:W-:Y:S01]  /*5500*/  @P1 LEA.HI.X R7, R2, c[0x0][0x254], R0, 0x1, P2 ;  /* 0x0000950002071a11 */ /* 0x000fe200010f0c00 */
[----:B------:R-:W-:Y:S01]  /*5510*/  @P0 IMAD R0, R5, c[0x0][0x258], RZ ;  /* 0x0000960005000a24 */ /* 0x000fe200078e02ff */
[----:B------:R-:W-:Y:S03]  /*5520*/  @P0 MOV R5, R101 ;  /* 0x0000006500050202 */ /* 0x000fe60000000f00 */
[----:B------:R-:W-:Y:S01]  /*5530*/  @!PT LDS RZ, [RZ] ;  /* 0x00000000fffff984 */ /* 0x000fe20000000800 */
[----:B------:R-:W-:Y:S01]  /*5540*/  @!PT LDS RZ, [RZ] ;  /* 0x00000000fffff984 */ /* 0x000fe20000000800 */
[----:B------:R-:W-:Y:S01]  /*5550*/  @!PT LDS RZ, [RZ] ;  /* 0x00000000fffff984 */ /* 0x000fe20000000800 */
[----:B------:R1:W-:Y:S01]  /*5560*/  @P1 LDGSTS.E.BYPASS.LTC128B.128 [R85+0x100], [R6.64], !P5 ;  /* 0x0010000006551fae */ /* 0x0003e2000e901d46 */
[C---:B------:R-:W-:Y:S02]  /*5570*/  @P0 IMAD R0, R8.reuse, c[0x0][0x25c], R0 ;  /* 0x0000970008000a24 */ /* 0x040fe400078e0200 */
[----:B------:R-:W-:Y:S01]  /*5580*/  @P0 IMAD.WIDE.U32 R4, R8, c[0x0][0x258], R4 ;  /* 0x0000960008040a25 */ /* 0x000fe200078e0004 */
[----:B------:R1:W-:Y:S03]  /*5590*/  @P1 LDGSTS.E.BYPASS.LTC128B.128 [R85+0x1100], [R6.64+0x40], !P4 ;  /* 0x0110004006551fae */ /* 0x0003e6000e101d46 */
[----:B------:R-:W-:Y:S01]  /*55a0*/  @P0 IMAD.IADD R0, R5, 0x1, R0 ;  /* 0x0000000105000824 */ /* 0x000fe200078e0200 */
[----:B------:R1:W-:Y:S01]  /*55b0*/  @P1 LDGSTS.E.BYPASS.LTC128B.128 [R85+0x2100], [R6.64+0x80], !P3 ;  /* 0x0210008006551fae */ /* 0x0003e2000d901d46 */
[C---:B------:R-:W-:Y:S04]  /*55c0*/  @P0 LEA R2, P2, R4.reuse, c[0x0][0x250], 0x1 ;  /* 0x0000940004020a11 */ /* 0x040fe800078408ff */
[----:B------:R-:W-:Y:S02]  /*55d0*/  @P0 LEA.HI.X R3, R4, c[0x0][0x254], R0, 0x1, P2 ;  /* 0x0000950004030a11 */ /* 0x000fe400010f0c00 */
[----:B------:R-:W-:Y:S03]  /*55e0*/  IADD3 R0, -R10, R96, RZ ;  /* 0x000000600a007210 */ /* 0x000fe60007ffe1ff */
[----:B------:R1:W-:Y:S01]  /*55f0*/  @P0 LDGSTS.E.BYPASS.LTC128B.128 [R85+0x900], [R2.64], !P5 ;  /* 0x0090000002550fae */ /* 0x0003e2000e901d46 */
[----:B------:R-:W-:Y:S03]  /*5600*/  IMNMX R0, R0, 0x40, PT ;  /* 0x0000004000007817 */ /* 0x000fe60003800200 */
[----:B------:R1:W-:Y:S04]  /*5610*/  @P0 LDGSTS.E.BYPASS.LTC128B.128 [R85+0x1900], [R2.64+0x40], !P4 ;  /* 0x0190004002550fae */ /* 0x0003e8000e101d46 */
[----:B------:R1:W-:Y:S01]  /*5620*/  @P0 LDGSTS.E.BYPASS.LTC128B.128 [R85+0x2900], [R2.64+0x80], !P3 ;  /* 0x0290008002550fae */ /* 0x0003e2000d901d46 */
[----:B------:R-:W-:Y:S03]  /*5630*/  ISETP.GE.AND P0, PT, R92, R0, PT ;  /* 0x000000005c00720c */ /* 0x000fe60003f06270 */
[----:B------:R-:W0:Y:S01]  /*5640*/  LDGDEPBAR ;  /* 0x00000000000079af */ /* 0x000e220000000000 */
[----:B------:R-:W-:Y:S04]  /*5650*/  DEPBAR.LE SB0, 0x0 ;  /* 0x000080000000791a */ /* 0x000fe80000000000 */
[----:B------:R-:W-:Y:S06]  /*5660*/  BAR.SYNC.DEFER_BLOCKING 0x0 ;  /* 0x0000000000007b1d */ /* 0x000fec0000010000 */
[----:B------:R-:W-:-:S05]  /*5670*/  @P0 BRA `(.L_x_83) ;  /* 0x0000021000000947 */ /* 0x000fca0003800000 */
[----:B-1----:R-:W-:Y:S01]  /*5680*/  IADD3 R0, P0, R10, R141, RZ ;  /* 0x0000008d0a007210 */ /* 0x002fe20007f1e0ff */
[----:B------:R-:W-:Y:S01]  /*5690*/  IMAD.MOV.U32 R4, RZ, RZ, R114 ;  /* 0x000000ffff047224 */ /* 0x000fe200078e0072 */
[----:B------:R-:W-:Y:S01]  /*56a0*/  ISETP.GE.AND P1, PT, R26, c[0x0][0x1d4], PT ;  /* 0x000075001a007a0c */ /* 0x000fe20003f26270 */
[----:B------:R-:W-:Y:S02]  /*56b0*/  IMAD.MOV.U32 R5, RZ, RZ, R132 ;  /* 0x000000ffff057224 */ /* 0x000fe400078e0084 */
[----:B------:R-:W-:Y:S02]  /*56c0*/  IMAD.X R2, R9, 0x1, R140, P0 ;  /* 0x0000000109027824 */ /* 0x000fe400000e068c */
[----:B------:R-:W-:Y:S04]  /*56d0*/  IMAD.WIDE.U32 R4, R0, c[0x0][0x208], R4 ;  /* 0x0000820000047a25 */ /* 0x000fe800078e0004 */
[----:B------:R-:W-:Y:S04]  /*56e0*/  IMAD R2, R2, c[0x0][0x208], RZ ;  /* 0x0000820002027a24 */ /* 0x000fe800078e02ff */
[----:B------:R-:W1:Y:S01]  /*56f0*/  @!P1 LDS.128 R8, [R86] ;  /* 0x0000000056089984 */ /* 0x000e620000000c00 */
[----:B------:R-:W-:Y:S01]  /*5700*/  IMAD R0, R0, c[0x0][0x20c], R2 ;  /* 0x0000830000007a24 */ /* 0x000fe200078e0202 */
[C---:B------:R-:W-:Y:S03]  /*5710*/  LEA R2, P0, R4.reuse, c[0x0][0x1f8], 0x1 ;  /* 0x00007e0004027a11 */ /* 0x040fe600078008ff */
[----:B------:R-:W-:Y:S05]  /*5720*/  IMAD.IADD R0, R5, 0x1, R0 ;  /* 0x0000000105007824 */ /* 0x000fea00078e0200 */
[----:B------:R-:W-:Y:S02]  /*5730*/  LEA.HI.X R3, R4, c[0x0][0x1fc], R0, 0x1, P0 ;  /* 0x00007f0004037a11 */ /* 0x000fe400000f0c00 */
[----:B------:R-:W-:Y:S11]  /*5740*/  ISETP.GE.AND P0, PT, R29, c[0x0][0x1d4], PT ;  /* 0x000075001d007a0c */ /* 0x000ff60003f06270 */
[----:B------:R-:W-:Y:S02]  /*5750*/  @!UPT UIADD3 URZ, URZ, URZ, URZ ;  /* 0x0000003f3f3ff290 */ /* 0x000fe4000fffe03f */
[----:B------:R-:W2:Y:S04]  /*5760*/  @!P0 LDS.128 R4, [R87] ;  /* 0x0000000057048984 */ /* 0x000ea80000000c00 */
[----:B-1----:R-:W-:Y:S01]  /*5770*/  @!P1 STG.E.128 [R2.64], R8 ;  /* 0x0000000802009986 */ /* 0x002fe2000c101d06 */
[----:B------:R-:W-:Y:S11]  /*5780*/  ISETP.GE.AND P1, PT, R28, c[0x0][0x1d4], PT ;  /* 0x000075001c007a0c */ /* 0x000ff60003f26270 */
[----:B------:R-:W-:Y:S02]  /*5790*/  @!UPT UIADD3 URZ, URZ, URZ, URZ ;  /* 0x0000003f3f3ff290 */ /* 0x000fe4000fffe03f */
[----:B------:R-:W1:Y:S04]  /*57a0*/  @!P1 LDS.128 R8, [R86+0x1000] ;  /* 0x0010000056089984 */ /* 0x000e680000000c00 */
[----:B--2---:R-:W-:Y:S01]  /*57b0*/  @!P0 STG.E.128 [R2.64+0x20], R4 ;  /* 0x0000200402008986 */ /* 0x004fe2000c101d06 */
[----:B------:R-:W-:Y:S11]  /*57c0*/  ISETP.GE.AND P0, PT, R95, c[0x0][0x1d4], PT ;  /* 0x000075005f007a0c */ /* 0x000ff60003f06270 */
[----:B------:R-:W-:Y:S02]  /*57d0*/  @!UPT UIADD3 URZ, URZ, URZ, URZ ;  /* 0x0000003f3f3ff290 */ /* 0x000fe4000fffe03f */
[----:B------:R-:W2:Y:S04]  /*57e0*/  @!P0 LDS.128 R4, [R87+0x1000] ;  /* 0x0010000057048984 */ /* 0x000ea80000000c00 */
[----:B-1----:R-:W-:Y:S01]  /*57f0*/  @!P1 STG.E.128 [R2.64+0x40], R8 ;  /* 0x0000400802009986 */ /* 0x002fe2000c101d06 */
[----:B------:R-:W-:Y:S11]  /*5800*/  ISETP.GE.AND P1, PT, R94, c[0x0][0x1d4], PT ;  /* 0x000075005e007a0c */ /* 0x000ff60003f26270 */
[----:B------:R-:W-:Y:S02]  /*5810*/  @!UPT UIADD3 URZ, URZ, URZ, URZ ;  /* 0x0000003f3f3ff290 */ /* 0x000fe4000fffe03f */
[----:B------:R-:W1:Y:S04]  /*5820*/  @!P1 LDS.128 R8, [R86+0x2000] ;  /* 0x0020000056089984 */ /* 0x000e680000000c00 */
[----:B--2---:R-:W-:Y:S01]  /*5830*/  @!P0 STG.E.128 [R2.64+0x60], R4 ;  /* 0x0000600402008986 */ /* 0x004fe2000c101d06 */
[----:B------:R-:W-:Y:S11]  /*5840*/  ISETP.GE.AND P0, PT, R93, c[0x0][0x1d4], PT ;  /* 0x000075005d007a0c */ /* 0x000ff60003f06270 */
[----:B------:R-:W-:Y:S02]  /*5850*/  @!UPT UIADD3 URZ, URZ, URZ, URZ ;  /* 0x0000003f3f3ff290 */ /* 0x000fe4000fffe03f */
[----:B------:R-:W2:Y:S04]  /*5860*/  @!P0 LDS.128 R4, [R87+0x2000] ;  /* 0x0020000057048984 */ /* 0x000ea80000000c00 */
[----:B-1----:R1:W-:Y:S04]  /*5870*/  @!P1 STG.E.128 [R2.64+0x80], R8 ;  /* 0x0000800802009986 */ /* 0x0023e8000c101d06 */
[----:B--2---:R1:W-:Y:S02]  /*5880*/  @!P0 STG.E.128 [R2.64+0xa0], R4 ;  /* 0x0000a00402008986 */ /* 0x0043e4000c101d06 */
.L_x_83:
[----:B-1----:R-:W-:Y:S05]  /*5890*/  BSYNC B0 ;  /* 0x0000000000007941 */ /* 0x002fea0003800000 */
.L_x_82:
[C---:B------:R-:W-:Y:S02]  /*58a0*/  ISETP.GT.AND P0, PT, R78.reuse, R144, PT ;  /* 0x000000904e00720c */ /* 0x040fe40003f04270 */
[----:B------:R-:W-:Y:S11]  /*58b0*/  IADD3 R78, R78, -0x1, RZ ;  /* 0xffffffff4e4e7810 */ /* 0x000ff60007ffe0ff */
[----:B------:R-:W-:Y:S01]  /*58c0*/  @P0 SHF.R.S32.HI R2, RZ, 0x1f, R78 ;  /* 0x0000001fff020819 */ /* 0x000fe2000001144e */
[----:B------:R-:W-:Y:S02]  /*58d0*/  @P0 IMAD R0, R157, R78, RZ ;  /* 0x0000004e9d000224 */ /* 0x000fe400078e02ff */
[----:B------:R-:W-:Y:S02]  /*58e0*/  @P0 IMAD.MOV.U32 R4, RZ, RZ, R116 ;  /* 0x000000ffff040224 */ /* 0x000fe400078e0074 */
[----:B------:R-:W-:Y:S02]  /*58f0*/  @P0 IMAD.MOV.U32 R5, RZ, RZ, R105 ;  /* 0x000000ffff050224 */ /* 0x000fe400078e0069 */
[-C--:B------:R-:W-:Y:S02]  /*5900*/  @P0 IMAD R0, R2, R162.reuse, R0 ;  /* 0x000000a202000224 */ /* 0x080fe400078e0200 */
[----:B------:R-:W-:Y:S04]  /*5910*/  @P0 IMAD.WIDE.U32 R4, R78, R162, R4 ;  /* 0x000000a24e040225 */ /* 0x000fe800078e0004 */
[----:B------:R-:W-:Y:S01]  /*5920*/  @P0 IMAD.IADD R0, R5, 0x1, R0 ;  /* 0x0000000105000824 */ /* 0x000fe200078e0200 */
[C---:B------:R-:W-:Y:S04]  /*5930*/  @P0 LEA R2, P1, R4.reuse, c[0x0][0x220], 0x1 ;  /* 0x0000880004020a11 */ /* 0x040fe800078208ff */
[----:B------:R-:W-:Y:S02]  /*5940*/  @P0 LEA.HI.X R3, R4, c[0x0][0x224], R0, 0x1, P1 ;  /* 0x0000890004030a11 */ /* 0x000fe400008f0c00 */
[C---:B------:R-:W-:Y:S03]  /*5950*/  @P0 LEA R4, P1, R161.reuse, R2, 0x1 ;  /* 0x00000002a1040211 */ /* 0x040fe600078208ff */
[----:B------:R-:W-:Y:S01]  /*5960*/  @!PT LDS RZ, [RZ] ;  /* 0x00000000fffff984 */ /* 0x000fe20000000800 */
[----:B------:R-:W-:Y:S01]  /*5970*/  @!PT LDS RZ, [RZ] ;  /* 0x00000000fffff984 */ /* 0x000fe20000000800 */
[----:B------:R-:W-:Y:S01]  /*5980*/  @!PT LDS RZ, [RZ] ;  /* 0x00000000fffff984 */ /* 0x000fe20000000800 */
[----:B------:R1:W-:Y:S01]  /*5990*/  @P0 LDGSTS.E.BYPASS.LTC128B.128 [R85+0x3100], [R2.64], !P5 ;  /* 0x0310000002550fae */ /* 0x0003e2000e901d46 */
[----:B------:R-:W-:Y:S03]  /*59a0*/  @P0 LEA.HI.X R5, R161, R3, R156, 0x1, P1 ;  /* 0x00000003a1050211 */ /* 0x000fe600008f0c9c */
[----:B------:R1:W-:Y:S04]  /*59b0*/  @P0 LDGSTS.E.BYPASS.LTC128B.128 [R85+0x4100], [R2.64+0x40], !P4 ;  /* 0x0410004002550fae */ /* 0x0003e8000e101d46 */
[----:B------:R1:W-:Y:S04]  /*59c0*/  @P0 LDGSTS.E.BYPASS.LTC128B.128 [R85+0x5100], [R2.64+0x80], !P3 ;  /* 0x0510008002550fae */ /* 0x0003e8000d901d46 */
[----:B------:R1:W-:Y:S04]  /*59d0*/  @P0 LDGSTS.E.BYPASS.LTC128B.128 [R85+0x3900], [R4.64], !P5 ;  /* 0x0390000004550fae */ /* 0x0003e8000e901d46 */
[----:B------:R1:W-:Y:S04]  /*59e0*/  @P0 LDGSTS.E.BYPASS.LTC128B.128 [R85+0x4900], [R4.64+0x40], !P4 ;  /* 0x0490004004550fae */ /* 0x0003e8000e101d46 */
[----:B------:R1:W-:Y:S04]  /*59f0*/  @P0 LDGSTS.E.BYPASS.LTC128B.128 [R85+0x5900], [R4.64+0x80], !P3 ;  /* 0x0590008004550fae */ /* 0x0003e8000d901d46 */
[----:B------:R-:W0:Y:S01]  /*5a00*/  LDGDEPBAR ;  /* 0x00000000000079af */ /* 0x000e220000000000 */
[----:B------:R-:W-:-:S05]  /*5a10*/  @P0 BRA `(.L_x_84) ;  /* 0xffffc0b000000947 */ /* 0x000fca000383ffff */
[----:B------:R-:W-:Y:S06]  /*5a20*/  BAR.SYNC.DEFER_BLOCKING 0x0 ;  /* 0x0000000000007b1d */ /* 0x000fec0000010000 */
.L_x_59:
[----:B-1----:R-:W-:Y:S01]  /*5a30*/  ISETP.GE.AND P0, PT, R163, 0x1, PT ;  /* 0x00000001a300780c */ /* 0x002fe20003f06270 */
[----:B------:R-:W-:Y:S01]  /*5a40*/  IMAD.IADD R12, R150, 0x1, R146 ;  /* 0x00000001960c7824 */ /* 0x000fe200078e0292 */
[----:B------:R-:W-:Y:S01]  /*5a50*/  PLOP3.LUT P4, PT, PT, PT, PT, 0x80, 0x0 ;  /* 0x000000000000781c */ /* 0x000fe20003f8f070 */
        /* <DEDUP_REMOVED lines=9> */
[----:B------:R-:W-:Y:S01]  /*5af0*/  MOV R118, RZ ;  /* 0x000000ff00767202 */ /* 0x000fe20000000f00 */
[----:B------:R-:W-:Y:S01]  /*5b00*/  IMAD.MOV.U32 R116, RZ, RZ, RZ ;  /* 0x000000ffff747224 */ /* 0x000fe200078e00ff */
        /* <DEDUP_REMOVED lines=16> */
[----:B------:R-:W-:Y:S01]  /*5c10*/  CS2R R26, SRZ ;  /* 0x00000000001a7805 */ /* 0x000fe2000001ff00 */
[----:B------:R-:W-:Y:S01]  /*5c20*/  MOV R100, RZ ;  /* 0x000000ff00647202 */ /* 0x000fe20000000f00 */
[----:B------:R-:W-:Y:S01]  /*5c30*/  IMAD.MOV.U32 R158, RZ, RZ, RZ ;  /* 0x000000ffff9e7224 */ /* 0x000fe200078e00ff */
[----:B------:R-:W-:Y:S01]  /*5c40*/  MOV R28, RZ ;  /* 0x000000ff001c7202 */ /* 0x000fe20000000f00 */
[----:B------:R-:W-:Y:S01]  /*5c50*/  IMAD.MOV.U32 R156, RZ, RZ, RZ ;  /* 0x000000ffff9c7224 */ /* 0x000fe200078e00ff */
[----:B------:R-:W-:Y:S01]  /*5c60*/  CS2R R94, SRZ ;  /* 0x00000000005e7805 */ /* 0x000fe2000001ff00 */
[----:B------:R-:W-:Y:S01]  /*5c70*/  CS2R R30, SRZ ;  /* 0x00000000001e7805 */ /* 0x000fe2000001ff00 */
[----:B------:R-:W-:Y:S01]  /*5c80*/  MOV R92, RZ ;  /* 0x000000ff005c7202 */ /* 0x000fe20000000f00 */
[----:B------:R-:W-:Y:S01]  /*5c90*/  IMAD.MOV.U32 R98, RZ, RZ, RZ ;  /* 0x000000ffff627224 */ /* 0x000fe200078e00ff */
[----:B------:R-:W-:Y:S01]  /*5ca0*/  CS2R R32, SRZ ;  /* 0x0000000000207805 */ /* 0x000fe2000001ff00 */
[----:B------:R-:W-:Y:S01]  /*5cb0*/  MOV R96, RZ ;  /* 0x000000ff00607202 */ /* 0x000fe20000000f00 */
[----:B------:R-:W-:Y:S01]  /*5cc0*/  CS2R R90, SRZ ;  /* 0x00000000005a7805 */ /* 0x000fe2000001ff00 */
        /* <DEDUP_REMOVED lines=18> */
[----:B------:R-:W-:Y:S01]  /*5df0*/  CS2R R42, SRZ ;  /* 0x00000000002a7805 */ /* 0x000fe2000001ff00 */
[----:B------:R-:W-:Y:S01]  /*5e00*/  IMAD.MOV.U32 R154, RZ, RZ, RZ ;  /* 0x000000ffff9a7224 */ /* 0x000fe200078e00ff */
[----:B------:R-:W-:Y:S01]  /*5e10*/  MOV R152, RZ ;  /* 0x000000ff00987202 */ /* 0x000fe20000000f00 */
[----:B------:R-:W-:Y:S01]  /*5e20*/  CS2R R142, SRZ ;  /* 0x00000000008e7805 */ /* 0x000fe2000001ff00 */
[----:B------:R-:W-:Y:S01]  /*5e30*/  IMAD.MOV.U32 R140, RZ, RZ, RZ ;  /* 0x000000ffff8c7224 */ /* 0x000fe200078e00ff */
[----:B------:R-:W-:Y:S01]  /*5e40*/  CS2R R44, SRZ ;  /* 0x00000000002c7805 */ /* 0x000fe2000001ff00 */
[----:B------:R-:W-:Y:S01]  /*5e50*/  MOV R146, RZ ;  /* 0x000000ff00927202 */ /* 0x000fe20000000f00 */
[----:B------:R-:W-:Y:S01]  /*5e60*/  IMAD.MOV.U32 R144, RZ, RZ, RZ ;  /* 0x000000ffff907224 */ /* 0x000fe200078e00ff */
[----:B------:R-:W-:Y:S01]  /*5e70*/  MOV R54, RZ ;  /* 0x000000ff00367202 */ /* 0x000fe20000000f00 */
[----:B------:R-:W-:Y:S01]  /*5e80*/  IMAD.MOV.U32 R53, RZ, RZ, RZ ;  /* 0x000000ffff357224 */ /* 0x000fe200078e00ff */
[----:B------:R-:W-:Y:S01]  /*5e90*/  CS2R R50, SRZ ;  /* 0x0000000000327805 */ /* 0x000fe2000001ff00 */
[----:B------:R-:W-:Y:S05]  /*5ea0*/  @!P0 BRA `(.L_x_85) ;  /* 0x0000da5000008947 */ /* 0x000fea0003800000 */
[----:B------:R-:W2:Y:S01]  /*5eb0*/  LDL R48, [R1+0x34] ;  /* 0x0000340001307983 */ /* 0x000ea20000100800 */
[----:B------:R-:W-:-:S04]  /*5ec0*/  ISETP.NE.U32.AND P0, PT, RZ, c[0x0][0x340], PT ;  /* 0x0000d000ff007a0c */ /* 0x000fc80003f05070 */
[----:B------:R-:W-:-:S13]  /*5ed0*/  ISETP.NE.AND.EX P2, PT, RZ, c[0x0][0x344], PT, P0 ;  /* 0x0000d100ff007a0c */ /* 0x000fda0003f45300 */
[----:B------:R-:W-:Y:S01]  /*5ee0*/  @P2 IMAD.MOV.U32 R2, RZ, RZ, 0x4 ;  /* 0x00000004ff022424 */ /* 0x000fe200078e00ff */
[----:B------:R-:W-:Y:S02]  /*5ef0*/  SHF.R.S32.HI R0, RZ, 0x1f, R153 ;  /* 0x0000001fff007819 */ /* 0x000fe40000011499 */
[----:B------:R-:W-:-:S03]  /*5f00*/  SHF.R.S32.HI R14, RZ, 0x1f, R172 ;  /* 0x0000001fff0e7819 */ /* 0x000fc600000114ac */
[----:B------:R-:W-:Y:S01]  /*5f10*/  IMAD R0, R0, c[0x0][0x178], RZ ;  /* 0x00005e0000007a24 */ /* 0x000fe200078e02ff */
[CC--:B------:R-:W-:Y:S01]  /*5f20*/  LEA.HI R27, R14.reuse, R172.reuse, RZ, 0x4 ;  /* 0x000000ac0e1b7211 */ /* 0x0c0fe200078f20ff */
[----:B------:R-:W-:Y:S02]  /*5f30*/  IMAD.MOV.U32 R4, RZ, RZ, c[0x0][0x2c4] ;  /* 0x0000b100ff047624 */ /* 0x000fe400078e00ff */
[----:B------:R-:W-:Y:S01]  /*5f40*/  IMAD R0, R153, c[0x0][0x17c], R0 ;  /* 0x00005f0099007a24 */ /* 0x000fe200078e0200 */
[CC--:B------:R-:W-:Y:S02]  /*5f50*/  LEA.HI R28, R14.reuse, R172.reuse, RZ, 0x3 ;  /* 0x000000ac0e1c7211 */ /* 0x0c0fe400078f18ff */
[----:B------:R-:W-:Y:S01]  /*5f60*/  LEA.HI R13, R14, R172, RZ, 0x2 ;  /* 0x000000ac0e0d7211 */ /* 0x000fe200078f10ff */
[----:B------:R-:W1:Y:S01]  /*5f70*/  S2R R29, SR_CTAID.Y ;  /* 0x00000000001d7919 */ /* 0x000e620000002600 */
[----:B------:R-:W-:Y:S02]  /*5f80*/  ISETP.NE.AND P1, PT, R4, 0x1, PT ;  /* 0x000000010400780c */ /* 0x000fe40003f25270 */
[----:B------:R-:W-:-:S02]  /*5f90*/  SHF.R.S32.HI R4, RZ, 0x3, R28 ;  /* 0x00000003ff047819 */ /* 0x000fc4000001141c */
[----:B------:R-:W-:-:S03]  /*5fa0*/  LOP3.LUT R7, R13, 0xfffffffc, RZ, 0xc0, !PT ;  /* 0xfffffffc0d077812 */ /* 0x000fc600078ec0ff */
[----:B------:R-:W-:Y:S02]  /*5fb0*/  IMAD.SHL.U32 R4, R4, 0x40, RZ ;  /* 0x0000004004047824 */ /* 0x000fe400078e00ff */
[----:B------:R-:W-:Y:S01]  /*5fc0*/  IMAD.IADD R7, R172, 0x1, -R7 ;  /* 0x00000001ac077824 */ /* 0x000fe200078e0a07 */
[----:B------:R-:W-:Y:S02]  /*5fd0*/  LOP3.LUT R5, R28, 0xfffffff8, RZ, 0xc0, !PT ;  /* 0xfffffff81c057812 */ /* 0x000fe400078ec0ff */
[----:B------:R-:W-:Y:S01]  /*5fe0*/  LOP3.LUT R4, R4, 0xc0, RZ, 0xc0, !PT ;  /* 0x000000c004047812 */ /* 0x000fe200078ec0ff */
[----:B------:R-:W-:Y:S01]  /*5ff0*/  IMAD.SHL.U32 R6, R7, 0x8, RZ ;  /* 0x0000000807067824 */ /* 0x000fe200078e00ff */
[----:B------:R-:W-:Y:S01]  /*6000*/  SHF.R.S32.HI R96, RZ, 0x2, R13 ;  /* 0x00000002ff607819 */ /* 0x000fe2000001140d */
[----:B------:R-:W-:-:S04]  /*6010*/  IMAD.IADD R5, R172, 0x1, -R5 ;  /* 0x00000001ac057824 */ /* 0x000fc800078e0a05 */
[----:B------:R-:W-:Y:S01]  /*6020*/  IMAD R7, R7, 0x20, R96 ;  /* 0x0000002007077824 */ /* 0x000fe200078e0260 */
[----:B------:R-:W-:Y:S02]  /*6030*/  LEA.HI R22, R5, R5, RZ, 0x1 ;  /* 0x0000000505167211 */ /* 0x000fe400078f08ff */
[----:B------:R-:W-:Y:S01]  /*6040*/  ISETP.NE.U32.AND P0, PT, RZ, c[0x0][0x348], PT ;  /* 0x0000d200ff007a0c */ /* 0x000fe20003f05070 */
[----:B------:R-:W-:Y:S02]  /*6050*/  IMAD R15, R173, 0x80, R7 ;  /* 0x00000080ad0f7824 */ /* 0x000fe400078e0207 */
[----:B--2---:R-:W-:-:S05]  /*6060*/  @P2 IMAD.WIDE R2, R48, R2, c[0x0][0x340] ;  /* 0x0000d00030022625 */ /* 0x004fca00078e0202 */
[----:B------:R2:W3:Y:S01]  /*6070*/  @P2 LDG.E R25, [R2.64] ;  /* 0x0000000602192981 */ /* 0x0004e2000c1e1900 */
[----:B------:R-:W-:Y:S01]  /*6080*/  SHF.R.S32.HI R24, RZ, 0x1f, R48 ;  /* 0x0000001fff187819 */ /* 0x000fe20000011430 */
[----:B------:R-:W-:Y:S01]  /*6090*/  IMAD.MOV.U32 R10, RZ, RZ, R15 ;  /* 0x000000ffff0a7224 */ /* 0x000fe200078e000f */
[----:B------:R-:W-:Y:S01]  /*60a0*/  ISETP.NE.AND.EX P0, PT, RZ, c[0x0][0x34c], PT, P0 ;  /* 0x0000d300ff007a0c */ /* 0x000fe20003f05300 */
[----:B------:R-:W-:Y:S01]  /*60b0*/  IMAD R54, R155, c[0x0][0x2c4], RZ ;  /* 0x0000b1009b367a24 */ /* 0x000fe200078e02ff */
[----:B------:R-:W-:Y:S01]  /*60c0*/  LEA.HI R137, R14, R172, RZ, 0x5 ;  /* 0x000000ac0e897211 */ /* 0x000fe200078f28ff */
[----:B------:R-:W-:Y:S01]  /*60d0*/  BSSY B0, `(.L_x_86) ;  /* 0x00000a2000007945 */ /* 0x000fe20003800000 */
[----:B------:R-:W-:Y:S02]  /*60e0*/  SHF.R.S32.HI R72, RZ, 0x1, R22 ;  /* 0x00000001ff487819 */ /* 0x000fe40000011416 */
[----:B------:R-:W-:Y:S02]  /*60f0*/  SHF.R.S32.HI R16, RZ, 0x5, R137 ;  /* 0x00000005ff107819 */ /* 0x000fe40000011489 */
[----:B------:R-:W-:-:S02]  /*6100*/  SHF.R.S32.HI R63, RZ, 0x4, R27 ;  /* 0x00000004ff3f7819 */ /* 0x000fc4000001141b */
[----:B------:R-:W-:Y:S01]  /*6110*/  ISETP.GE.AND P6, PT, R6, c[0x0][0x1d4], PT ;  /* 0x0000750006007a0c */ /* 0x000fe20003fc6270 */
[----:B--2---:R-:W-:-:S04]  /*6120*/  IMAD.WIDE.U32 R2, R153, c[0x0][0x178], RZ ;  /* 0x00005e0099027a25 */ /* 0x004fc800078e00ff */
[----:B------:R-:W-:Y:S01]  /*6130*/  IMAD.IADD R3, R3, 0x1, R0 ;  /* 0x0000000103037824 */ /* 0x000fe200078e0200 */
[----:B------:R-:W-:-:S03]  /*6140*/  LOP3.LUT R0, R27, 0xfffffff0, RZ, 0xc0, !PT ;  /* 0xfffffff01b007812 */ /* 0x000fc600078ec0ff */
[----:B-1----:R-:W-:-:S04]  /*6150*/  IMAD.WIDE.U32 R2, R29, c[0x0][0x1b8], R2 ;  /* 0x00006e001d027a25 */ /* 0x002fc800078e0002 */
[----:B------:R-:W-:-:S05]  /*6160*/  IMAD.IADD R0, R172, 0x1, -R0 ;  /* 0x00000001ac007824 */ /* 0x000fca00078e0a00 */
[----:B------:R-:W-:Y:S02]  /*6170*/  SHF.R.S32.HI R9, RZ, 0x1f, R0 ;  /* 0x0000001fff097819 */ /* 0x000fe40000011400 */
[-C--:B------:R-:W-:Y:S02]  /*6180*/  LEA.HI R11, R0, R0.reuse, RZ, 0x1 ;  /* 0x00000000000b7211 */ /* 0x080fe400078f08ff */
[----:B------:R-:W-:Y:S02]  /*6190*/  LEA.HI R23, R9, R0, RZ, 0x3 ;  /* 0x0000000009177211 */ /* 0x000fe400078f18ff */
[----:B------:R-:W-:Y:S02]  /*61a0*/  LOP3.LUT R9, R4, 0x18, R6, 0xf8, !PT ;  /* 0x0000001804097812 */ /* 0x000fe400078ef806 */
[----:B------:R-:W-:Y:S02]  /*61b0*/  SHF.R.U32.HI R4, RZ, 0x3, R4 ;  /* 0x00000003ff047819 */ /* 0x000fe40000011604 */
[----:B------:R-:W-:-:S02]  /*61c0*/  LOP3.LUT R8, R11, 0x7fffffe, RZ, 0xc0, !PT ;  /* 0x07fffffe0b087812 */ /* 0x000fc400078ec0ff */
[----:B------:R-:W-:Y:S01]  /*61d0*/  LOP3.LUT R20, R9, R4, RZ, 0x3c, !PT ;  /* 0x0000000409147212 */ /* 0x000fe200078e3cff */
[----:B------:R-:W-:Y:S01]  /*61e0*/  IMAD R4, R174, c[0x0][0x1b8], RZ ;  /* 0x00006e00ae047a24 */ /* 0x000fe200078e02ff */
[----:B------:R-:W-:Y:S01]  /*61f0*/  LEA.HI R9, R13, R96, RZ, 0x1 ;  /* 0x000000600d097211 */ /* 0x000fe200078f08ff */
[----:B------:R-:W-:Y:S01]  /*6200*/  IMAD.IADD R21, R0, 0x1, -R8 ;  /* 0x0000000100157824 */ /* 0x000fe200078e0a08 */
[----:B------:R-:W-:Y:S01]  /*6210*/  LOP3.LUT R0, R22, 0x7fffffe, RZ, 0xc0, !PT ;  /* 0x07fffffe16007812 */ /* 0x000fe200078ec0ff */
[----:B------:R-:W-:Y:S01]  /*6220*/  IMAD R4, R29, c[0x0][0x1bc], R4 ;  /* 0x00006f001d047a24 */ /* 0x000fe200078e0204 */
[----:B------:R-:W-:-:S03]  /*6230*/  SHF.R.S32.HI R8, RZ, 0x1f, R12 ;  /* 0x0000001fff087819 */ /* 0x000fc6000001140c */
[----:B------:R-:W-:Y:S01]  /*6240*/  IMAD.IADD R26, R5, 0x1, -R0 ;  /* 0x00000001051a7824 */ /* 0x000fe200078e0a00 */
[----:B------:R-:W-:Y:S01]  /*6250*/  IADD3 R3, R3, R4, RZ ;  /* 0x0000000403037210 */ /* 0x000fe20007ffe0ff */
[----:B------:R-:W-:Y:S01]  /*6260*/  @P1 IMAD.HI.U32 R4, R15, c[0x0][0x2c8], RZ ;  /* 0x0000b2000f041a27 */ /* 0x000fe200078e00ff */
[----:B------:R-:W-:Y:S02]  /*6270*/  IADD3 R0, R6, 0x40, RZ ;  /* 0x0000004006007810 */ /* 0x000fe40007ffe0ff */
[----:B------:R-:W-:Y:S02]  /*6280*/  SEL R5, R24, RZ, !P0 ;  /* 0x000000ff18057207 */ /* 0x000fe40004000000 */
[----:B------:R-:W-:Y:S02]  /*6290*/  @P1 SHF.R.U32.HI R10, RZ, c[0x0][0x2cc], R4 ;  /* 0x0000b300ff0a1a19 */ /* 0x000fe40000011604 */
[C---:B------:R-:W-:Y:S01]  /*62a0*/  ISETP.GE.AND P3, PT, R0.reuse, c[0x0][0x1d4], PT ;  /* 0x0000750000007a0c */ /* 0x040fe20003f66270 */
[----:B------:R-:W-:Y:S01]  /*62b0*/  IMAD R7, R5, c[0x0][0x1c0], RZ ;  /* 0x0000700005077a24 */ /* 0x000fe200078e02ff */
[----:B------:R-:W-:-:S02]  /*62c0*/  ISETP.GE.AND P4, PT, R0, c[0x0][0x198], PT ;  /* 0x0000660000007a0c */ /* 0x000fc40003f86270 */
[----:B------:R-:W-:Y:S02]  /*62d0*/  SEL R4, R48, RZ, !P0 ;  /* 0x000000ff30047207 */ /* 0x000fe40004000000 */
[----:B------:R-:W-:Y:S02]  /*62e0*/  IADD3 R0, P0, R96, R12, RZ ;  /* 0x0000000c60007210 */ /* 0x000fe40007f1e0ff */
[----:B------:R-:W-:Y:S01]  /*62f0*/  SHF.R.S32.HI R12, RZ, 0x1, R11 ;  /* 0x00000001ff0c7819 */ /* 0x000fe2000001140b */
[----:B------:R-:W-:Y:S01]  /*6300*/  IMAD R18, R4, c[0x0][0x1c4], R7 ;  /* 0x0000710004127a24 */ /* 0x000fe200078e0207 */
[----:B------:R-:W-:Y:S01]  /*6310*/  LEA.HI.X.SX32 R5, R96, R8, 0x1, P0 ;  /* 0x0000000860057211 */ /* 0x000fe200000f0eff */
[----:B------:R-:W-:Y:S01]  /*6320*/  IMAD.WIDE.U32 R2, R4, c[0x0][0x1c0], R2 ;  /* 0x0000700004027a25 */ /* 0x000fe200078e0002 */
[----:B------:R-:W-:Y:S02]  /*6330*/  LOP3.LUT R8, R9, 0x7fffffe, RZ, 0xc0, !PT ;  /* 0x07fffffe09087812 */ /* 0x000fe400078ec0ff */
[----:B------:R-:W-:Y:S01]  /*6340*/  SHF.R.S32.HI R7, RZ, 0x1f, R6 ;  /* 0x0000001fff077819 */ /* 0x000fe20000011406 */
[C---:B------:R-:W-:Y:S01]  /*6350*/  IMAD R9, R5.reuse, c[0x0][0x1e0], RZ ;  /* 0x0000780005097a24 */ /* 0x040fe200078e02ff */
[----:B------:R-:W-:Y:S01]  /*6360*/  LOP3.LUT P0, RZ, R72, 0x2, RZ, 0xc0, !PT ;  /* 0x0000000248ff7812 */ /* 0x000fe2000780c0ff */
[----:B------:R-:W-:Y:S01]  /*6370*/  IMAD R4, R5, c[0x0][0x208], RZ ;  /* 0x0000820005047a24 */ /* 0x000fe200078e02ff */
[----:B------:R-:W-:Y:S01]  /*6380*/  SHF.R.S32.HI R5, RZ, 0x1f, R11 ;  /* 0x0000001fff057819 */ /* 0x000fe2000001140b */
[----:B------:R-:W-:Y:S01]  /*6390*/  IMAD.IADD R13, R96, 0x1, -R8 ;  /* 0x00000001600d7824 */ /* 0x000fe200078e0a08 */
[----:B------:R-:W-:Y:S01]  /*63a0*/  P2R R112, PR, RZ, 0x8 ;  /* 0x00000008ff707803 */ /* 0x000fe20000000000 */
[----:B------:R-:W-:Y:S01]  /*63b0*/  IMAD R17, R0, c[0x0][0x1e4], R9 ;  /* 0x0000790000117a24 */ /* 0x000fe200078e0209 */
[----:B------:R-:W-:Y:S01]  /*63c0*/  LEA.HI R11, R5, R12, RZ, 0x2 ;  /* 0x0000000c050b7211 */ /* 0x000fe200078f10ff */
[----:B------:R-:W-:Y:S01]  /*63d0*/  IMAD R14, R16, 0x8, R13 ;  /* 0x00000008100e7824 */ /* 0x000fe200078e020d */
[----:B------:R-:W-:Y:S01]  /*63e0*/  SHF.R.S32.HI R13, RZ, 0x1f, R10 ;  /* 0x0000001fff0d7819 */ /* 0x000fe2000001140a */
[----:B------:R-:W-:Y:S01]  /*63f0*/  IMAD R19, R0, c[0x0][0x20c], R4 ;  /* 0x0000830000137a24 */ /* 0x000fe200078e0204 */
[----:B------:R-:W-:Y:S01]  /*6400*/  LOP3.LUT R11, R11, 0xfffffffc, RZ, 0xc0, !PT ;  /* 0xfffffffc0b0b7812 */ /* 0x000fe200078ec0ff */
[----:B------:R-:W-:Y:S01]  /*6410*/  IMAD.U32 R224, R14, 0x20, R20 ;  /* 0x000000200ee07824 */ /* 0x000fe200078e0014 */
[----:B------:R1:W-:Y:S01]  /*6420*/  STL [R1+0x30], R112 ;  /* 0x0000307001007387 */ /* 0x0003e20000100800 */
[----:B------:R-:W-:-:S04]  /*6430*/  IMAD.WIDE.U32 R8, R0, c[0x0][0x1e0], R6 ;  /* 0x0000780000087a25 */ /* 0x000fc800078e0006 */
[----:B------:R-:W-:-:S04]  /*6440*/  IMAD.WIDE.U32 R4, R0, c[0x0][0x208], R6 ;  /* 0x0000820000047a25 */ /* 0x000fc800078e0006 */
[----:B------:R-:W-:Y:S02]  /*6450*/  IMAD.IADD R20, R12, 0x1, -R11 ;  /* 0x000000010c147824 */ /* 0x000fe400078e0a0b */
[----:B------:R-:W-:Y:S02]  /*6460*/  IMAD.SHL.U32 R0, R23, 0x20, RZ ;  /* 0x0000002017007824 */ /* 0x000fe400078e00ff */
[----:B------:R-:W-:Y:S01]  /*6470*/  IMAD R12, R13, c[0x0][0x1b0], RZ ;  /* 0x00006c000d0c7a24 */ /* 0x000fe200078e02ff */
[----:B------:R-:W-:Y:S01]  /*6480*/  LOP3.LUT P1, RZ, R20, 0x2, RZ, 0xc0, !PT ;  /* 0x0000000214ff7812 */ /* 0x000fe2000782c0ff */
[----:B------:R-:W-:Y:S01]  /*6490*/  IMAD.MOV R13, RZ, RZ, -R10 ;  /* 0x000000ffff0d7224 */ /* 0x000fe200078e0a0a */
[----:B------:R-:W-:Y:S01]  /*64a0*/  LOP3.LUT R0, R0, 0xffffff00, RZ, 0xc0, !PT ;  /* 0xffffff0000007812 */ /* 0x000fe200078ec0ff */
[----:B------:R-:W-:Y:S02]  /*64b0*/  IMAD.IADD R3, R3, 0x1, R18 ;  /* 0x0000000103037824 */ /* 0x000fe400078e0212 */
[----:B------:R-:W-:Y:S01]  /*64c0*/  IMAD.IADD R11, R9, 0x1, R17 ;  /* 0x00000001090b7824 */ /* 0x000fe200078e0211 */
[----:B------:R-:W-:Y:S01]  /*64d0*/  IADD3 R9, R5, R19, RZ ;  /* 0x0000001305097210 */ /* 0x000fe20007ffe0ff */
[----:B------:R-:W-:Y:S01]  /*64e0*/  IMAD R5, R13, c[0x0][0x2c4], R15 ;  /* 0x0000b1000d057a24 */ /* 0x000fe200078e020f */
[----:B------:R-:W-:Y:S01]  /*64f0*/  IADD3 R15, R6, 0x20, RZ ;  /* 0x00000020060f7810 */ /* 0x000fe20007ffe0ff */
[----:B------:R-:W-:-:S02]  /*6500*/  IMAD R14, R10, c[0x0][0x1b4], R12 ;  /* 0x00006d000a0e7a24 */ /* 0x000fc400078e020c */
[----:B------:R-:W-:Y:S01]  /*6510*/  IMAD.WIDE.U32 R2, R10, c[0x0][0x1b0], R2 ;  /* 0x00006c000a027a25 */ /* 0x000fe200078e0002 */
[----:B------:R-:W-:-:S03]  /*6520*/  ISETP.GE.AND P5, PT, R15, c[0x0][0x1d4], PT ;  /* 0x000075000f007a0c */ /* 0x000fc60003fa6270 */
[----:B------:R-:W-:Y:S02]  /*6530*/  IMAD.MOV.U32 R10, RZ, RZ, R8 ;  /* 0x000000ffff0a7224 */ /* 0x000fe400078e0008 */
[----:B------:R-:W-:Y:S01]  /*6540*/  IMAD.MOV.U32 R8, RZ, RZ, R4 ;  /* 0x000000ffff087224 */ /* 0x000fe200078e0004 */
[----:B------:R-:W-:Y:S01]  /*6550*/  SHF.R.S32.HI R4, RZ, 0x1f, R5 ;  /* 0x0000001fff047819 */ /* 0x000fe20000011405 */
[--C-:B------:R-:W-:Y:S02]  /*6560*/  IMAD R12, R16, 0x200, R0.reuse ;  /* 0x00000200100c7824 */ /* 0x100fe400078e0200 */
[C---:B------:R-:W-:Y:S02]  /*6570*/  IMAD R23, R21.reuse, 0x20, R0 ;  /* 0x0000002015177824 */ /* 0x040fe400078e0200 */
[----:B------:R-:W-:Y:S02]  /*6580*/  IMAD.SHL.U32 R0, R72, 0x40, RZ ;  /* 0x0000004048007824 */ /* 0x000fe400078e00ff */
[----:B------:R-:W-:Y:S01]  /*6590*/  IMAD R21, R21, 0x20, R12 ;  /* 0x0000002015157824 */ /* 0x000fe200078e020c */
[----:B------:R-:W-:Y:S01]  /*65a0*/  LEA.HI R12, R27, R63, RZ, 0x1 ;  /* 0x0000003f1b0c7211 */ /* 0x000fe200078f08ff */
[----:B------:R-:W-:Y:S01]  /*65b0*/  IMAD R4, R4, c[0x0][0x1a8], RZ ;  /* 0x00006a0004047a24 */ /* 0x000fe200078e02ff */
[----:B------:R-:W-:Y:S01]  /*65c0*/  LOP3.LUT R0, R0, 0xc0, RZ, 0xc0, !PT ;  /* 0x000000c000007812 */ /* 0x000fe200078ec0ff */
[----:B------:R-:W-:Y:S01]  /*65d0*/  IMAD.IADD R3, R3, 0x1, R14 ;  /* 0x0000000103037824 */ /* 0x000fe200078e020e */
[----:B------:R-:W-:Y:S01]  /*65e0*/  LOP3.LUT R12, R12, 0xfffffffe, RZ, 0xc0, !PT ;  /* 0xfffffffe0c0c7812 */ /* 0x000fe200078ec0ff */
[----:B------:R-:W-:-:S02]  /*65f0*/  IMAD R16, R5, c[0x0][0x1ac], R4 ;  /* 0x00006b0005107a24 */ /* 0x000fc400078e0204 */
[----:B------:R-:W-:Y:S01]  /*6600*/  IMAD.WIDE.U32 R4, R5, c[0x0][0x1a8], R2 ;  /* 0x00006a0005047a25 */ /* 0x000fe200078e0002 */
[----:B------:R-:W-:Y:S02]  /*6610*/  LOP3.LUT R3, R0, 0x8, R28, 0xf8, !PT ;  /* 0x0000000800037812 */ /* 0x000fe400078ef81c */
[----:B------:R-:W-:Y:S01]  /*6620*/  SHF.R.U32.HI R2, RZ, 0x3, R0 ;  /* 0x00000003ff027819 */ /* 0x000fe20000011600 */
[----:B------:R-:W-:Y:S01]  /*6630*/  IMAD.IADD R13, R63, 0x1, -R12 ;  /* 0x000000013f0d7824 */ /* 0x000fe200078e0a0c */
[----:B------:R-:W-:Y:S01]  /*6640*/  SEL R0, RZ, 0xffffffff, P5 ;  /* 0xffffffffff007807 */ /* 0x000fe20002800000 */
[----:B------:R-:W-:Y:S01]  /*6650*/  IMAD.IADD R12, R5, 0x1, R16 ;  /* 0x00000001050c7824 */ /* 0x000fe200078e0210 */
[----:B------:R-:W-:Y:S01]  /*6660*/  LEA R19, P0, R4, c[0x0][0x160], 0x1 ;  /* 0x0000580004137a11 */ /* 0x000fe200078008ff */
[----:B------:R-:W-:Y:S01]  /*6670*/  IMAD R16, R174, c[0x0][0x210], RZ ;  /* 0x00008400ae107a24 */ /* 0x000fe200078e02ff */
[----:B------:R-:W-:Y:S01]  /*6680*/  LOP3.LUT R14, R3, R2, RZ, 0x3c, !PT ;  /* 0x00000002030e7212 */ /* 0x000fe200078e3cff */
[----:B------:R-:W-:Y:S01]  /*6690*/  IMAD.SHL.U32 R0, R0, 0x2, RZ ;  /* 0x0000000200007824 */ /* 0x000fe200078e00ff */
[----:B------:R-:W-:Y:S01]  /*66a0*/  SEL R2, RZ, 0x1, P6 ;  /* 0x00000001ff027807 */ /* 0x000fe20003000000 */
[----:B------:R-:W-:Y:S01]  /*66b0*/  IMAD.WIDE.U32 R10, R29, c[0x0][0x1e8], R10 ;  /* 0x00007a001d0a7a25 */ /* 0x000fe200078e000a */
[----:B------:R-:W-:-:S02]  /*66c0*/  LEA.HI.X R18, R4, c[0x0][0x164], R12, 0x1, P0 ;  /* 0x0000590004127a11 */ /* 0x000fc400000f0c0c */
[----:B------:R-:W-:Y:S01]  /*66d0*/  LEA R3, R13, R26, 0x3 ;  /* 0x0000001a0d037211 */ /* 0x000fe200078e18ff */
[----:B------:R-:W-:Y:S01]  /*66e0*/  IMAD R12, R174, c[0x0][0x1e8], RZ ;  /* 0x00007a00ae0c7a24 */ /* 0x000fe200078e02ff */
[----:B------:R-:W-:Y:S01]  /*66f0*/  ISETP.NE.U32.AND P0, PT, RZ, c[0x0][0x350], PT ;  /* 0x0000d400ff007a0c */ /* 0x000fe20003f05070 */
[----:B------:R-:W-:Y:S01]  /*6700*/  IMAD R16, R29, c[0x0][0x214], R16 ;  /* 0x000085001d107a24 */ /* 0x000fe200078e0210 */
[----:B------:R-:W-:Y:S01]  /*6710*/  LOP3.LUT R17, R0, 0x2, R2, 0xe2, !PT ;  /* 0x0000000200117812 */ /* 0x000fe200078ee202 */
[----:B------:R-:W-:Y:S01]  /*6720*/  IMAD.SHL.U32 R0, R20, 0x40, RZ ;  /* 0x0000004014007824 */ /* 0x000fe200078e00ff */
[----:B------:R-:W-:Y:S01]  /*6730*/  ISETP.NE.AND.EX P0, PT, RZ, c[0x0][0x354], PT, P0 ;  /* 0x0000d500ff007a0c */ /* 0x000fe20003f05300 */
[----:B------:R-:W-:Y:S01]  /*6740*/  IMAD.U32 R2, R3, 0x20, R14 ;  /* 0x0000002003027824 */ /* 0x000fe200078e000e */
[----:B------:R-:W-:Y:S01]  /*6750*/  SEL R14, RZ, 0x4, P3 ;  /* 0x00000004ff0e7807 */ /* 0x000fe20001800000 */
[C---:B------:R-:W-:Y:S01]  /*6760*/  IMAD R12, R29.reuse, c[0x0][0x1ec], R12 ;  /* 0x00007b001d0c7a24 */ /* 0x040fe200078e020c */
[----:B------:R-:W-:Y:S01]  /*6770*/  LOP3.LUT R0, R0, 0xc0, RZ, 0xc0, !PT ;  /* 0x000000c000007812 */ /* 0x000fe200078ec0ff */
[----:B------:R-:W-:Y:S01]  /*6780*/  IMAD.WIDE.U32 R8, R29, c[0x0][0x210], R8 ;  /* 0x000084001d087a25 */ /* 0x000fe200078e0008 */
[----:B------:R-:W-:-:S02]  /*6790*/  LOP3.LUT R97, R17, R14, RZ, 0xfc, !PT ;  /* 0x0000000e11617212 */ /* 0x000fc400078efcff */
[----:B------:R-:W-:Y:S01]  /*67a0*/  ISETP.GE.AND P3, PT, R6, c[0x0][0x198], PT ;  /* 0x0000660006007a0c */ /* 0x000fe20003f66270 */
[----:B------:R-:W-:Y:S02]  /*67b0*/  IMAD.SHL.U32 R3, R13, 0x8, RZ ;  /* 0x000000080d037824 */ /* 0x000fe400078e00ff */
[----:B------:R-:W-:Y:S01]  /*67c0*/  IMAD.IADD R13, R12, 0x1, R11 ;  /* 0x000000010c0d7824 */ /* 0x000fe200078e020b */
[----:B------:R-:W-:Y:S01]  /*67d0*/  MOV R12, R10 ;  /* 0x0000000a000c7202 */ /* 0x000fe20000000f00 */
[----:B------:R-:W-:Y:S01]  /*67e0*/  IMAD.IADD R11, R16, 0x1, R9 ;  /* 0x00000001100b7824 */ /* 0x000fe200078e0209 */
[----:B------:R-:W-:Y:S01]  /*67f0*/  LOP3.LUT R9, R0, 0x8, R3, 0xf8, !PT ;  /* 0x0000000800097812 */ /* 0x000fe200078ef803 */
[----:B------:R-:W-:Y:S01]  /*6800*/  IMAD.MOV.U32 R10, RZ, RZ, R8 ;  /* 0x000000ffff0a7224 */ /* 0x000fe200078e0008 */
[----:B------:R-:W-:Y:S01]  /*6810*/  SHF.R.U32.HI R3, RZ, 0x3, R0 ;  /* 0x00000003ff037819 */ /* 0x000fe20000011600 */
[----:B------:R-:W-:Y:S01]  /*6820*/  IMAD R16, R173, 0x80, R96 ;  /* 0x00000080ad107824 */ /* 0x000fe200078e0260 */
[----:B------:R1:W2:Y:S01]  /*6830*/  SHFL.IDX PT, R8, R19, RZ, 0x1c1f ;  /* 0x001c1fff13087589 */ /* 0x0002a200000e0000 */
[----:B------:R-:W-:Y:S01]  /*6840*/  IMAD.MOV.U32 R17, RZ, RZ, 0x10 ;  /* 0x00000010ff117424 */ /* 0x000fe200078e00ff */
[----:B------:R-:W-:-:S02]  /*6850*/  LOP3.LUT R3, R9, R3, RZ, 0x3c, !PT ;  /* 0x0000000309037212 */ /* 0x000fc400078e3cff */
[----:B------:R1:W4:Y:S01]  /*6860*/  SHFL.IDX PT, R9, R18, RZ, 0x1c1f ;  /* 0x001c1fff12097589 */ /* 0x00032200000e0000 */
[--C-:B---3--:R-:W-:Y:S01]  /*6870*/  @P2 SHF.R.S32.HI R5, RZ, 0x1f, R25.reuse ;  /* 0x0000001fff052819 */ /* 0x108fe20000011419 */
[----:B------:R-:W-:Y:S02]  /*6880*/  @!P2 IMAD.MOV.U32 R5, RZ, RZ, R24 ;  /* 0x000000ffff05a224 */ /* 0x000fe400078e0018 */
[----:B------:R-:W-:Y:S02]  /*6890*/  @P2 IMAD.MOV.U32 R4, RZ, RZ, R25 ;  /* 0x000000ffff042224 */ /* 0x000fe400078e0019 */
[----:B------:R-:W-:Y:S01]  /*68a0*/  @!P2 IMAD.MOV.U32 R4, RZ, RZ, R48 ;  /* 0x000000ffff04a224 */ /* 0x000fe200078e0030 */
[----:B------:R-:W-:Y:S02]  /*68b0*/  SEL R5, R5, RZ, !P0 ;  /* 0x000000ff05057207 */ /* 0x000fe40004000000 */
[----:B------:R-:W-:Y:S02]  /*68c0*/  ISETP.GE.AND P2, PT, R15, c[0x0][0x198], PT ;  /* 0x000066000f007a0c */ /* 0x000fe40003f46270 */
[----:B------:R-:W-:Y:S01]  /*68d0*/  SEL R0, R4, RZ, !P0 ;  /* 0x000000ff04007207 */ /* 0x000fe20004000000 */
[C---:B------:R-:W-:Y:S01]  /*68e0*/  IMAD R14, R5.reuse, c[0x0][0x1f0], RZ ;  /* 0x00007c00050e7a24 */ /* 0x040fe200078e02ff */
[----:B------:R-:W-:Y:S01]  /*68f0*/  ISETP.GE.AND P0, PT, R16, R54, PT ;  /* 0x000000361000720c */ /* 0x000fe20003f06270 */
[----:B------:R-:W-:-:S02]  /*6900*/  IMAD R5, R5, c[0x0][0x218], RZ ;  /* 0x0000860005057a24 */ /* 0x000fc400078e02ff */
[----:B------:R-:W-:-:S04]  /*6910*/  IMAD.WIDE.U32 R110, R0, c[0x0][0x218], R10 ;  /* 0x00008600006e7a25 */ /* 0x000fc800078e000a */
[C---:B------:R-:W-:Y:S02]  /*6920*/  IMAD R5, R0.reuse, c[0x0][0x21c], R5 ;  /* 0x0000870000057a24 */ /* 0x040fe400078e0205 */
[C---:B------:R-:W-:Y:S02]  /*6930*/  IMAD R14, R0.reuse, c[0x0][0x1f4], R14 ;  /* 0x00007d00000e7a24 */ /* 0x040fe400078e020e */
[----:B------:R-:W-:Y:S01]  /*6940*/  IMAD.WIDE.U32 R24, R0, c[0x0][0x1f0], R12 ;  /* 0x00007c0000187a25 */ /* 0x000fe200078e000c */
[----:B------:R-:W-:-:S03]  /*6950*/  SEL R0, R17, 0xfffffff0, !P1 ;  /* 0xfffffff011007807 */ /* 0x000fc60004800000 */
[----:B------:R-:W-:Y:S01]  /*6960*/  IMAD.IADD R75, R111, 0x1, R5 ;  /* 0x000000016f4b7824 */ /* 0x000fe200078e0205 */
[----:B------:R1:W-:Y:S01]  /*6970*/  STL.64 [R1+0x28], R24 ;  /* 0x0000281801007387 */ /* 0x0003e20000100a00 */
[----:B------:R-:W-:Y:S02]  /*6980*/  IMAD.IADD R27, R25, 0x1, R14 ;  /* 0x00000001191b7824 */ /* 0x000fe400078e020e */
[C---:B------:R-:W-:Y:S01]  /*6990*/  IMAD.IADD R4, R3.reuse, 0x1, R23 ;  /* 0x0000000103047824 */ /* 0x040fe200078e0217 */
[----:B------:R1:W-:Y:S01]  /*69a0*/  STL.64 [R1+0x18], R110 ;  /* 0x0000186e01007387 */ /* 0x0003e20000100a00 */
[----:B------:R-:W-:-:S03]  /*69b0*/  IMAD.IADD R3, R3, 0x1, R21 ;  /* 0x0000000103037824 */ /* 0x000fc600078e0215 */
[----:B------:R1:W-:Y:S04]  /*69c0*/  STL [R1+0x24], R75 ;  /* 0x0000244b01007387 */ /* 0x0003e80000100800 */
[----:B------:R1:W-:Y:S01]  /*69d0*/  STL [R1+0x14], R27 ;  /* 0x0000141b01007387 */ /* 0x0003e20000100800 */
[----:B------:R-:W-:Y:S05]  /*69e0*/  @P0 BRA `(.L_x_87) ;  /* 0x0000010000000947 */ /* 0x000fea0003800000 */
[----:B--2-4-:R-:W-:Y:S02]  /*69f0*/  IADD3 R5, R6, 0x40, RZ ;  /* 0x0000004006057810 */ /* 0x014fe40007ffe0ff */
[----:B------:R-:W-:Y:S02]  /*6a00*/  SHF.R.S32.HI R13, RZ, 0x1f, R15 ;  /* 0x0000001fff0d7819 */ /* 0x000fe4000001140f */
[----:B------:R-:W-:Y:S02]  /*6a10*/  SHF.R.S32.HI R12, RZ, 0x1f, R5 ;  /* 0x0000001fff0c7819 */ /* 0x000fe40000011405 */
[----:B------:R-:W-:-:S02]  /*6a20*/  LEA.HI R13, R13, R15, RZ, 0x3 ;  /* 0x0000000f0d0d7211 */ /* 0x000fc400078f18ff */
[----:B------:R-:W-:Y:S02]  /*6a30*/  LEA.HI R5, R12, R5, RZ, 0x3 ;  /* 0x000000050c057211 */ /* 0x000fe400078f18ff */
[----:B------:R-:W-:Y:S02]  /*6a40*/  LEA R10, P0, R6, R8, 0x1 ;  /* 0x00000008060a7211 */ /* 0x000fe400078008ff */
[----:B------:R-:W-:Y:S02]  /*6a50*/  LOP3.LUT R12, R13, 0xfffffff8, RZ, 0xc0, !PT ;  /* 0xfffffff80d0c7812 */ /* 0x000fe400078ec0ff */
[----:B------:R-:W-:Y:S01]  /*6a60*/  LOP3.LUT R14, R5, 0xfffffff8, RZ, 0xc0, !PT ;  /* 0xfffffff8050e7812 */ /* 0x000fe200078ec0ff */
[----:B------:R-:W-:Y:S01]  /*6a70*/  IMAD.SHL.U32 R5, R224, 0x2, RZ ;  /* 0x00000002e0057824 */ /* 0x000fe200078e00ff */
[----:B------:R-:W-:Y:S01]  /*6a80*/  LEA.HI.X R11, R6, R9, R7, 0x1, P0 ;  /* 0x00000009060b7211 */ /* 0x000fe200000f0c07 */
[----:B------:R-:W-:-:S04]  /*6a90*/  IMAD.WIDE R12, R12, 0x2, R8 ;  /* 0x000000020c0c7825 */ /* 0x000fc800078e0208 */
[----:B------:R-:W-:Y:S01]  /*6aa0*/  IMAD.WIDE R8, R14, 0x2, R8 ;  /* 0x000000020e087825 */ /* 0x000fe200078e0208 */
[----:B------:R-:W-:Y:S01]  /*6ab0*/  @!PT LDS RZ, [RZ] ;  /* 0x00000000fffff984 */ /* 0x000fe20000000800 */
[----:B------:R2:W-:Y:S04]  /*6ac0*/  LDGSTS.E.BYPASS.LTC128B.128 [R5+0x6100], [R10.64], !P3 ;  /* 0x061000000a057fae */ /* 0x0005e8000d901d46 */
[----:B------:R2:W-:Y:S04]  /*6ad0*/  LDGSTS.E.BYPASS.LTC128B.128 [R5+0x8100], [R12.64], !P2 ;  /* 0x081000000c057fae */ /* 0x0005e8000d101d46 */
[----:B------:R2:W-:Y:S02]  /*6ae0*/  LDGSTS.E.BYPASS.LTC128B.128 [R5+0xa100], [R8.64], !P4 ;  /* 0x0a10000008057fae */ /* 0x0005e4000e101d46 */
.L_x_87:
[----:B--2-4-:R-:W-:Y:S05]  /*6af0*/  BSYNC B0 ;  /* 0x0000000000007941 */ /* 0x014fea0003800000 */
.L_x_86:
[----:B------:R-:W-:Y:S01]  /*6b00*/  IADD3 R5, R16, 0x20, RZ ;  /* 0x0000002010057810 */ /* 0x000fe20007ffe0ff */
[----:B------:R2:W3:Y:S01]  /*6b10*/  SHFL.IDX PT, R9, R18, 0x1, 0x1c1f ;  /* 0x003c1f0012097f89 */ /* 0x0004e200000e0000 */
        /* <DEDUP_REMOVED lines=20> */
.L_x_89:
[----:B------:R-:W-:Y:S05]  /*6c60*/  BSYNC B0 ;  /* 0x0000000000007941 */ /* 0x000fea0003800000 */
.L_x_88:
        /* <DEDUP_REMOVED lines=22> */
.L_x_91:
[----:B------:R-:W-:Y:S05]  /*6dd0*/  BSYNC B0 ;  /* 0x0000000000007941 */ /* 0x000fea0003800000 */
.L_x_90:
[----:B--2---:R-:W2:Y:S01]  /*6de0*/  LDL R150, [R1+0x38] ;  /* 0x0000380001967983 */ /* 0x004ea20000100800 */
[----:B-1----:R-:W-:Y:S01]  /*6df0*/  IADD3 R5, R16, 0x60, RZ ;  /* 0x0000006010057810 */ /* 0x002fe20007ffe0ff */
[----:B------:R-:W-:-:S02]  /*6e00*/  IMAD.MOV.U32 R13, RZ, RZ, c[0x0][0x1e0] ;  /* 0x00007800ff0d7624 */ /* 0x000fc400078e00ff */
[----:B----4-:R-:W1:Y:S01]  /*6e10*/  SHFL.IDX PT, R8, R19, 0x3, 0x1c1f ;  /* 0x007c1f0013087f89 */ /* 0x010e6200000e0000 */
[----:B------:R-:W-:Y:S01]  /*6e20*/  ISETP.GE.AND P0, PT, R5, R54, PT ;  /* 0x000000360500720c */ /* 0x000fe20003f06270 */
[----:B------:R-:W-:Y:S02]  /*6e30*/  IMAD.MOV.U32 R14, RZ, RZ, 0x6 ;  /* 0x00000006ff0e7424 */ /* 0x000fe400078e00ff */
[----:B------:R-:W4:Y:S01]  /*6e40*/  SHFL.IDX PT, R9, R18, 0x3, 0x1c1f ;  /* 0x007c1f0012097f89 */ /* 0x000f2200000e0000 */
[----:B------:R-:W-:Y:S02]  /*6e50*/  IMAD.MOV.U32 R154, RZ, RZ, R26 ;  /* 0x000000ffff9a7224 */ /* 0x000fe400078e001a */
[C---:B------:R-:W-:Y:S01]  /*6e60*/  SHF.L.U64.HI R148, R13.reuse, R14, c[0x0][0x1e4] ;  /* 0x000079000d947619 */ /* 0x040fe2000001020e */
[----:B------:R-:W-:Y:S02]  /*6e70*/  IMAD.MOV.U32 R155, RZ, RZ, R27 ;  /* 0x000000ffff9b7224 */ /* 0x000fe400078e001b */
[----:B------:R-:W-:-:S02]  /*6e80*/  IMAD.SHL.U32 R149, R13, 0x40, RZ ;  /* 0x000000400d957824 */ /* 0x000fc400078e00ff */
[----:B------:R-:W-:Y:S02]  /*6e90*/  IMAD.MOV.U32 R154, RZ, RZ, R24 ;  /* 0x000000ffff9a7224 */ /* 0x000fe400078e0018 */
[----:B------:R-:W-:Y:S02]  /*6ea0*/  @!P0 IMAD.SHL.U32 R12, R224, 0x2, RZ ;  /* 0x00000002e00c8824 */ /* 0x000fe400078e00ff */
[----:B------:R-:W-:Y:S01]  /*6eb0*/  IMAD.SHL.U32 R151, R13, 0x20, RZ ;  /* 0x000000200d977824 */ /* 0x000fe200078e00ff */
[----:B------:R3:W-:Y:S01]  /*6ec0*/  STL.64 [R1+0x10], R154 ;  /* 0x0000109a01007387 */ /* 0x0007e20000100a00 */
[----:B-1----:R-:W-:-:S04]  /*6ed0*/  @!P0 LEA R10, P1, R6, R8, 0x1 ;  /* 0x00000008060a8211 */ /* 0x002fc800078208ff */
[C---:B----4-:R-:W-:Y:S02]  /*6ee0*/  @!P0 LEA.HI.X R11, R6.reuse, R9, R7, 0x1, P1 ;  /* 0x00000009060b8211 */ /* 0x050fe400008f0c07 */
[----:B------:R-:W-:Y:S02]  /*6ef0*/  @!P0 IADD3 R6, R6, 0x40, RZ ;  /* 0x0000004006068810 */ /* 0x000fe40007ffe0ff */
[----:B------:R-:W-:Y:S01]  /*6f00*/  @!P0 SHF.R.S32.HI R7, RZ, 0x1f, R15 ;  /* 0x0000001fff078819 */ /* 0x000fe2000001140f */
[----:B------:R-:W-:Y:S01]  /*6f10*/  @!PT LDS RZ, [RZ] ;  /* 0x00000000fffff984 */ /* 0x000fe20000000800 */
[----:B------:R1:W-:Y:S01]  /*6f20*/  @!P0 LDGSTS.E.BYPASS.LTC128B.128 [R12+0x7900], [R10.64], !P3 ;  /* 0x079000000a0c8fae */ /* 0x0003e2000d901d46 */
[----:B------:R-:W-:Y:S02]  /*6f30*/  @!P0 SHF.R.S32.HI R5, RZ, 0x1f, R6 ;  /* 0x0000001fff058819 */ /* 0x000fe40000011406 */
[----:B------:R-:W-:Y:S02]  /*6f40*/  @!P0 LEA.HI R7, R7, R15, RZ, 0x3 ;  /* 0x0000000f07078211 */ /* 0x000fe400078f18ff */
[----:B------:R-:W-:-:S02]  /*6f50*/  @!P0 LEA.HI R6, R5, R6, RZ, 0x3 ;  /* 0x0000000605068211 */ /* 0x000fc400078f18ff */
[----:B------:R-:W-:Y:S02]  /*6f60*/  @!P0 LOP3.LUT R5, R7, 0xfffffff8, RZ, 0xc0, !PT ;  /* 0xfffffff807058812 */ /* 0x000fe400078ec0ff */
[----:B------:R-:W-:Y:S01]  /*6f70*/  ISETP.NE.AND P3, PT, R112, RZ, PT ;  /* 0x000000ff7000720c */ /* 0x000fe20003f65270 */
[----:B-1----:R-:W-:Y:S01]  /*6f80*/  IMAD.IADD R11, R163, 0x1, -R96 ;  /* 0x00000001a30b7824 */ /* 0x002fe200078e0a60 */
[----:B------:R-:W-:Y:S01]  /*6f90*/  @!P0 LOP3.LUT R10, R6, 0xfffffff8, RZ, 0xc0, !PT ;  /* 0xfffffff8060a8812 */ /* 0x000fe200078ec0ff */
[----:B------:R-:W-:-:S04]  /*6fa0*/  @!P0 IMAD.WIDE R6, R5, 0x2, R8 ;  /* 0x0000000205068825 */ /* 0x000fc800078e0208 */
[----:B------:R-:W-:Y:S01]  /*6fb0*/  @!P0 IMAD.WIDE R8, R10, 0x2, R8 ;  /* 0x000000020a088825 */ /* 0x000fe200078e0208 */
[----:B------:R1:W-:Y:S04]  /*6fc0*/  @!P0 LDGSTS.E.BYPASS.LTC128B.128 [R12+0x9900], [R6.64], !P2 ;  /* 0x09900000060c8fae */ /* 0x0003e8000d101d46 */
[----:B------:R4:W-:Y:S04]  /*6fd0*/  @!P0 LDGSTS.E.BYPASS.LTC128B.128 [R12+0xb900], [R8.64], !P4 ;  /* 0x0b900000080c8fae */ /* 0x0009e8000e101d46 */
[----:B------:R-:W0:Y:S01]  /*6fe0*/  LDGDEPBAR ;  /* 0x00000000000079af */ /* 0x000e220000000000 */
[----:B----4-:R-:W-:-:S05]  /*6ff0*/  IMAD.MOV.U32 R9, RZ, RZ, 0x5 ;  /* 0x00000005ff097424 */ /* 0x010fca00078e00ff */
[----:B------:R-:W-:Y:S02]  /*7000*/  SHF.L.U64.HI R152, R13, R9, c[0x0][0x1e4] ;  /* 0x000079000d987619 */ /* 0x000fe40000010209 */
[----:B--2---:R-:W-:-:S04]  /*7010*/  LEA.HI.SX32 R136, R150, 0xffffffff, 0x1a ;  /* 0xffffffff96887811 */ /* 0x004fc800078fd2ff */
[----:B------:R-:W-:Y:S01]  /*7020*/  SHF.R.S32.HI R98, RZ, 0x1f, R136 ;  /* 0x0000001fff627819 */ /* 0x000fe20000011488 */
[----:B------:R-:W-:Y:S02]  /*7030*/  IMAD R5, R136, -0x40, R11 ;  /* 0xffffffc088057824 */ /* 0x000fe400078e020b */
[----:B------:R-:W-:Y:S02]  /*7040*/  IMAD R8, R148, R136, RZ ;  /* 0x0000008894087224 */ /* 0x000fe400078e02ff */
[-C--:B-1----:R-:W-:Y:S01]  /*7050*/  IMAD.WIDE.U32 R6, R136, R149.reuse, R154 ;  /* 0x0000009588067225 */ /* 0x082fe200078e009a */
[----:B------:R-:W-:Y:S01]  /*7060*/  BAR.SYNC.DEFER_BLOCKING 0x0 ;  /* 0x0000000000007b1d */ /* 0x000fe20000010000 */
[C---:B------:R-:W-:Y:S02]  /*7070*/  ISETP.GE.AND P1, PT, R5.reuse, 0x1, PT ;  /* 0x000000010500780c */ /* 0x040fe40003f26270 */
[----:B------:R-:W-:Y:S01]  /*7080*/  ISETP.GE.AND P0, PT, R5, 0x21, PT ;  /* 0x000000210500780c */ /* 0x000fe20003f06270 */
[----:B------:R-:W-:-:S04]  /*7090*/  IMAD R5, R98, R149, R8 ;  /* 0x0000009562057224 */ /* 0x000fc800078e0208 */
[----:B------:R-:W-:-:S06]  /*70a0*/  IMAD.IADD R5, R7, 0x1, R5 ;  /* 0x0000000107057824 */ /* 0x000fcc00078e0205 */
[----:B------:R-:W-:Y:S01]  /*70b0*/  @P1 LEA R8, P2, R6, c[0x0][0x1c8], 0x1 ;  /* 0x0000720006081a11 */ /* 0x000fe200078408ff */
[----:B------:R-:W-:-:S03]  /*70c0*/  @P1 IMAD.SHL.U32 R10, R224, 0x2, RZ ;  /* 0x00000002e00a1824 */ /* 0x000fc600078e00ff */
        /* <DEDUP_REMOVED lines=10> */
[----:B------:R-:W-:Y:S01]  /*7170*/  @P0 IMAD.SHL.U32 R5, R224, 0x2, RZ ;  /* 0x00000002e0050824 */ /* 0x000fe200078e00ff */
[----:B------:R3:W-:Y:S04]  /*7180*/  @P1 LDGSTS.E.BYPASS.LTC128B.128 [R10+0x5100], [R8.64+0x80], !P3 ;  /* 0x05100080080a1fae */ /* 0x0007e8000d901d46 */
[----:B------:R1:W-:Y:S04]  /*7190*/  @P0 LDGSTS.E.BYPASS.LTC128B.128 [R5+0x3900], [R6.64], !P6 ;  /* 0x0390000006050fae */ /* 0x0003e8000f101d46 */
[----:B------:R1:W-:Y:S04]  /*71a0*/  @P0 LDGSTS.E.BYPASS.LTC128B.128 [R5+0x4900], [R6.64+0x40], !P5 ;  /* 0x0490004006050fae */ /* 0x0003e8000e901d46 */
[----:B------:R1:W-:Y:S01]  /*71b0*/  @P0 LDGSTS.E.BYPASS.LTC128B.128 [R5+0x5900], [R6.64+0x80], !P3 ;  /* 0x0590008006050fae */ /* 0x0003e2000d901d46 */
[----:B------:R-:W-:-:S03]  /*71c0*/  ISETP.LT.AND P0, PT, RZ, c[0x0][0x27c], PT ;  /* 0x00009f00ff007a0c */ /* 0x000fc60003f01270 */
[----:B------:R-:W0:Y:S01]  /*71d0*/  LDGDEPBAR ;  /* 0x00000000000079af */ /* 0x000e220000000000 */
[----:B-1----:R-:W-:-:S04]  /*71e0*/  IMAD.MOV.U32 R5, RZ, RZ, c[0x0][0x208] ;  /* 0x00008200ff057624 */ /* 0x002fc800078e00ff */
[C---:B------:R-:W-:Y:S01]  /*71f0*/  IMAD.SHL.U32 R108, R5.reuse, 0x40, RZ ;  /* 0x00000040056c7824 */ /* 0x040fe200078e00ff */
[----:B------:R-:W-:-:S04]  /*7200*/  SHF.L.U64.HI R99, R5, R14, c[0x0][0x20c] ;  /* 0x0000830005637619 */ /* 0x000fc8000001020e */
[----:B------:R-:W-:Y:S05]  /*7210*/  @P0 BRA `(.L_x_92) ;  /* 0x0000002000000947 */ /* 0x000fea0003800000 */
[----:B---3--:R-:W-:-:S04]  /*7220*/  DEPBAR.LE SB0, 0x1 ;  /* 0x000080400000791a */ /* 0x008fc80000000000 */
[----:B------:R-:W-:Y:S05]  /*7230*/  BRA `(.L_x_93) ;  /* 0x00005d5000007947 */ /* 0x000fea0003800000 */
.L_x_92:
[----:B---3-5:R-:W-:Y:S01]  /*7240*/  SHF.R.S32.HI R5, RZ, 0x1f, R147 ;  /* 0x0000001fff057819 */ /* 0x028fe20000011493 */
[----:B------:R-:W-:Y:S01]  /*7250*/  ULDC.U8 UR4, c[0x0][0x298] ;  /* 0x0000a60000047ab9 */ /* 0x000fe20000000000 */
[----:B------:R-:W-:Y:S01]  /*7260*/  LEA.HI R12, R172, R172, RZ, 0x1 ;  /* 0x000000acac0c7211 */ /* 0x000fe200078f08ff */
[----:B------:R-:W-:Y:S01]  /*7270*/  IMAD.WIDE.U32 R8, R147, c[0x0][0x280], RZ ;  /* 0x0000a00093087a25 */ /* 0x000fe200078e00ff */
[----:B------:R-:W-:Y:S01]  /*7280*/  ISETP.NE.AND P2, PT, RZ, UR4, PT ;  /* 0x00000004ff007c0c */ /* 0x000fe2000bf45270 */
[----:B------:R-:W-:Y:S01]  /*7290*/  BSSY B2, `(.L_x_93) ;  /* 0x00005cf000027945 */ /* 0x000fe20003800000 */
[----:B------:R-:W-:Y:S01]  /*72a0*/  SHF.R.S32.HI R60, RZ, 0x1, R12 ;  /* 0x00000001ff3c7819 */ /* 0x000fe2000001140c */
[C---:B------:R-:W-:Y:S01]  /*72b0*/  IMAD R6, R5.reuse, c[0x0][0x280], RZ ;  /* 0x0000a00005067a24 */ /* 0x040fe200078e02ff */
[----:B------:R-:W-:Y:S01]  /*72c0*/  LEA R34, P1, R8, c[0x0][0x270], 0x1 ;  /* 0x00009c0008227a11 */ /* 0x000fe200078208ff */
[----:B------:R-:W-:Y:S02]  /*72d0*/  IMAD R5, R5, c[0x0][0x290], RZ ;  /* 0x0000a40005057a24 */ /* 0x000fe400078e02ff */
[----:B------:R-:W-:-:S02]  /*72e0*/  IMAD R11, R147, c[0x0][0x284], R6 ;  /* 0x0000a100930b7a24 */ /* 0x000fc400078e0206 */
[C---:B------:R-:W-:Y:S01]  /*72f0*/  IMAD R10, R147.reuse, c[0x0][0x294], R5 ;  /* 0x0000a500930a7a24 */ /* 0x040fe200078e0205 */
[----:B------:R-:W-:Y:S01]  /*7300*/  LOP3.LUT R5, R12, 0xfffffffe, RZ, 0xc0, !PT ;  /* 0xfffffffe0c057812 */ /* 0x000fe200078ec0ff */
[----:B------:R-:W-:-:S03]  /*7310*/  IMAD.WIDE.U32 R6, R147, c[0x0][0x290], RZ ;  /* 0x0000a40093067a25 */ /* 0x000fc600078e00ff */
[----:B------:R-:W-:Y:S01]  /*7320*/  IADD3 R61, -R5, R172, RZ ;  /* 0x000000ac053d7210 */ /* 0x000fe20007ffe1ff */
[----:B------:R-:W-:Y:S01]  /*7330*/  IMAD.IADD R11, R11, 0x1, R9 ;  /* 0x000000010b0b7824 */ /* 0x000fe200078e0209 */
[----:B------:R-:W-:Y:S01]  /*7340*/  LEA R32, P0, R6, c[0x0][0x288], 0x1 ;  /* 0x0000a20006207a11 */ /* 0x000fe200078008ff */
[----:B------:R-:W-:Y:S01]  /*7350*/  IMAD.IADD R10, R10, 0x1, R7 ;  /* 0x000000010a0a7824 */ /* 0x000fe200078e0207 */
[----:B------:R-:W-:Y:S01]  /*7360*/  SHF.L.U32 R62, R61, 0x3, RZ ;  /* 0x000000033d3e7819 */ /* 0x000fe200000006ff */
[----:B------:R-:W-:Y:S01]  /*7370*/  IMAD R5, R173, 0x80, R60 ;  /* 0x00000080ad057824 */ /* 0x000fe200078e023c */
[----:B------:R-:W-:Y:S02]  /*7380*/  LEA.HI.X R35, R8, c[0x0][0x274], R11, 0x1, P1 ;  /* 0x00009d0008237a11 */ /* 0x000fe400008f0c0b */
[----:B------:R-:W-:Y:S01]  /*7390*/  LEA.HI.X R33, R6, c[0x0][0x28c], R10, 0x1, P0 ;  /* 0x0000a30006217a11 */ /* 0x000fe200000f0c0a */
[----:B------:R-:W-:Y:S05]  /*73a0*/  @!P2 BRA `(.L_x_94) ;  /* 0x00002ac00000a947 */ /* 0x000fea0003800000 */
[----:B------:R-:W-:Y:S01]  /*73b0*/  ISETP.GE.AND P0, PT, R5, R54, PT ;  /* 0x000000360500720c */ /* 0x000fe20003f06270 */
[----:B------:R-:W-:Y:S01]  /*73c0*/  BSSY B0, `(.L_x_95) ;  /* 0x000004d000007945 */ /* 0x000fe20003800000 */
[----:B------:R-:W-:Y:S01]  /*73d0*/  SHF.L.U32 R40, R61, 0x2, RZ ;  /* 0x000000023d287819 */ /* 0x000fe200000006ff */
        /* <DEDUP_REMOVED lines=12> */
[----:B------:R-:W-:Y:S05]  /*74a0*/  @P0 BRA `(.L_x_96) ;  /* 0x000003e000000947 */ /* 0x000fea0003800000 */
[C---:B------:R-:W-:Y:S01]  /*74b0*/  IADD3 R24, R40.reuse, 0x10, RZ ;  /* 0x0000001028187810 */ /* 0x040fe20007ffe0ff */
[----:B------:R-:W-:Y:S01]  /*74c0*/  CS2R R18, SRZ ;  /* 0x0000000000127805 */ /* 0x000fe2000001ff00 */
[----:B------:R-:W-:-:S02]  /*74d0*/  IADD3 R9, R40, 0x8, RZ ;  /* 0x0000000828097810 */ /* 0x000fc40007ffe0ff */
[----:B------:R-:W-:Y:S02]  /*74e0*/  ISETP.GE.AND P0, PT, R24, c[0x0][0x27c], PT ;  /* 0x00009f0018007a0c */ /* 0x000fe40003f06270 */
[----:B------:R-:W-:Y:S02]  /*74f0*/  ISETP.GE.AND P1, PT, R9, c[0x0][0x27c], PT ;  /* 0x00009f0009007a0c */ /* 0x000fe40003f26270 */
[----:B------:R-:W-:-:S09]  /*7500*/  ISETP.GE.AND P2, PT, R40, c[0x0][0x27c], PT ;  /* 0x00009f0028007a0c */ /* 0x000fd20003f46270 */
[----:B------:R-:W-:Y:S02]  /*7510*/  @!P0 SHF.R.S32.HI R5, RZ, 0x1f, R24 ;  /* 0x0000001fff058819 */ /* 0x000fe40000011418 */
[----:B------:R-:W-:Y:S02]  /*7520*/  @!P1 SHF.R.S32.HI R8, RZ, 0x1f, R9 ;  /* 0x0000001fff089819 */ /* 0x000fe40000011409 */
[----:B------:R-:W-:Y:S01]  /*7530*/  @!P0 LEA.HI R24, R5, R24, RZ, 0x2 ;  /* 0x0000001805188211 */ /* 0x000fe200078f10ff */
[--C-:B------:R-:W-:Y:S01]  /*7540*/  @!P2 IMAD.WIDE R6, R40, 0x2, R34.reuse ;  /* 0x000000022806a825 */ /* 0x100fe200078e0222 */
[----:B------:R-:W-:Y:S02]  /*7550*/  @!P1 LEA.HI R8, R8, R9, RZ, 0x2 ;  /* 0x0000000908089211 */ /* 0x000fe400078f10ff */
[----:B------:R-:W-:Y:S02]  /*7560*/  @!P0 LOP3.LUT R24, R24, 0xfffffffc, RZ, 0xc0, !PT ;  /* 0xfffffffc18188812 */ /* 0x000fe400078ec0ff */
[----:B------:R-:W-:Y:S01]  /*7570*/  @!P1 LOP3.LUT R5, R8, 0xfffffffc, RZ, 0xc0, !PT ;  /* 0xfffffffc08059812 */ /* 0x000fe200078ec0ff */
[----:B------:R-:W-:Y:S01]  /*7580*/  CS2R R22, SRZ ;  /* 0x0000000000167805 */ /* 0x000fe2000001ff00 */
[----:B------:R1:W5:Y:S01]  /*7590*/  @!P2 LD.E.64 R18, [R6.64] ;  /* 0x000000060612a980 */ /* 0x000362000c101b00 */
[----:B------:R-:W-:Y:S01]  /*75a0*/  CS2R R8, SRZ ;  /* 0x0000000000087805 */ /* 0x000fe2000001ff00 */
[----:B------:R-:W-:Y:S01]  /*75b0*/  @!P0 IMAD.WIDE R14, R24, 0x2, R34 ;  /* 0x00000002180e8825 */ /* 0x000fe200078e0222 */
[----:B------:R-:W-:-:S03]  /*75c0*/  CS2R R20, SRZ ;  /* 0x0000000000147805 */ /* 0x000fc6000001ff00 */
[C-C-:B------:R-:W-:Y:S01]  /*75d0*/  @!P1 IMAD.WIDE R10, R5.reuse, 0x2, R32.reuse ;  /* 0x00000002050a9825 */ /* 0x140fe200078e0220 */
[----:B------:R2:W5:Y:S03]  /*75e0*/  @!P0 LD.E.64 R22, [R14.64] ;  /* 0x000000060e168980 */ /* 0x000566000c101b00 */
[----:B------:R-:W-:Y:S01]  /*75f0*/  @!P2 IMAD.WIDE R12, R40, 0x2, R32 ;  /* 0x00000002280ca825 */ /* 0x000fe200078e0220 */
[----:B------:R3:W5:Y:S03]  /*7600*/  @!P1 LD.E.64 R8, [R10.64] ;  /* 0x000000060a089980 */ /* 0x000766000c101b00 */
[----:B------:R-:W-:-:S05]  /*7610*/  @!P1 IMAD.WIDE R16, R5, 0x2, R34 ;  /* 0x0000000205109825 */ /* 0x000fca00078e0222 */
[----:B------:R4:W5:Y:S01]  /*7620*/  @!P1 LD.E.64 R20, [R16.64] ;  /* 0x0000000610149980 */ /* 0x000962000c101b00 */
[----:B-1----:R-:W-:-:S06]  /*7630*/  CS2R R6, SRZ ;  /* 0x0000000000067805 */ /* 0x002fcc000001ff00 */
[----:B------:R1:W5:Y:S01]  /*7640*/  @!P2 LD.E.64 R6, [R12.64] ;  /* 0x000000060c06a980 */ /* 0x000362000c101b00 */
[C---:B--2---:R-:W-:Y:S02]  /*7650*/  IADD3 R14, R40.reuse, 0x18, RZ ;  /* 0x00000018280e7810 */ /* 0x044fe40007ffe0ff */
[----:B------:R-:W-:Y:S01]  /*7660*/  IADD3 R15, R40, 0x20, RZ ;  /* 0x00000020280f7810 */ /* 0x000fe20007ffe0ff */
[----:B---3--:R-:W-:Y:S01]  /*7670*/  CS2R R10, SRZ ;  /* 0x00000000000a7805 */ /* 0x008fe2000001ff00 */
[----:B------:R-:W-:Y:S02]  /*7680*/  ISETP.GE.AND P2, PT, R14, c[0x0][0x27c], PT ;  /* 0x00009f000e007a0c */ /* 0x000fe40003f46270 */
[----:B------:R-:W-:Y:S02]  /*7690*/  ISETP.GE.AND P1, PT, R15, c[0x0][0x27c], PT ;  /* 0x00009f000f007a0c */ /* 0x000fe40003f26270 */
[----:B----4-:R-:W-:Y:S01]  /*76a0*/  IADD3 R16, R40, 0x28, RZ ;  /* 0x0000002828107810 */ /* 0x010fe20007ffe0ff */
[----:B-1----:R-:W-:-:S05]  /*76b0*/  @!P0 IMAD.WIDE R12, R24, 0x2, R32 ;  /* 0x00000002180c8825 */ /* 0x002fca00078e0220 */
[----:B------:R1:W5:Y:S01]  /*76c0*/  @!P0 LD.E.64 R10, [R12.64] ;  /* 0x000000060c0a8980 */ /* 0x000362000c101b00 */
[----:B------:R-:W-:Y:S01]  /*76d0*/  ISETP.GE.AND P0, PT, R16, c[0x0][0x27c], PT ;  /* 0x00009f0010007a0c */ /* 0x000fe20003f06270 */
[----:B------:R-:W-:-:S12]  /*76e0*/  CS2R R24, SRZ ;  /* 0x0000000000187805 */ /* 0x000fd8000001ff00 */
[----:B------:R-:W-:Y:S02]  /*76f0*/  @!P0 SHF.R.S32.HI R5, RZ, 0x1f, R16 ;  /* 0x0000001fff058819 */ /* 0x000fe40000011410 */
[----:B-1----:R-:W-:Y:S02]  /*7700*/  @!P2 SHF.R.S32.HI R13, RZ, 0x1f, R14 ;  /* 0x0000001fff0da819 */ /* 0x002fe4000001140e */
[----:B------:R-:W-:Y:S02]  /*7710*/  @!P1 SHF.R.S32.HI R12, RZ, 0x1f, R15 ;  /* 0x0000001fff0c9819 */ /* 0x000fe4000001140f */
[----:B------:R-:W-:Y:S02]  /*7720*/  @!P2 LEA.HI R13, R13, R14, RZ, 0x2 ;  /* 0x0000000e0d0da211 */ /* 0x000fe400078f10ff */
[----:B------:R-:W-:Y:S02]  /*7730*/  @!P1 LEA.HI R12, R12, R15, RZ, 0x2 ;  /* 0x0000000f0c0c9211 */ /* 0x000fe400078f10ff */
[----:B------:R-:W-:-:S02]  /*7740*/  @!P0 LEA.HI R5, R5, R16, RZ, 0x2 ;  /* 0x0000001005058211 */ /* 0x000fc400078f10ff */
[----:B------:R-:W-:Y:S02]  /*7750*/  @!P2 LOP3.LUT R15, R13, 0xfffffffc, RZ, 0xc0, !PT ;  /* 0xfffffffc0d0fa812 */ /* 0x000fe400078ec0ff */
[----:B------:R-:W-:Y:S02]  /*7760*/  @!P1 LOP3.LUT R14, R12, 0xfffffffc, RZ, 0xc0, !PT ;  /* 0xfffffffc0c0e9812 */ /* 0x000fe400078ec0ff */
[----:B------:R-:W-:Y:S01]  /*7770*/  @!P0 LOP3.LUT R5, R5, 0xfffffffc, RZ, 0xc0, !PT ;  /* 0xfffffffc05058812 */ /* 0x000fe200078ec0ff */
[--C-:B------:R-:W-:Y:S01]  /*7780*/  @!P2 IMAD.WIDE R12, R15, 0x2, R34.reuse ;  /* 0x000000020f0ca825 */ /* 0x100fe200078e0222 */
[----:B------:R-:W-:Y:S01]  /*7790*/  CS2R R26, SRZ ;  /* 0x00000000001a7805 */ /* 0x000fe2000001ff00 */
[----:B------:R-:W-:Y:S02]  /*77a0*/  CS2R R28, SRZ ;  /* 0x00000000001c7805 */ /* 0x000fe4000001ff00 */
[----:B------:R-:W-:Y:S01]  /*77b0*/  @!P1 IMAD.WIDE R38, R14, 0x2, R34 ;  /* 0x000000020e269825 */ /* 0x000fe200078e0222 */
[----:B------:R1:W5:Y:S01]  /*77c0*/  @!P2 LD.E.64 R24, [R12.64] ;  /* 0x000000060c18a980 */ /* 0x000362000c101b00 */
[----:B------:R-:W-:-:S02]  /*77d0*/  CS2R R16, SRZ ;  /* 0x0000000000107805 */ /* 0x000fc4000001ff00 */
[----:B------:R-:W-:Y:S01]  /*77e0*/  @!P0 IMAD.WIDE R36, R5, 0x2, R34 ;  /* 0x0000000205248825 */ /* 0x000fe200078e0222 */
[----:B------:R2:W5:Y:S03]  /*77f0*/  @!P1 LD.E.64 R26, [R38.64] ;  /* 0x00000006261a9980 */ /* 0x000566000c101b00 */
[--C-:B------:R-:W-:Y:S01]  /*7800*/  @!P2 IMAD.WIDE R34, R15, 0x2, R32.reuse ;  /* 0x000000020f22a825 */ /* 0x100fe200078e0220 */
[----:B------:R2:W5:Y:S03]  /*7810*/  @!P0 LD.E.64 R28, [R36.64] ;  /* 0x00000006241c8980 */ /* 0x000566000c101b00 */
[----:B------:R-:W-:Y:S02]  /*7820*/  @!P1 IMAD.WIDE R30, R14, 0x2, R32 ;  /* 0x000000020e1e9825 */ /* 0x000fe400078e0220 */
[----:B------:R-:W-:-:S02]  /*7830*/  CS2R R14, SRZ ;  /* 0x00000000000e7805 */ /* 0x000fc4000001ff00 */
[----:B------:R-:W-:-:S04]  /*7840*/  @!P0 IMAD.WIDE R32, R5, 0x2, R32 ;  /* 0x0000000205208825 */ /* 0x000fc800078e0220 */
[----:B------:R2:W5:Y:S04]  /*7850*/  @!P1 LD.E.64 R14, [R30.64] ;  /* 0x000000061e0e9980 */ /* 0x000568000c101b00 */
[----:B------:R2:W5:Y:S01]  /*7860*/  @!P0 LD.E.64 R16, [R32.64] ;  /* 0x0000000620108980 */ /* 0x000562000c101b00 */
[----:B-1----:R-:W-:-:S06]  /*7870*/  CS2R R12, SRZ ;  /* 0x00000000000c7805 */ /* 0x002fcc000001ff00 */
[----:B------:R2:W5:Y:S02]  /*7880*/  @!P2 LD.E.64 R12, [R34.64] ;  /* 0x00000006220ca980 */ /* 0x000564000c101b00 */
.L_x_96:
[----:B------:R-:W-:Y:S05]  /*7890*/  BSYNC B0 ;  /* 0x0000000000007941 */ /* 0x000fea0003800000 */
.L_x_95:
[----:B-----5:R-:W-:Y:S01]  /*78a0*/  IMAD.MOV.U32 R50, RZ, RZ, R22 ;  /* 0x000000ffff327224 */ /* 0x020fe200078e0016 */
[----:B------:R-:W-:Y:S01]  /*78b0*/  SHF.R.U64 R47, R22, 0x10, R23 ;  /* 0x00000010162f7819 */ /* 0x000fe20000001217 */
[--C-:B------:R-:W-:Y:S01]  /*78c0*/  IMAD.MOV.U32 R45, RZ, RZ, R25.reuse ;  /* 0x000000ffff2d7224 */ /* 0x100fe200078e0019 */
[--C-:B------:R-:W-:Y:S01]  /*78d0*/  SHF.R.U64 R43, R24, 0x10, R25.reuse ;  /* 0x00000010182b7819 */ /* 0x100fe20000001219 */
[----:B------:R-:W-:Y:S01]  /*78e0*/  IMAD.MOV.U32 R22, RZ, RZ, R6 ;  /* 0x000000ffff167224 */ /* 0x000fe200078e0006 */
[----:B--2---:R-:W-:Y:S01]  /*78f0*/  SHF.R.U32.HI R33, RZ, 0x10, R25 ;  /* 0x00000010ff217819 */ /* 0x004fe20000011619 */
[----:B------:R-:W-:Y:S01]  /*7900*/  IMAD.MOV.U32 R34, RZ, RZ, R27 ;  /* 0x000000ffff227224 */ /* 0x000fe200078e001b */
[----:B------:R-:W-:Y:S01]  /*7910*/  SHF.R.U64 R25, R6, 0x10, R7 ;  /* 0x0000001006197819 */ /* 0x000fe20000001207 */
[----:B------:R-:W-:Y:S01]  /*7920*/  IMAD.MOV.U32 R57, RZ, RZ, R19 ;  /* 0x000000ffff397224 */ /* 0x000fe200078e0013 */
[----:B------:R-:W-:Y:S01]  /*7930*/  SHF.R.S32.HI R6, RZ, 0x1f, R96 ;  /* 0x0000001fff067819 */ /* 0x000fe20000011460 */
[----:B------:R-:W-:Y:S01]  /*7940*/  IMAD.MOV.U32 R58, RZ, RZ, R18 ;  /* 0x000000ffff3a7224 */ /* 0x000fe200078e0012 */
[----:B------:R-:W-:Y:S01]  /*7950*/  SHF.R.U64 R32, R26, 0x10, R27 ;  /* 0x000000101a207819 */ /* 0x000fe2000000121b */
[----:B------:R-:W-:Y:S01]  /*7960*/  IMAD.MOV.U32 R55, RZ, RZ, R20 ;  /* 0x000000ffff377224 */ /* 0x000fe200078e0014 */
[----:B------:R-:W-:Y:S01]  /*7970*/  LEA.HI R6, R6, R96, RZ, 0x2 ;  /* 0x0000006006067211 */ /* 0x000fe200078f10ff */
[----:B------:R-:W-:Y:S01]  /*7980*/  IMAD.MOV.U32 R35, RZ, RZ, R26 ;  /* 0x000000ffff237224 */ /* 0x000fe200078e001a */
[--C-:B------:R-:W-:Y:S01]  /*7990*/  SHF.R.U64 R56, R18, 0x10, R19.reuse ;  /* 0x0000001012387819 */ /* 0x100fe20000001213 */
[----:B------:R-:W-:Y:S01]  /*79a0*/  IMAD.MOV.U32 R18, RZ, RZ, R8 ;  /* 0x000000ffff127224 */ /* 0x000fe200078e0008 */
[----:B------:R-:W-:Y:S01]  /*79b0*/  SHF.R.U32.HI R52, RZ, 0x10, R19 ;  /* 0x00000010ff347819 */ /* 0x000fe20000011613 */
[----:B------:R-:W-:Y:S01]  /*79c0*/  IMAD.MOV.U32 R30, RZ, RZ, R29 ;  /* 0x000000ffff1e7224 */ /* 0x000fe200078e001d */
[----:B------:R-:W-:Y:S01]  /*79d0*/  SHF.R.U32.HI R27, RZ, 0x10, R27 ;  /* 0x00000010ff1b7819 */ /* 0x000fe2000001161b */
[----:B------:R-:W-:Y:S01]  /*79e0*/  IMAD.MOV.U32 R53, RZ, RZ, R21 ;  /* 0x000000ffff357224 */ /* 0x000fe200078e0015 */
[--C-:B------:R-:W-:Y:S01]  /*79f0*/  SHF.R.U64 R19, R8, 0x10, R9.reuse ;  /* 0x0000001008137819 */ /* 0x100fe20000001209 */
[----:B------:R-:W-:Y:S01]  /*7a00*/  IMAD.MOV.U32 R8, RZ, RZ, R10 ;  /* 0x000000ffff087224 */ /* 0x000fe200078e000a */
[----:B------:R-:W-:Y:S01]  /*7a10*/  SHF.R.U32.HI R5, RZ, 0x10, R9 ;  /* 0x00000010ff057819 */ /* 0x000fe20000011609 */
[----:B------:R-:W-:Y:S01]  /*7a20*/  IMAD.MOV.U32 R49, RZ, RZ, R23 ;  /* 0x000000ffff317224 */ /* 0x000fe200078e0017 */
[----:B------:R-:W-:Y:S01]  /*7a30*/  LOP3.LUT R6, R6, 0xfffffffc, RZ, 0xc0, !PT ;  /* 0xfffffffc06067812 */ /* 0x000fe200078ec0ff */
[----:B------:R-:W-:Y:S01]  /*7a40*/  IMAD.MOV.U32 R46, RZ, RZ, R24 ;  /* 0x000000ffff2e7224 */ /* 0x000fe200078e0018 */
[----:B------:R-:W-:Y:S01]  /*7a50*/  SHF.R.U64 R51, R20, 0x10, R21 ;  /* 0x0000001014337819 */ /* 0x000fe20000001215 */
[----:B------:R-:W-:Y:S01]  /*7a60*/  IMAD.MOV.U32 R31, RZ, RZ, R28 ;  /* 0x000000ffff1f7224 */ /* 0x000fe200078e001c */
[----:B------:R-:W-:Y:S01]  /*7a70*/  PRMT R34, R27, 0x5410, R34 ;  /* 0x000054101b227816 */ /* 0x000fe20000000022 */
[----:B------:R-:W-:Y:S01]  /*7a80*/  IMAD.IADD R6, R96, 0x1, -R6 ;  /* 0x0000000160067824 */ /* 0x000fe200078e0a06 */
[----:B------:R-:W-:Y:S01]  /*7a90*/  SHF.R.U64 R26, R28, 0x10, R29 ;  /* 0x000000101c1a7819 */ /* 0x000fe2000000121d */
[----:B------:R-:W-:Y:S01]  /*7aa0*/  IMAD.MOV.U32 R24, RZ, RZ, R11 ;  /* 0x000000ffff187224 */ /* 0x000fe200078e000b */
[----:B------:R-:W-:Y:S01]  /*7ab0*/  SHF.R.U32.HI R20, RZ, 0x10, R29 ;  /* 0x00000010ff147819 */ /* 0x000fe2000001161d */
[----:B------:R-:W-:Y:S01]  /*7ac0*/  IMAD.MOV.U32 R28, RZ, RZ, R13 ;  /* 0x000000ffff1c7224 */ /* 0x000fe200078e000d */
[----:B------:R-:W-:Y:S01]  /*7ad0*/  PRMT R27, R19, 0x5410, R5 ;  /* 0x00005410131b7816 */ /* 0x000fe20000000005 */
[----:B------:R-:W-:Y:S01]  /*7ae0*/  IMAD.MOV.U32 R38, RZ, RZ, R14 ;  /* 0x000000ffff267224 */ /* 0x000fe200078e000e */
[----:B------:R-:W-:Y:S01]  /*7af0*/  SHF.R.U64 R29, R12, 0x10, R13 ;  /* 0x000000100c1d7819 */ /* 0x000fe2000000120d */
[----:B------:R-:W-:Y:S01]  /*7b00*/  IMAD.MOV.U32 R37, RZ, RZ, R15 ;  /* 0x000000ffff257224 */ /* 0x000fe200078e000f */
[----:B------:R-:W-:Y:S01]  /*7b10*/  LEA.HI R5, R60, R60, RZ, 0x1 ;  /* 0x0000003c3c057211 */ /* 0x000fe200078f08ff */
[----:B------:R-:W-:-:S04]  /*7b20*/  DEPBAR.LE SB0, 0x1 ;  /* 0x000080400000791a */ /* 0x000fc80000000000 */
[----:B------:R-:W-:Y:S01]  /*7b30*/  SHF.R.U32.HI R48, RZ, 0x10, R21 ;  /* 0x00000010ff307819 */ /* 0x000fe20000011615 */
[--C-:B------:R-:W-:Y:S01]  /*7b40*/  IMAD.MOV.U32 R21, RZ, RZ, R7.reuse ;  /* 0x000000ffff157224 */ /* 0x100fe200078e0007 */
[----:B------:R-:W-:Y:S01]  /*7b50*/  SHF.R.U32.HI R7, RZ, 0x10, R7 ;  /* 0x00000010ff077819 */ /* 0x000fe20000011607 */
[----:B------:R-:W-:Y:S01]  /*7b60*/  BSSY B1, `(.L_x_97) ;  /* 0x000012d000017945 */ /* 0x000fe20003800000 */
[----:B------:R-:W-:Y:S01]  /*7b70*/  PRMT R29, R29, 0x5410, R8 ;  /* 0x000054101d1d7816 */ /* 0x000fe20000000008 */
[----:B------:R-:W-:Y:S01]  /*7b80*/  IMAD.SHL.U32 R8, R6, 0x40, RZ ;  /* 0x0000004006087824 */ /* 0x000fe200078e00ff */
[----:B------:R-:W-:Y:S01]  /*7b90*/  LOP3.LUT R5, R5, 0x7fffffe, RZ, 0xc0, !PT ;  /* 0x07fffffe05057812 */ /* 0x000fe200078ec0ff */
[----:B------:R-:W-:Y:S01]  /*7ba0*/  IMAD.MOV.U32 R41, RZ, RZ, R16 ;  /* 0x000000ffff297224 */ /* 0x000fe200078e0010 */
[----:B------:R-:W-:Y:S01]  /*7bb0*/  SHF.R.U32.HI R44, RZ, 0x10, R23 ;  /* 0x00000010ff2c7819 */ /* 0x000fe20000011617 */
[----:B------:R-:W-:Y:S01]  /*7bc0*/  IMAD.MOV.U32 R23, RZ, RZ, R9 ;  /* 0x000000ffff177224 */ /* 0x000fe200078e0009 */
[----:B------:R-:W-:Y:S01]  /*7bd0*/  SHF.R.U64 R10, R10, 0x10, R11 ;  /* 0x000000100a0a7819 */ /* 0x000fe2000000120b */
[----:B------:R-:W-:Y:S01]  /*7be0*/  IMAD.MOV.U32 R39, RZ, RZ, R17 ;  /* 0x000000ffff277224 */ /* 0x000fe200078e0011 */
[----:B------:R-:W-:Y:S01]  /*7bf0*/  SHF.R.U32.HI R9, RZ, 0x10, R11 ;  /* 0x00000010ff097819 */ /* 0x000fe2000001160b */
[----:B------:R-:W-:Y:S01]  /*7c00*/  IMAD.MOV.U32 R11, RZ, RZ, R12 ;  /* 0x000000ffff0b7224 */ /* 0x000fe200078e000c */
[----:B------:R-:W-:Y:S01]  /*7c10*/  PRMT R25, R25, 0x5410, R7 ;  /* 0x0000541019197816 */ /* 0x000fe20000000007 */
[----:B------:R-:W-:Y:S01]  /*7c20*/  IMAD.IADD R7, R60, 0x1, -R5 ;  /* 0x000000013c077824 */ /* 0x000fe200078e0a05 */
[----:B------:R-:W-:Y:S01]  /*7c30*/  LOP3.LUT R5, R8, 0xc0, RZ, 0xc0, !PT ;  /* 0x000000c008057812 */ /* 0x000fe200078ec0ff */
[----:B------:R-:W-:Y:S01]  /*7c40*/  IMAD R12, R173, -0x80, R54 ;  /* 0xffffff80ad0c7824 */ /* 0x000fe200078e0236 */
[----:B------:R-:W-:Y:S01]  /*7c50*/  LOP3.LUT P1, RZ, R6, 0x2, RZ, 0xc0, !PT ;  /* 0x0000000206ff7812 */ /* 0x000fe2000782c0ff */
[----:B------:R-:W-:Y:S01]  /*7c60*/  IMAD R7, R63, 0x8, R7 ;  /* 0x000000083f077824 */ /* 0x000fe200078e0207 */
[----:B------:R-:W-:-:S02]  /*7c70*/  PRMT R28, R28, 0x5410, R23 ;  /* 0x000054101c1c7816 */ /* 0x000fc40000000017 */
[----:B------:R-:W-:Y:S02]  /*7c80*/  LOP3.LUT R6, R5, 0x8, R62, 0xf8, !PT ;  /* 0x0000000805067812 */ /* 0x000fe400078ef83e */
[----:B------:R-:W-:Y:S02]  /*7c90*/  SHF.R.U32.HI R5, RZ, 0x3, R5 ;  /* 0x00000003ff057819 */ /* 0x000fe40000011605 */
[----:B------:R-:W-:Y:S02]  /*7ca0*/  IMNMX R23, R12, 0x80, PT ;  /* 0x000000800c177817 */ /* 0x000fe40003800200 */
[----:B------:R-:W-:Y:S02]  /*7cb0*/  LOP3.LUT R5, R6, R5, RZ, 0x3c, !PT ;  /* 0x0000000506057212 */ /* 0x000fe400078e3cff */
[----:B------:R-:W-:Y:S02]  /*7cc0*/  ISETP.GE.AND P0, PT, R60, R23, PT ;  /* 0x000000173c00720c */ /* 0x000fe40003f06270 */
[----:B------:R-:W-:Y:S01]  /*7cd0*/  SHF.R.U64 R42, R14, 0x10, R15 ;  /* 0x000000100e2a7819 */ /* 0x000fe2000000120f */
[----:B------:R-:W-:Y:S01]  /*7ce0*/  IMAD.U32 R5, R7, 0x20, R5 ;  /* 0x0000002007057824 */ /* 0x000fe200078e0005 */
[----:B------:R-:W-:-:S02]  /*7cf0*/  SHF.R.U32.HI R36, RZ, 0x10, R13 ;  /* 0x00000010ff247819 */ /* 0x000fc4000001160d */
[----:B------:R-:W-:Y:S02]  /*7d00*/  SHF.R.U32.HI R14, RZ, 0x10, R15 ;  /* 0x00000010ff0e7819 */ /* 0x000fe4000001160f */
[----:B------:R-:W-:Y:S02]  /*7d10*/  PRMT R24, R24, 0x5410, R22 ;  /* 0x0000541018187816 */ /* 0x000fe40000000016 */
[C---:B------:R-:W-:Y:S02]  /*7d20*/  IADD3 R6, R5.reuse, 0x10, RZ ;  /* 0x0000001005067810 */ /* 0x040fe40007ffe0ff */
[--C-:B------:R-:W-:Y:S02]  /*7d30*/  SHF.R.U64 R15, R16, 0x10, R17.reuse ;  /* 0x00000010100f7819 */ /* 0x100fe40000001211 */
[----:B------:R-:W-:Y:S02]  /*7d40*/  SHF.R.U32.HI R13, RZ, 0x10, R17 ;  /* 0x00000010ff0d7819 */ /* 0x000fe40000011611 */
[----:B------:R-:W-:-:S02]  /*7d50*/  @P1 IADD3 R6, R5, -0x10, RZ ;  /* 0xfffffff005061810 */ /* 0x000fc40007ffe0ff */
[----:B------:R-:W-:Y:S02]  /*7d60*/  PRMT R38, R38, 0x5410, R30 ;  /* 0x0000541026267816 */ /* 0x000fe4000000001e */
[----:B------:R-:W-:Y:S02]  /*7d70*/  PRMT R35, R35, 0x5410, R26 ;  /* 0x0000541023237816 */ /* 0x000fe4000000001a */
[----:B------:R-:W-:Y:S02]  /*7d80*/  PRMT R36, R36, 0x5410, R31 ;  /* 0x0000541024247816 */ /* 0x000fe4000000001f */
[----:B------:R-:W-:Y:S02]  /*7d90*/  PRMT R26, R21, 0x5410, R18 ;  /* 0x00005410151a7816 */ /* 0x000fe40000000012 */
[----:B------:R-:W-:Y:S02]  /*7da0*/  PRMT R30, R9, 0x5410, R24 ;  /* 0x00005410091e7816 */ /* 0x000fe40000000018 */
[----:B------:R-:W-:-:S02]  /*7db0*/  PRMT R32, R15, 0x5410, R32 ;  /* 0x000054100f207816 */ /* 0x000fc40000000020 */
[----:B------:R-:W-:Y:S02]  /*7dc0*/  PRMT R37, R37, 0x5410, R20 ;  /* 0x0000541025257816 */ /* 0x000fe40000000014 */
[----:B------:R-:W-:Y:S02]  /*7dd0*/  PRMT R24, R10, 0x7610, R24 ;  /* 0x000076100a187816 */ /* 0x000fe40000000018 */
[----:B------:R-:W-:Y:S02]  /*7de0*/  PRMT R31, R11, 0x5410, R14 ;  /* 0x000054100b1f7816 */ /* 0x000fe4000000000e */
[----:B------:R-:W-:Y:S02]  /*7df0*/  PRMT R33, R33, 0x5410, R13 ;  /* 0x0000541021217816 */ /* 0x000fe4000000000d */
[----:B------:R-:W-:Y:S02]  /*7e00*/  LEA R21, R5, 0x6100, 0x1 ;  /* 0x0000610005157811 */ /* 0x000fe400078e08ff */
[----:B------:R-:W-:Y:S01]  /*7e10*/  LEA R22, R6, 0x6100, 0x1 ;  /* 0x0000610006167811 */ /* 0x000fe200078e08ff */
[----:B------:R-:W-:Y:S06]  /*7e20*/  BAR.SYNC.DEFER_BLOCKING 0x0 ;  /* 0x0000000000007b1d */ /* 0x000fec0000010000 */
[----:B------:R-:W-:Y:S05]  /*7e30*/  @P0 BRA `(.L_x_98) ;  /* 0x00000ff000000947 */ /* 0x000fea0003800000 */
[----:B------:R-:W-:Y:S01]  /*7e40*/  ISETP.GE.AND P0, PT, R40, c[0x0][0x27c], PT ;  /* 0x00009f0028007a0c */ /* 0x000fe20003f06270 */
[----:B------:R-:W-:-:S12]  /*7e50*/  BSSY B0, `(.L_x_99) ;  /* 0x0000028000007945 */ /* 0x000fd80003800000 */
[----:B------:R-:W-:Y:S05]  /*7e60*/  @P0 BRA `(.L_x_100) ;  /* 0x0000026000000947 */ /* 0x000fea0003800000 */
[----:B------:R-:W1:Y:S01]  /*7e70*/  LDS.128 R8, [R21] ;  /* 0x0000000015087984 */ /* 0x000e620000000c00 */
[----:B------:R-:W-:Y:S02]  /*7e80*/  HADD2.F32 R13, -RZ, R24.H1_H1 ;  /* 0x30000018ff0d7230 */ /* 0x000fe40000004100 */
[----:B------:R-:W-:Y:S02]  /*7e90*/  HADD2.F32 R5, -RZ, R25.H0_H0 ;  /* 0x20000019ff057230 */ /* 0x000fe40000004100 */
[----:B------:R-:W-:Y:S02]  /*7ea0*/  HADD2.F32 R7, -RZ, R58.H0_H0 ;  /* 0x2000003aff077230 */ /* 0x000fe40000004100 */
[----:B------:R-:W-:Y:S02]  /*7eb0*/  HADD2.F32 R6, -RZ, R56.H0_H0 ;  /* 0x20000038ff067230 */ /* 0x000fe40000004100 */
[--C-:B-1----:R-:W-:Y:S02]  /*7ec0*/  HADD2.F32 R14, -RZ, R8.reuse.H0_H0 ;  /* 0x20000008ff0e7230 */ /* 0x102fe40000004100 */
[----:B------:R-:W-:-:S02]  /*7ed0*/  HADD2.F32 R12, -RZ, R8.H1_H1 ;  /* 0x30000008ff0c7230 */ /* 0x000fc40000004100 */
[--C-:B------:R-:W-:Y:S02]  /*7ee0*/  HADD2.F32 R8, -RZ, R9.reuse.H0_H0 ;  /* 0x20000009ff087230 */ /* 0x100fe40000004100 */
[----:B------:R-:W-:Y:S02]  /*7ef0*/  HADD2.F32 R9, -RZ, R9.H1_H1 ;  /* 0x30000009ff097230 */ /* 0x000fe40000004100 */
[--C-:B------:R-:W-:Y:S02]  /*7f00*/  HADD2.F32 R18, -RZ, R11.reuse.H0_H0 ;  /* 0x2000000bff127230 */ /* 0x100fe40000004100 */
[----:B------:R-:W-:Y:S01]  /*7f10*/  HADD2.F32 R17, -RZ, R11.H1_H1 ;  /* 0x3000000bff117230 */ /* 0x000fe20000004100 */
[-C--:B------:R-:W-:Y:S01]  /*7f20*/  FMUL.FTZ R11, R12, R13.reuse ;  /* 0x0000000d0c0b7220 */ /* 0x080fe20000410000 */
[--C-:B------:R-:W-:Y:S01]  /*7f30*/  HADD2.F32 R16, -RZ, R10.reuse.H0_H0 ;  /* 0x2000000aff107230 */ /* 0x100fe20000004100 */
[----:B------:R-:W-:Y:S01]  /*7f40*/  FMUL.FTZ R13, R14, R13 ;  /* 0x0000000d0e0d7220 */ /* 0x000fe20000410000 */
[----:B------:R-:W-:Y:S01]  /*7f50*/  HADD2.F32 R15, -RZ, R10.H1_H1 ;  /* 0x3000000aff0f7230 */ /* 0x000fe20000004100 */
[----:B------:R-:W-:-:S02]  /*7f60*/  FMUL.FTZ R10, R9, R5 ;  /* 0x00000005090a7220 */ /* 0x000fc40000410000 */
[----:B------:R-:W-:Y:S02]  /*7f70*/  FMUL.FTZ R5, R8, R5 ;  /* 0x0000000508057220 */ /* 0x000fe40000410000 */
[-C--:B------:R-:W-:Y:S02]  /*7f80*/  FFMA.FTZ R20, R14, R7.reuse, -R11 ;  /* 0x000000070e147223 */ /* 0x080fe4000001080b */
[----:B------:R-:W-:Y:S01]  /*7f90*/  FFMA.FTZ R19, R12, R7, R13 ;  /* 0x000000070c137223 */ /* 0x000fe2000001000d */
[----:B------:R-:W-:Y:S01]  /*7fa0*/  HADD2.F32 R7, -RZ, R57.H0_H0 ;  /* 0x20000039ff077230 */ /* 0x000fe20000004100 */
[-C--:B------:R-:W-:Y:S01]  /*7fb0*/  FFMA.FTZ R14, R8, R6.reuse, -R10 ;  /* 0x00000006080e7223 */ /* 0x080fe2000001080a */
[----:B------:R-:W-:Y:S01]  /*7fc0*/  HADD2.F32 R8, -RZ, R26.H0_H0 ;  /* 0x2000001aff087230 */ /* 0x000fe20000004100 */
[----:B------:R-:W-:Y:S01]  /*7fd0*/  FFMA.FTZ R13, R9, R6, R5 ;  /* 0x00000006090d7223 */ /* 0x000fe20000010005 */
[----:B------:R-:W-:Y:S02]  /*7fe0*/  HADD2.F32 R5, -RZ, R25.H1_H1 ;  /* 0x30000019ff057230 */ /* 0x000fe40000004100 */
[----:B------:R-:W-:Y:S01]  /*7ff0*/  HADD2.F32 R6, -RZ, R52.H0_H0 ;  /* 0x20000034ff067230 */ /* 0x000fe20000004100 */
[----:B------:R-:W-:-:S02]  /*8000*/  FMUL.FTZ R10, R15, R8 ;  /* 0x000000080f0a7220 */ /* 0x000fc40000410000 */
[----:B------:R-:W-:Y:S02]  /*8010*/  FMUL.FTZ R9, R16, R8 ;  /* 0x0000000810097220 */ /* 0x000fe40000410000 */
[-C--:B------:R-:W-:Y:S02]  /*8020*/  FMUL.FTZ R8, R17, R5.reuse ;  /* 0x0000000511087220 */ /* 0x080fe40000410000 */
[----:B------:R-:W-:Y:S02]  /*8030*/  FMUL.FTZ R5, R18, R5 ;  /* 0x0000000512057220 */ /* 0x000fe40000410000 */
[-C--:B------:R-:W-:Y:S02]  /*8040*/  FFMA.FTZ R12, R16, R7.reuse, -R10 ;  /* 0x00000007100c7223 */ /* 0x080fe4000001080a */
[----:B------:R-:W-:Y:S01]  /*8050*/  FFMA.FTZ R10, R15, R7, R9 ;  /* 0x000000070f0a7223 */ /* 0x000fe20000010009 */
[----:B------:R-:W-:Y:S01]  /*8060*/  F2FP.PACK_AB R9, R13, R14 ;  /* 0x0000000e0d09723e */ /* 0x000fe200000000ff */
[----:B------:R-:W-:Y:S01]  /*8070*/  FFMA.FTZ R11, R18, R6, -R8 ;  /* 0x00000006120b7223 */ /* 0x000fe20000010808 */
[----:B------:R-:W-:Y:S01]  /*8080*/  F2FP.PACK_AB R8, R19, R20 ;  /* 0x000000141308723e */ /* 0x000fe200000000ff */
[----:B------:R-:W-:Y:S01]  /*8090*/  FFMA.FTZ R5, R17, R6, R5 ;  /* 0x0000000611057223 */ /* 0x000fe20000010005 */
[----:B------:R-:W-:-:S04]  /*80a0*/  F2FP.PACK_AB R10, R10, R12 ;  /* 0x0000000c0a0a723e */ /* 0x000fc800000000ff */
[----:B------:R-:W-:-:S05]  /*80b0*/  F2FP.PACK_AB R11, R5, R11 ;  /* 0x0000000b050b723e */ /* 0x000fca00000000ff */
[----:B------:R1:W-:Y:S02]  /*80c0*/  STS.128 [R21], R8 ;  /* 0x0000000815007388 */ /* 0x0003e40000000c00 */
.L_x_100:
[----:B------:R-:W-:Y:S05]  /*80d0*/  BSYNC B0 ;  /* 0x0000000000007941 */ /* 0x000fea0003800000 */
.L_x_99:
[----:B------:R-:W-:Y:S01]  /*80e0*/  IADD3 R5, R40, 0x8, RZ ;  /* 0x0000000828057810 */ /* 0x000fe20007ffe0ff */
[----:B------:R-:W-:Y:S03]  /*80f0*/  BSSY B0, `(.L_x_101) ;  /* 0x0000029000007945 */ /* 0x000fe60003800000 */
[----:B------:R-:W-:-:S13]  /*8100*/  ISETP.GE.AND P0, PT, R5, c[0x0][0x27c], PT ;  /* 0x00009f0005007a0c */ /* 0x000fda0003f06270 */
[----:B------:R-:W-:Y:S05]  /*8110*/  @P0 BRA `(.L_x_102) ;  /* 0x0000026000000947 */ /* 0x000fea0003800000 */
[----:B-1----:R-:W1:Y:S01]  /*8120*/  LDS.128 R8, [R22] ;  /* 0x0000000016087984 */ /* 0x002e620000000c00 */
        /* <DEDUP_REMOVED lines=20> */
[----:B------:R-:W-:Y:S01]  /*8270*/  HADD2.F32 R8, -RZ, R28.H1_H1 ;  /* 0x3000001cff087230 */ /* 0x000fe20000004100 */
        /* <DEDUP_REMOVED lines=16> */
.L_x_102:
[----:B------:R-:W-:Y:S05]  /*8380*/  BSYNC B0 ;  /* 0x0000000000007941 */ /* 0x000fea0003800000 */
.L_x_101:
[----:B------:R-:W-:Y:S01]  /*8390*/  IADD3 R5, R40, 0x10, RZ ;  /* 0x0000001028057810 */ /* 0x000fe20007ffe0ff */
[----:B------:R-:W-:Y:S03]  /*83a0*/  BSSY B0, `(.L_x_103) ;  /* 0x0000029000007945 */ /* 0x000fe60003800000 */
[----:B------:R-:W-:-:S13]  /*83b0*/  ISETP.GE.AND P0, PT, R5, c[0x0][0x27c], PT ;  /* 0x00009f0005007a0c */ /* 0x000fda0003f06270 */
[----:B------:R-:W-:Y:S05]  /*83c0*/  @P0 BRA `(.L_x_104) ;  /* 0x0000026000000947 */ /* 0x000fea0003800000 */
[----:B-1----:R-:W1:Y:S01]  /*83d0*/  LDS.128 R8, [R21+0x2000] ;  /* 0x0020000015087984 */ /* 0x002e620000000c00 */
        /* <DEDUP_REMOVED lines=20> */
[--C-:B------:R-:W-:Y:S01]  /*8520*/  HADD2.F32 R8, -RZ, R30.reuse.H1_H1 ;  /* 0x3000001eff087230 */ /* 0x100fe20000004100 */
[----:B------:R-:W-:Y:S01]  /*8530*/  FFMA.FTZ R13, R9, R6, R5 ;  /* 0x00000006090d7223 */ /* 0x000fe20000010005 */
[----:B------:R-:W-:Y:S02]  /*8540*/  HADD2.F32 R5, -RZ, R30.H0_H0 ;  /* 0x2000001eff057230 */ /* 0x000fe40000004100 */
        /* <DEDUP_REMOVED lines=13> */
[----:B------:R1:W-:Y:S02]  /*8620*/  STS.128 [R21+0x2000], R8 ;  /* 0x0020000815007388 */ /* 0x0003e40000000c00 */
.L_x_104:
[----:B------:R-:W-:Y:S05]  /*8630*/  BSYNC B0 ;  /* 0x0000000000007941 */ /* 0x000fea0003800000 */
.L_x_103:
[----:B------:R-:W-:Y:S01]  /*8640*/  IADD3 R5, R40, 0x18, RZ ;  /* 0x0000001828057810 */ /* 0x000fe20007ffe0ff */
[----:B------:R-:W-:Y:S03]  /*8650*/  BSSY B0, `(.L_x_105) ;  /* 0x0000029000007945 */ /* 0x000fe60003800000 */
[----:B------:R-:W-:-:S13]  /*8660*/  ISETP.GE.AND P0, PT, R5, c[0x0][0x27c], PT ;  /* 0x00009f0005007a0c */ /* 0x000fda0003f06270 */
[----:B------:R-:W-:Y:S05]  /*8670*/  @P0 BRA `(.L_x_106) ;  /* 0x0000026000000947 */ /* 0x000fea0003800000 */
[----:B-1----:R-:W1:Y:S01]  /*8680*/  LDS.128 R8, [R22+0x2000] ;  /* 0x0020000016087984 */ /* 0x002e620000000c00 */
[----:B------:R-:W-:Y:S02]  /*8690*/  HADD2.F32 R13, -RZ, R31.H0_H0 ;  /* 0x2000001fff0d7230 */ /* 0x000fe40000004100 */
        /* <DEDUP_REMOVED lines=36> */
.L_x_106:
[----:B------:R-:W-:Y:S05]  /*88e0*/  BSYNC B0 ;  /* 0x0000000000007941 */ /* 0x000fea0003800000 */
.L_x_105:
        /* <DEDUP_REMOVED lines=8> */
[----:B------:R-:W-:Y:S02]  /*8970*/  HADD2.F32 R6, -RZ, R32.H1_H1 ;  /* 0x30000020ff067230 */ /* 0x000fe40000004100 */
        /* <DEDUP_REMOVED lines=14> */
[--C-:B------:R-:W-:Y:S01]  /*8a60*/  HADD2.F32 R7, -RZ, R34.reuse.H1_H1 ;  /* 0x30000022ff077230 */ /* 0x100fe20000004100 */
        /* <DEDUP_REMOVED lines=18> */
.L_x_108:
[----:B------:R-:W-:Y:S05]  /*8b90*/  BSYNC B0 ;  /* 0x0000000000007941 */ /* 0x000fea0003800000 */
.L_x_107:
[----:B------:R-:W-:-:S04]  /*8ba0*/  IADD3 R5, R40, 0x28, RZ ;  /* 0x0000002828057810 */ /* 0x000fc80007ffe0ff */
[----:B------:R-:W-:-:S13]  /*8bb0*/  ISETP.GE.AND P0, PT, R5, c[0x0][0x27c], PT ;  /* 0x00009f0005007a0c */ /* 0x000fda0003f06270 */
[----:B------:R-:W-:Y:S05]  /*8bc0*/  @P0 BRA `(.L_x_98) ;  /* 0x0000026000000947 */ /* 0x000fea0003800000 */
[----:B-1----:R-:W1:Y:S01]  /*8bd0*/  LDS.128 R8, [R22+0x4000] ;  /* 0x0040000016087984 */ /* 0x002e620000000c00 */
[----:B------:R-:W-:Y:S02]  /*8be0*/  HADD2.F32 R13, -RZ, R41.H0_H0 ;  /* 0x20000029ff0d7230 */ /* 0x000fe40000004100 */
[----:B------:R-:W-:Y:S02]  /*8bf0*/  HADD2.F32 R5, -RZ, R32.H0_H0 ;  /* 0x20000020ff057230 */ /* 0x000fe40000004100 */
[----:B------:R-:W-:Y:S02]  /*8c00*/  HADD2.F32 R7, -RZ, R36.H1_H1 ;  /* 0x30000024ff077230 */ /* 0x000fe40000004100 */
        /* <DEDUP_REMOVED lines=15> */
[----:B------:R-:W-:Y:S01]  /*8d00*/  HADD2.F32 R7, -RZ, R38.H1_H1 ;  /* 0x30000026ff077230 */ /* 0x000fe20000004100 */
[-C--:B------:R-:W-:Y:S01]  /*8d10*/  FFMA.FTZ R14, R8, R6.reuse, -R10 ;  /* 0x00000006080e7223 */ /* 0x080fe2000001080a */
[----:B------:R-:W-:Y:S01]  /*8d20*/  HADD2.F32 R8, -RZ, R39.H0_H0 ;  /* 0x20000027ff087230 */ /* 0x000fe20000004100 */
[----:B------:R-:W-:Y:S01]  /*8d30*/  FFMA.FTZ R13, R9, R6, R5 ;  /* 0x00000006090d7223 */ /* 0x000fe20000010005 */
[----:B------:R-:W-:Y:S02]  /*8d40*/  HADD2.F32 R5, -RZ, R33.H1_H1 ;  /* 0x30000021ff057230 */ /* 0x000fe40000004100 */
[----:B------:R-:W-:Y:S01]  /*8d50*/  HADD2.F32 R6, -RZ, R37.H1_H1 ;  /* 0x30000025ff067230 */ /* 0x000fe20000004100 */
        /* <DEDUP_REMOVED lines=13> */
.L_x_98:
[----:B------:R-:W-:Y:S05]  /*8e30*/  BSYNC B1 ;  /* 0x0000000000017941 */ /* 0x000fea0003800000 */
.L_x_97:
[----:B------:R-:W-:-:S04]  /*8e40*/  IADD3 R5, R60, 0x40, RZ ;  /* 0x000000403c057810 */ /* 0x000fc80007ffe0ff */
[----:B------:R-:W-:-:S13]  /*8e50*/  ISETP.GE.AND P0, PT, R5, R23, PT ;  /* 0x000000170500720c */ /* 0x000fda0003f06270 */
[----:B------:R-:W-:Y:S05]  /*8e60*/  @P0 BRA `(.L_x_109) ;  /* 0x0000411000000947 */ /* 0x000fea0003800000 */
[----:B------:R-:W-:Y:S01]  /*8e70*/  ISETP.GE.AND P0, PT, R40, c[0x0][0x27c], PT ;  /* 0x00009f0028007a0c */ /* 0x000fe20003f06270 */
[----:B------:R-:W-:-:S12]  /*8e80*/  BSSY B0, `(.L_x_110) ;  /* 0x0000028000007945 */ /* 0x000fd80003800000 */
        /* <DEDUP_REMOVED lines=12> */
[C---:B------:R-:W-:Y:S01]  /*8f50*/  FMUL.FTZ R11, R13.reuse, R12 ;  /* 0x0000000c0d0b7220 */ /* 0x040fe20000410000 */
[--C-:B------:R-:W-:Y:S01]  /*8f60*/  HADD2.F32 R16, -RZ, R10.reuse.H0_H0 ;  /* 0x2000000aff107230 */ /* 0x100fe20000004100 */
[----:B------:R-:W-:Y:S01]  /*8f70*/  FMUL.FTZ R13, R13, R14 ;  /* 0x0000000e0d0d7220 */ /* 0x000fe20000410000 */
[----:B------:R-:W-:Y:S01]  /*8f80*/  HADD2.F32 R15, -RZ, R10.H1_H1 ;  /* 0x3000000aff0f7230 */ /* 0x000fe20000004100 */
[----:B------:R-:W-:-:S02]  /*8f90*/  FMUL.FTZ R10, R5, R9 ;  /* 0x00000009050a7220 */ /* 0x000fc40000410000 */
[----:B------:R-:W-:Y:S02]  /*8fa0*/  FMUL.FTZ R5, R5, R8 ;  /* 0x0000000805057220 */ /* 0x000fe40000410000 */
[C---:B------:R-:W-:Y:S02]  /*8fb0*/  FFMA.FTZ R20, R7.reuse, R14, -R11 ;  /* 0x0000000e07147223 */ /* 0x040fe4000001080b */
[----:B------:R-:W-:Y:S01]  /*8fc0*/  FFMA.FTZ R19, R7, R12, R13 ;  /* 0x0000000c07137223 */ /* 0x000fe2000001000d */
[----:B------:R-:W-:Y:S01]  /*8fd0*/  HADD2.F32 R7, -RZ, R57.H0_H0 ;  /* 0x20000039ff077230 */ /* 0x000fe20000004100 */
[C---:B------:R-:W-:Y:S01]  /*8fe0*/  FFMA.FTZ R14, R6.reuse, R8, -R10 ;  /* 0x00000008060e7223 */ /* 0x040fe2000001080a */
[----:B------:R-:W-:Y:S01]  /*8ff0*/  HADD2.F32 R8, -RZ, R26.H0_H0 ;  /* 0x2000001aff087230 */ /* 0x000fe20000004100 */
[----:B------:R-:W-:Y:S01]  /*9000*/  FFMA.FTZ R13, R6, R9, R5 ;  /* 0x00000009060d7223 */ /* 0x000fe20000010005 */
[----:B------:R-:W-:Y:S02]  /*9010*/  HADD2.F32 R5, -RZ, R25.H1_H1 ;  /* 0x30000019ff057230 */ /* 0x000fe40000004100 */
[----:B------:R-:W-:Y:S01]  /*9020*/  HADD2.F32 R6, -RZ, R52.H0_H0 ;  /* 0x20000034ff067230 */ /* 0x000fe20000004100 */
[----:B------:R-:W-:-:S02]  /*9030*/  FMUL.FTZ R10, R8, R15 ;  /* 0x0000000f080a7220 */ /* 0x000fc40000410000 */
[----:B------:R-:W-:Y:S02]  /*9040*/  FMUL.FTZ R9, R8, R16 ;  /* 0x0000001008097220 */ /* 0x000fe40000410000 */
[C---:B------:R-:W-:Y:S02]  /*9050*/  FMUL.FTZ R8, R5.reuse, R17 ;  /* 0x0000001105087220 */ /* 0x040fe40000410000 */
[----:B------:R-:W-:Y:S02]  /*9060*/  FMUL.FTZ R5, R5, R18 ;  /* 0x0000001205057220 */ /* 0x000fe40000410000 */
[C---:B------:R-:W-:Y:S02]  /*9070*/  FFMA.FTZ R12, R7.reuse, R16, -R10 ;  /* 0x00000010070c7223 */ /* 0x040fe4000001080a */
[----:B------:R-:W-:Y:S01]  /*9080*/  FFMA.FTZ R10, R7, R15, R9 ;  /* 0x0000000f070a7223 */ /* 0x000fe20000010009 */
[----:B------:R-:W-:Y:S01]  /*9090*/  F2FP.PACK_AB R9, R13, R14 ;  /* 0x0000000e0d09723e */ /* 0x000fe200000000ff */
[C---:B------:R-:W-:Y:S01]  /*90a0*/  FFMA.FTZ R11, R6.reuse, R18, -R8 ;  /* 0x00000012060b7223 */ /* 0x040fe20000010808 */
[----:B------:R-:W-:Y:S01]  /*90b0*/  F2FP.PACK_AB R8, R19, R20 ;  /* 0x000000141308723e */ /* 0x000fe200000000ff */
[----:B------:R-:W-:Y:S01]  /*90c0*/  FFMA.FTZ R5, R6, R17, R5 ;  /* 0x0000001106057223 */ /* 0x000fe20000010005 */
[----:B------:R-:W-:-:S04]  /*90d0*/  F2FP.PACK_AB R10, R10, R12 ;  /* 0x0000000c0a0a723e */ /* 0x000fc800000000ff */
[----:B------:R-:W-:-:S05]  /*90e0*/  F2FP.PACK_AB R11, R5, R11 ;  /* 0x0000000b050b723e */ /* 0x000fca00000000ff */
[----:B------:R1:W-:Y:S02]  /*90f0*/  STS.128 [R21+0x1000], R8 ;  /* 0x0010000815007388 */ /* 0x0003e40000000c00 */
.L_x_111:
[----:B------:R-:W-:Y:S05]  /*9100*/  BSYNC B0 ;  /* 0x0000000000007941 */ /* 0x000fea0003800000 */
.L_x_110:
        /* <DEDUP_REMOVED lines=25> */
[----:B------:R-:W-:Y:S01]  /*92a0*/  HADD2.F32 R8, -RZ, R28.H1_H1 ;  /* 0x3000001cff087230 */ /* 0x000fe20000004100 */
        /* <DEDUP_REMOVED lines=16> */
.L_x_113:
[----:B------:R-:W-:Y:S05]  /*93b0*/  BSYNC B0 ;  /* 0x0000000000007941 */ /* 0x000fea0003800000 */
.L_x_112:
        /* <DEDUP_REMOVED lines=25> */
[--C-:B------:R-:W-:Y:S01]  /*9550*/  HADD2.F32 R8, -RZ, R30.reuse.H1_H1 ;  /* 0x3000001eff087230 */ /* 0x100fe20000004100 */
[----:B------:R-:W-:Y:S01]  /*9560*/  FFMA.FTZ R13, R6, R9, R5 ;  /* 0x00000009060d7223 */ /* 0x000fe20000010005 */
[----:B------:R-:W-:Y:S02]  /*9570*/  HADD2.F32 R5, -RZ, R30.H0_H0 ;  /* 0x2000001eff057230 */ /* 0x000fe40000004100 */
        /* <DEDUP_REMOVED lines=14> */
.L_x_115:
[----:B------:R-:W-:Y:S05]  /*9660*/  BSYNC B0 ;  /* 0x0000000000007941 */ /* 0x000fea0003800000 */
.L_x_114:
        /* <DEDUP_REMOVED lines=42> */
.L_x_117:
[----:B------:R-:W-:Y:S05]  /*9910*/  BSYNC B0 ;  /* 0x0000000000007941 */ /* 0x000fea0003800000 */
.L_x_116:
        /* <DEDUP_REMOVED lines=23> */
[--C-:B------:R-:W-:Y:S01]  /*9a90*/  HADD2.F32 R7, -RZ, R34.reuse.H1_H1 ;  /* 0x30000022ff077230 */ /* 0x100fe20000004100 */
        /* <DEDUP_REMOVED lines=18> */
.L_x_119:
[----:B------:R-:W-:Y:S05]  /*9bc0*/  BSYNC B0 ;  /* 0x0000000000007941 */ /* 0x000fea0003800000 */
.L_x_118:
        /* <DEDUP_REMOVED lines=22> */
[----:B------:R-:W-:Y:S01]  /*9d30*/  HADD2.F32 R7, -RZ, R38.H1_H1 ;  /* 0x30000026ff077230 */ /* 0x000fe20000004100 */
[C---:B------:R-:W-:Y:S01]  /*9d40*/  FFMA.FTZ R14, R6.reuse, R8, -R10 ;  /* 0x00000008060e7223 */ /* 0x040fe2000001080a */
[----:B------:R-:W-:Y:S01]  /*9d50*/  HADD2.F32 R8, -RZ, R39.H0_H0 ;  /* 0x20000027ff087230 */ /* 0x000fe20000004100 */
[----:B------:R-:W-:Y:S01]  /*9d60*/  FFMA.FTZ R13, R6, R9, R5 ;  /* 0x00000009060d7223 */ /* 0x000fe20000010005 */
[----:B------:R-:W-:Y:S02]  /*9d70*/  HADD2.F32 R5, -RZ, R33.H1_H1 ;  /* 0x30000021ff057230 */ /* 0x000fe40000004100 */
[----:B------:R-:W-:Y:S01]  /*9d80*/  HADD2.F32 R6, -RZ, R37.H1_H1 ;  /* 0x30000025ff067230 */ /* 0x000fe20000004100 */
        /* <DEDUP_REMOVED lines=12> */
[----:B------:R1:W-:Y:S01]  /*9e50*/  STS.128 [R22+0x5000], R8 ;  /* 0x0050000816007388 */ /* 0x0003e20000000c00 */
[----:B------:R-:W-:Y:S05]  /*9e60*/  BRA `(.L_x_109) ;  /* 0x0000311000007947 */ /* 0x000fea0003800000 */
.L_x_94:
        /* <DEDUP_REMOVED lines=17> */
[C---:B------:R-:W-:Y:S01]  /*9f80*/  IADD3 R10, R62.reuse, 0x20, RZ ;  /* 0x000000203e0a7810 */ /* 0x040fe20007ffe0ff */
[----:B------:R-:W-:Y:S01]  /*9f90*/  CS2R R20, SRZ ;  /* 0x0000000000147805 */ /* 0x000fe2000001ff00 */
[----:B------:R-:W-:-:S02]  /*9fa0*/  ISETP.GE.AND P2, PT, R62, c[0x0][0x27c], PT ;  /* 0x00009f003e007a0c */ /* 0x000fc40003f46270 */
[----:B------:R-:W-:Y:S02]  /*9fb0*/  ISETP.GE.AND P1, PT, R9, c[0x0][0x27c], PT ;  /* 0x00009f0009007a0c */ /* 0x000fe40003f26270 */
[----:B------:R-:W-:-:S09]  /*9fc0*/  ISETP.GE.AND P0, PT, R10, c[0x0][0x27c], PT ;  /* 0x00009f000a007a0c */ /* 0x000fd20003f06270 */
[----:B------:R-:W-:Y:S02]  /*9fd0*/  @!P2 IMAD.WIDE R6, R62, 0x2, R34 ;  /* 0x000000023e06a825 */ /* 0x000fe400078e0222 */
[----:B------:R-:W-:Y:S02]  /*9fe0*/  @!P1 SHF.R.S32.HI R8, RZ, 0x1f, R9 ;  /* 0x0000001fff089819 */ /* 0x000fe40000011409 */
[----:B------:R-:W-:Y:S01]  /*9ff0*/  @!P0 SHF.R.S32.HI R5, RZ, 0x1f, R10 ;  /* 0x0000001fff058819 */ /* 0x000fe2000001140a */
[----:B------:R1:W5:Y:S01]  /*a000*/  @!P2 LD.E.128 R20, [R6.64] ;  /* 0x000000060614a980 */ /* 0x000362000c101d00 */
[----:B------:R-:W-:Y:S01]  /*a010*/  CS2R R26, SRZ ;  /* 0x00000000001a7805 */ /* 0x000fe2000001ff00 */
[----:B------:R-:W-:Y:S01]  /*a020*/  CS2R R24, SRZ ;  /* 0x0000000000187805 */ /* 0x000fe2000001ff00 */
[----:B------:R-:W-:Y:S01]  /*a030*/  @!P0 LEA.HI R5, R5, R10, RZ, 0x3 ;  /* 0x0000000a05058211 */ /* 0x000fe200078f18ff */
[----:B------:R-:W-:Y:S01]  /*a040*/  CS2R R14, SRZ ;  /* 0x00000000000e7805 */ /* 0x000fe2000001ff00 */
[----:B------:R-:W-:Y:S01]  /*a050*/  CS2R R10, SRZ ;  /* 0x00000000000a7805 */ /* 0x000fe2000001ff00 */
[----:B------:R-:W-:Y:S01]  /*a060*/  CS2R R12, SRZ ;  /* 0x00000000000c7805 */ /* 0x000fe2000001ff00 */
[----:B------:R-:W-:Y:S01]  /*a070*/  @!P0 LOP3.LUT R5, R5, 0xfffffff8, RZ, 0xc0, !PT ;  /* 0xfffffff805058812 */ /* 0x000fe200078ec0ff */
[----:B------:R-:W-:Y:S01]  /*a080*/  CS2R R30, SRZ ;  /* 0x00000000001e7805 */ /* 0x000fe2000001ff00 */
[----:B------:R-:W-:Y:S01]  /*a090*/  CS2R R28, SRZ ;  /* 0x00000000001c7805 */ /* 0x000fe2000001ff00 */
[----:B------:R-:W-:Y:S01]  /*a0a0*/  CS2R R18, SRZ ;  /* 0x0000000000127805 */ /* 0x000fe2000001ff00 */
[----:B------:R-:W-:Y:S01]  /*a0b0*/  CS2R R16, SRZ ;  /* 0x0000000000107805 */ /* 0x000fe2000001ff00 */
[----:B------:R-:W-:-:S05]  /*a0c0*/  @!P0 IMAD.WIDE R36, R5, 0x2, R34 ;  /* 0x0000000205248825 */ /* 0x000fca00078e0222 */
[----:B------:R2:W5:Y:S01]  /*a0d0*/  @!P0 LD.E.128 R28, [R36.64] ;  /* 0x00000006241c8980 */ /* 0x000562000c101d00 */
[----:B-1----:R-:W-:Y:S02]  /*a0e0*/  @!P1 LEA.HI R6, R8, R9, RZ, 0x3 ;  /* 0x0000000908069211 */ /* 0x002fe400078f18ff */
[----:B------:R-:W-:Y:S02]  /*a0f0*/  CS2R R8, SRZ ;  /* 0x0000000000087805 */ /* 0x000fe4000001ff00 */
[----:B------:R-:W-:-:S05]  /*a100*/  @!P1 LOP3.LUT R6, R6, 0xfffffff8, RZ, 0xc0, !PT ;  /* 0xfffffff806069812 */ /* 0x000fca00078ec0ff */
[----:B------:R-:W-:-:S04]  /*a110*/  @!P1 IMAD.WIDE R38, R6, 0x2, R34 ;  /* 0x0000000206269825 */ /* 0x000fc800078e0222 */
[--C-:B------:R-:W-:Y:S01]  /*a120*/  @!P1 IMAD.WIDE R34, R6, 0x2, R32.reuse ;  /* 0x0000000206229825 */ /* 0x100fe200078e0220 */
[----:B------:R2:W5:Y:S03]  /*a130*/  @!P1 LD.E.128 R24, [R38.64] ;  /* 0x0000000626189980 */ /* 0x000566000c101d00 */
[--C-:B------:R-:W-:Y:S01]  /*a140*/  @!P0 IMAD.WIDE R6, R5, 0x2, R32.reuse ;  /* 0x0000000205068825 */ /* 0x100fe200078e0220 */
[----:B------:R2:W5:Y:S03]  /*a150*/  @!P1 LD.E.128 R12, [R34.64] ;  /* 0x00000006220c9980 */ /* 0x000566000c101d00 */
[----:B------:R-:W-:Y:S01]  /*a160*/  @!P2 IMAD.WIDE R32, R62, 0x2, R32 ;  /* 0x000000023e20a825 */ /* 0x000fe200078e0220 */
[----:B------:R2:W5:Y:S04]  /*a170*/  @!P0 LD.E.128 R16, [R6.64] ;  /* 0x0000000606108980 */ /* 0x000568000c101d00 */
[----:B------:R2:W5:Y:S02]  /*a180*/  @!P2 LD.E.128 R8, [R32.64] ;  /* 0x000000062008a980 */ /* 0x000564000c101d00 */
.L_x_121:
[----:B------:R-:W-:Y:S05]  /*a190*/  BSYNC B0 ;  /* 0x0000000000007941 */ /* 0x000fea0003800000 */
.L_x_120:
[----:B-----5:R-:W-:Y:S01]  /*a1a0*/  IMAD.MOV.U32 R43, RZ, RZ, R28 ;  /* 0x000000ffff2b7224 */ /* 0x020fe200078e001c */
[----:B------:R-:W-:Y:S01]  /*a1b0*/  SHF.R.U64 R40, R28, 0x10, R29 ;  /* 0x000000101c287819 */ /* 0x000fe2000000121d */
[----:B--2---:R-:W-:Y:S01]  /*a1c0*/  IMAD R6, R173, -0x80, R54 ;  /* 0xffffff80ad067824 */ /* 0x004fe200078e0236 */
[--C-:B------:R-:W-:Y:S01]  /*a1d0*/  SHF.R.U64 R57, R20, 0x10, R21.reuse ;  /* 0x0000001014397819 */ /* 0x100fe20000001215 */
[----:B------:R-:W-:Y:S01]  /*a1e0*/  IMAD.MOV.U32 R59, RZ, RZ, R20 ;  /* 0x000000ffff3b7224 */ /* 0x000fe200078e0014 */
[----:B------:R-:W-:Y:S01]  /*a1f0*/  PRMT R68, R43, 0x5410, R40 ;  /* 0x000054102b447816 */ /* 0x000fe20000000028 */
[----:B------:R-:W-:Y:S01]  /*a200*/  IMAD.MOV.U32 R58, RZ, RZ, R21 ;  /* 0x000000ffff3a7224 */ /* 0x000fe200078e0015 */
[----:B------:R-:W-:Y:S01]  /*a210*/  IMNMX R43, R6, 0x80, PT ;  /* 0x00000080062b7817 */ /* 0x000fe20003800200 */
[----:B------:R-:W-:Y:S01]  /*a220*/  IMAD.MOV.U32 R55, RZ, RZ, R23 ;  /* 0x000000ffff377224 */ /* 0x000fe200078e0017 */
[----:B------:R-:W-:Y:S01]  /*a230*/  SHF.R.U32.HI R53, RZ, 0x10, R21 ;  /* 0x00000010ff357819 */ /* 0x000fe20000011615 */
[----:B------:R-:W-:Y:S01]  /*a240*/  IMAD.MOV.U32 R51, RZ, RZ, R24 ;  /* 0x000000ffff337224 */ /* 0x000fe200078e0018 */
[----:B------:R-:W-:Y:S01]  /*a250*/  ISETP.GE.AND P0, PT, R60, R43, PT ;  /* 0x0000002b3c00720c */ /* 0x000fe20003f06270 */
[----:B------:R-:W-:Y:S01]  /*a260*/  IMAD.MOV.U32 R47, RZ, RZ, R26 ;  /* 0x000000ffff2f7224 */ /* 0x000fe200078e001a */
[----:B------:R-:W-:Y:S01]  /*a270*/  SHF.R.U64 R52, R22, 0x10, R23 ;  /* 0x0000001016347819 */ /* 0x000fe20000001217 */
[----:B------:R-:W-:Y:S01]  /*a280*/  IMAD.MOV.U32 R42, RZ, RZ, R29 ;  /* 0x000000ffff2a7224 */ /* 0x000fe200078e001d */
[----:B------:R-:W-:Y:S01]  /*a290*/  SHF.R.U32.HI R49, RZ, 0x10, R23 ;  /* 0x00000010ff317819 */ /* 0x000fe20000011617 */
[----:B------:R-:W-:Y:S01]  /*a2a0*/  IMAD.MOV.U32 R38, RZ, RZ, R31 ;  /* 0x000000ffff267224 */ /* 0x000fe200078e001f */
[----:B------:R-:W-:Y:S01]  /*a2b0*/  SHF.R.U64 R48, R24, 0x10, R25 ;  /* 0x0000001018307819 */ /* 0x000fe20000001219 */
[----:B------:R-:W-:Y:S01]  /*a2c0*/  IMAD.MOV.U32 R56, RZ, RZ, R22 ;  /* 0x000000ffff387224 */ /* 0x000fe200078e0016 */
[----:B------:R-:W-:Y:S01]  /*a2d0*/  SHF.R.U64 R44, R26, 0x10, R27 ;  /* 0x000000101a2c7819 */ /* 0x000fe2000000121b */
[----:B------:R-:W-:Y:S01]  /*a2e0*/  IMAD.MOV.U32 R50, RZ, RZ, R25 ;  /* 0x000000ffff327224 */ /* 0x000fe200078e0019 */
[----:B------:R-:W-:Y:S01]  /*a2f0*/  SHF.R.U32.HI R37, RZ, 0x10, R29 ;  /* 0x00000010ff257819 */ /* 0x000fe2000001161d */
[----:B------:R-:W-:Y:S01]  /*a300*/  IMAD.MOV.U32 R46, RZ, RZ, R27 ;  /* 0x000000ffff2e7224 */ /* 0x000fe200078e001b */
[--C-:B------:R-:W-:Y:S01]  /*a310*/  SHF.R.U64 R36, R30, 0x10, R31.reuse ;  /* 0x000000101e247819 */ /* 0x100fe2000000121f */
[----:B------:R-:W-:Y:S01]  /*a320*/  IMAD.MOV.U32 R39, RZ, RZ, R30 ;  /* 0x000000ffff277224 */ /* 0x000fe200078e001e */
[----:B------:R-:W-:Y:S01]  /*a330*/  SHF.R.U32.HI R33, RZ, 0x10, R31 ;  /* 0x00000010ff217819 */ /* 0x000fe2000001161f */
        /* <DEDUP_REMOVED lines=9> */
[--C-:B------:R-:W-:Y:S01]  /*a3d0*/  SHF.R.U64 R28, R10, 0x10, R11.reuse ;  /* 0x000000100a1c7819 */ /* 0x100fe2000000120b */
[----:B------:R-:W-:Y:S01]  /*a3e0*/  IMAD.MOV.U32 R30, RZ, RZ, R11 ;  /* 0x000000ffff1e7224 */ /* 0x000fe200078e000b */
[--C-:B------:R-:W-:Y:S01]  /*a3f0*/  SHF.R.U64 R24, R12, 0x10, R13.reuse ;  /* 0x000000100c187819 */ /* 0x100fe2000000120d */
[----:B------:R-:W-:Y:S01]  /*a400*/  IMAD.MOV.U32 R27, RZ, RZ, R12 ;  /* 0x000000ffff1b7224 */ /* 0x000fe200078e000c */
[----:B------:R-:W-:Y:S01]  /*a410*/  SHF.R.U32.HI R21, RZ, 0x10, R13 ;  /* 0x00000010ff157819 */ /* 0x000fe2000001160d */
[--C-:B------:R-:W-:Y:S01]  /*a420*/  IMAD.MOV.U32 R22, RZ, RZ, R15.reuse ;  /* 0x000000ffff167224 */ /* 0x100fe200078e000f */
[----:B------:R-:W-:Y:S01]  /*a430*/  SHF.R.U64 R20, R14, 0x10, R15 ;  /* 0x000000100e147819 */ /* 0x000fe2000000120f */
[----:B------:R-:W-:Y:S01]  /*a440*/  IMAD.MOV.U32 R14, RZ, RZ, R16 ;  /* 0x000000ffff0e7224 */ /* 0x000fe200078e0010 */
[----:B------:R-:W-:Y:S01]  /*a450*/  SHF.R.U32.HI R25, RZ, 0x10, R11 ;  /* 0x00000010ff197819 */ /* 0x000fe2000001160b */
[----:B------:R-:W-:Y:S01]  /*a460*/  IMAD.MOV.U32 R13, RZ, RZ, R17 ;  /* 0x000000ffff0d7224 */ /* 0x000fe200078e0011 */
[----:B------:R-:W-:Y:S01]  /*a470*/  SHF.R.U32.HI R12, RZ, 0x10, R15 ;  /* 0x00000010ff0c7819 */ /* 0x000fe2000001160f */
[----:B------:R-:W-:Y:S01]  /*a480*/  IMAD.MOV.U32 R10, RZ, RZ, R18 ;  /* 0x000000ffff0a7224 */ /* 0x000fe200078e0012 */
[----:B------:R-:W-:Y:S01]  /*a490*/  SHF.R.U64 R11, R16, 0x10, R17 ;  /* 0x00000010100b7819 */ /* 0x000fe20000001211 */
[----:B------:R-:W-:Y:S01]  /*a4a0*/  IMAD.MOV.U32 R9, RZ, RZ, R19 ;  /* 0x000000ffff097224 */ /* 0x000fe200078e0013 */
[----:B------:R-:W-:Y:S01]  /*a4b0*/  SHF.R.U32.HI R8, RZ, 0x10, R17 ;  /* 0x00000010ff087819 */ /* 0x000fe20000011611 */
[----:B------:R-:W-:-:S04]  /*a4c0*/  DEPBAR.LE SB0, 0x1 ;  /* 0x000080400000791a */ /* 0x000fc80000000000 */
[--C-:B------:R-:W-:Y:S01]  /*a4d0*/  SHF.R.U64 R7, R18, 0x10, R19.reuse ;  /* 0x0000001012077819 */ /* 0x100fe20000001213 */
[----:B------:R-:W-:Y:S01]  /*a4e0*/  BSSY B1, `(.L_x_122) ;  /* 0x000015c000017945 */ /* 0x000fe20003800000 */
[----:B------:R-:W-:Y:S02]  /*a4f0*/  SHF.R.U32.HI R5, RZ, 0x10, R19 ;  /* 0x00000010ff057819 */ /* 0x000fe40000011613 */
        /* <DEDUP_REMOVED lines=22> */
[----:B------:R-:W-:Y:S01]  /*a660*/  PRMT R67, R5, 0x5410, R9 ;  /* 0x0000541005437816 */ /* 0x000fe20000000009 */
[----:B------:R-:W-:Y:S06]  /*a670*/  BAR.SYNC.DEFER_BLOCKING 0x0 ;  /* 0x0000000000007b1d */ /* 0x000fec0000010000 */
[----:B------:R-:W-:Y:S05]  /*a680*/  @P0 BRA `(.L_x_123) ;  /* 0x0000141000000947 */ /* 0x000fea0003800000 */
[----:B------:R-:W-:Y:S01]  /*a690*/  ISETP.GE.AND P0, PT, R62, c[0x0][0x27c], PT ;  /* 0x00009f003e007a0c */ /* 0x000fe20003f06270 */
[----:B------:R-:W-:-:S12]  /*a6a0*/  BSSY B0, `(.L_x_124) ;  /* 0x0000065000007945 */ /* 0x000fd80003800000 */
[----:B------:R-:W-:Y:S05]  /*a6b0*/  @P0 BRA `(.L_x_125) ;  /* 0x0000063000000947 */ /* 0x000fea0003800000 */
[----:B------:R-:W-:Y:S01]  /*a6c0*/  MOV R7, c[0x0][0x27c] ;  /* 0x00009f0000077a02 */ /* 0x000fe20000000f00 */
[----:B------:R-:W-:Y:S01]  /*a6d0*/  HADD2.F32 R18, -RZ, R59.H0_H0 ;  /* 0x2000003bff127230 */ /* 0x000fe20000004100 */
[----:B------:R-:W-:Y:S01]  /*a6e0*/  LEA.HI R6, R60, R60, RZ, 0x1 ;  /* 0x0000003c3c067211 */ /* 0x000fe200078f08ff */
[----:B------:R-:W-:Y:S01]  /*a6f0*/  HADD2.F32 R17, -RZ, R58.H0_H0 ;  /* 0x2000003aff117230 */ /* 0x000fe20000004100 */
[----:B------:R-:W-:Y:S02]  /*a700*/  LEA.HI R7, R7, R61, RZ, 0x1d ;  /* 0x0000003d07077211 */ /* 0x000fe400078fe8ff */
[----:B------:R-:W-:Y:S02]  /*a710*/  SHF.L.U32 R5, R96, 0x6, RZ ;  /* 0x0000000660057819 */ /* 0x000fe400000006ff */
[----:B------:R-:W-:Y:S02]  /*a720*/  SHF.R.S32.HI R9, RZ, 0x1f, R7 ;  /* 0x0000001fff097819 */ /* 0x000fe40000011407 */
[----:B------:R-:W-:-:S02]  /*a730*/  LOP3.LUT R6, R6, 0x7fffffe, RZ, 0xc0, !PT ;  /* 0x07fffffe06067812 */ /* 0x000fc400078ec0ff */
[----:B------:R-:W-:Y:S02]  /*a740*/  LOP3.LUT R5, R5, 0xc0, RZ, 0xc0, !PT ;  /* 0x000000c005057812 */ /* 0x000fe400078ec0ff */
[----:B------:R-:W-:Y:S02]  /*a750*/  LEA.HI R9, R9, R7, RZ, 0x2 ;  /* 0x0000000709097211 */ /* 0x000fe400078f10ff */
[----:B------:R-:W-:Y:S02]  /*a760*/  SHF.L.U32 R7, R7, 0x3, RZ ;  /* 0x0000000307077819 */ /* 0x000fe400000006ff */
[----:B------:R-:W-:Y:S02]  /*a770*/  IADD3 R6, R60, -R6, RZ ;  /* 0x800000063c067210 */ /* 0x000fe40007ffe0ff */
[----:B------:R-:W-:Y:S02]  /*a780*/  LOP3.LUT R8, R5, 0x18, R62, 0xf8, !PT ;  /* 0x0000001805087812 */ /* 0x000fe400078ef83e */
[----:B------:R-:W-:-:S02]  /*a790*/  SHF.R.U32.HI R10, RZ, 0x3, R5 ;  /* 0x00000003ff0a7819 */ /* 0x000fc40000011605 */
[----:B------:R-:W-:Y:S02]  /*a7a0*/  LOP3.LUT R5, R5, 0x18, R7, 0xf8, !PT ;  /* 0x0000001805057812 */ /* 0x000fe400078ef807 */
[----:B------:R-:W-:Y:S02]  /*a7b0*/  LEA R6, R63, R6, 0x3 ;  /* 0x000000063f067211 */ /* 0x000fe400078e18ff */
[----:B------:R-:W-:Y:S02]  /*a7c0*/  SHF.L.U32 R7, R9, 0xa, RZ ;  /* 0x0000000a09077819 */ /* 0x000fe400000006ff */
[-C--:B------:R-:W-:Y:S02]  /*a7d0*/  LOP3.LUT R8, R8, R10.reuse, RZ, 0x3c, !PT ;  /* 0x0000000a08087212 */ /* 0x080fe400078e3cff */
[----:B------:R-:W-:Y:S02]  /*a7e0*/  SHF.L.U32 R6, R6, 0x5, RZ ;  /* 0x0000000506067819 */ /* 0x000fe400000006ff */
[----:B------:R-:W-:-:S02]  /*a7f0*/  LOP3.LUT R5, R5, R10, RZ, 0x3c, !PT ;  /* 0x0000000a05057212 */ /* 0x000fc400078e3cff */
[----:B------:R-:W-:Y:S02]  /*a800*/  LOP3.LUT R7, R7, 0x7ffff000, RZ, 0xc0, !PT ;  /* 0x7ffff00007077812 */ /* 0x000fe400078ec0ff */
[----:B------:R-:W-:Y:S02]  /*a810*/  IADD3 R8, R6, R8, RZ ;  /* 0x0000000806087210 */ /* 0x000fe40007ffe0ff */
[----:B------:R-:W-:Y:S01]  /*a820*/  IADD3 R5, R5, R7, R6 ;  /* 0x0000000705057210 */ /* 0x000fe20007ffe006 */
[--C-:B------:R-:W-:Y:S01]  /*a830*/  HADD2.F32 R6, -RZ, R44.reuse.H0_H0 ;  /* 0x2000002cff067230 */ /* 0x100fe20000004100 */
[----:B------:R-:W-:Y:S02]  /*a840*/  SHF.L.U32 R38, R8, 0x1, RZ ;  /* 0x0000000108267819 */ /* 0x000fe400000006ff */
[----:B------:R-:W-:Y:S01]  /*a850*/  SHF.L.U32 R36, R5, 0x1, RZ ;  /* 0x0000000105247819 */ /* 0x000fe200000006ff */
[----:B------:R-:W-:Y:S02]  /*a860*/  HADD2.F32 R5, -RZ, R44.H1_H1 ;  /* 0x3000002cff057230 */ /* 0x000fe40000004100 */
[----:B------:R-:W1:Y:S04]  /*a870*/  LDS.128 R8, [R38+0x6100] ;  /* 0x0061000026087984 */ /* 0x000e680000000c00 */
[----:B------:R-:W2:Y:S01]  /*a880*/  LDS.128 R12, [R36+0x6100] ;  /* 0x00610000240c7984 */ /* 0x000ea20000000c00 */
[----:B-1----:R-:W-:-:S02]  /*a890*/  HADD2.F32 R24, -RZ, R8.H0_H0 ;  /* 0x20000008ff187230 */ /* 0x002fc40000004100 */
[----:B------:R-:W-:Y:S02]  /*a8a0*/  HADD2.F32 R23, -RZ, R8.H1_H1 ;  /* 0x30000008ff177230 */ /* 0x000fe40000004100 */
[--C-:B--2---:R-:W-:Y:S02]  /*a8b0*/  HADD2.F32 R7, -RZ, R12.reuse.H0_H0 ;  /* 0x2000000cff077230 */ /* 0x104fe40000004100 */
[--C-:B------:R-:W-:Y:S02]  /*a8c0*/  HADD2.F32 R26, -RZ, R9.reuse.H0_H0 ;  /* 0x20000009ff1a7230 */ /* 0x100fe40000004100 */
[----:B------:R-:W-:Y:S01]  /*a8d0*/  HADD2.F32 R25, -RZ, R9.H1_H1 ;  /* 0x30000009ff197230 */ /* 0x000fe20000004100 */
[CC--:B------:R-:W-:Y:S01]  /*a8e0*/  FMUL.FTZ R9, R24.reuse, R6.reuse ;  /* 0x0000000618097220 */ /* 0x0c0fe20000410000 */
[--C-:B------:R-:W-:Y:S01]  /*a8f0*/  HADD2.F32 R20, -RZ, R15.reuse.H0_H0 ;  /* 0x2000000fff147230 */ /* 0x100fe20000004100 */
[----:B------:R-:W-:Y:S01]  /*a900*/  FMUL.FTZ R39, R7, R6 ;  /* 0x0000000607277220 */ /* 0x000fe20000410000 */
[----:B------:R-:W-:Y:S01]  /*a910*/  HADD2.F32 R19, -RZ, R15.H1_H1 ;  /* 0x3000000fff137230 */ /* 0x000fe20000004100 */
[-C--:B------:R-:W-:Y:S01]  /*a920*/  FMUL.FTZ R6, R23, R5.reuse ;  /* 0x0000000517067220 */ /* 0x080fe20000410000 */
[----:B------:R-:W-:Y:S01]  /*a930*/  HADD2.F32 R12, -RZ, R12.H1_H1 ;  /* 0x3000000cff0c7230 */ /* 0x000fe20000004100 */
[-C--:B------:R-:W-:Y:S01]  /*a940*/  FFMA.FTZ R42, R7, R18.reuse, R9 ;  /* 0x00000012072a7223 */ /* 0x080fe20000010009 */
[----:B------:R-:W-:Y:S01]  /*a950*/  HADD2.F32 R15, -RZ, R57.H0_H0 ;  /* 0x20000039ff0f7230 */ /* 0x000fe20000004100 */
[----:B------:R-:W-:Y:S01]  /*a960*/  FFMA.FTZ R18, R24, R18, -R39 ;  /* 0x0000001218127223 */ /* 0x000fe20000010827 */
[----:B------:R-:W-:Y:S01]  /*a970*/  HADD2.F32 R8, -RZ, R45.H0_H0 ;  /* 0x2000002dff087230 */ /* 0x000fe20000004100 */
[C---:B------:R-:W-:Y:S01]  /*a980*/  FMUL.FTZ R37, R12.reuse, R5 ;  /* 0x000000050c257220 */ /* 0x040fe20000410000 */
[--C-:B------:R-:W-:Y:S01]  /*a990*/  HADD2.F32 R28, -RZ, R10.reuse.H0_H0 ;  /* 0x2000000aff1c7230 */ /* 0x100fe20000004100 */
[-C--:B------:R-:W-:Y:S01]  /*a9a0*/  FFMA.FTZ R41, R12, R15.reuse, R6 ;  /* 0x0000000f0c297223 */ /* 0x080fe20000010006 */
[----:B------:R-:W-:Y:S01]  /*a9b0*/  HADD2.F32 R27, -RZ, R10.H1_H1 ;  /* 0x3000000aff1b7230 */ /* 0x000fe20000004100 */
[----:B------:R-:W-:Y:S01]  /*a9c0*/  FMUL.FTZ R7, R26, R8 ;  /* 0x000000081a077220 */ /* 0x000fe20000410000 */
[----:B------:R-:W-:Y:S01]  /*a9d0*/  HADD2.F32 R10, -RZ, R13.H0_H0 ;  /* 0x2000000dff0a7230 */ /* 0x000fe20000004100 */
[----:B------:R-:W-:Y:S01]  /*a9e0*/  FFMA.FTZ R15, R23, R15, -R37 ;  /* 0x0000000f170f7223 */ /* 0x000fe20000010825 */
[----:B------:R-:W-:-:S02]  /*a9f0*/  HADD2.F32 R6, -RZ, R45.H1_H1 ;  /* 0x3000002dff067230 */ /* 0x000fc40000004100 */
[----:B------:R-:W-:Y:S01]  /*aa00*/  HADD2.F32 R5, -RZ, R46.H0_H0 ;  /* 0x2000002eff057230 */ /* 0x000fe20000004100 */
[C---:B------:R-:W-:Y:S01]  /*aa10*/  FMUL.FTZ R34, R10.reuse, R8 ;  /* 0x000000080a227220 */ /* 0x040fe20000410000 */
[--C-:B------:R-:W-:Y:S01]  /*aa20*/  HADD2.F32 R30, -RZ, R11.reuse.H0_H0 ;  /* 0x2000000bff1e7230 */ /* 0x100fe20000004100 */
[----:B------:R-:W-:Y:S01]  /*aa30*/  FFMA.FTZ R40, R10, R17, R7 ;  /* 0x000000110a287223 */ /* 0x000fe20000010007 */
[----:B------:R-:W-:Y:S01]  /*aa40*/  HADD2.F32 R29, -RZ, R11.H1_H1 ;  /* 0x3000000bff1d7230 */ /* 0x000fe20000004100 */
[-C--:B------:R-:W-:Y:S01]  /*aa50*/  FMUL.FTZ R9, R25, R6.reuse ;  /* 0x0000000619097220 */ /* 0x080fe20000410000 */
[----:B------:R-:W-:Y:S01]  /*aa60*/  HADD2.F32 R16, -RZ, R13.H1_H1 ;  /* 0x3000000dff107230 */ /* 0x000fe20000004100 */
[-C--:B------:R-:W-:Y:S01]  /*aa70*/  FMUL.FTZ R8, R28, R5.reuse ;  /* 0x000000051c087220 */ /* 0x080fe20000410000 */
[----:B------:R-:W-:Y:S02]  /*aa80*/  HADD2.F32 R12, -RZ, R53.H0_H0 ;  /* 0x20000035ff0c7230 */ /* 0x000fe40000004100 */
[----:B------:R-:W-:Y:S01]  /*aa90*/  HADD2.F32 R13, -RZ, R14.H0_H0 ;  /* 0x2000000eff0d7230 */ /* 0x000fe20000004100 */
[C---:B------:R-:W-:Y:S01]  /*aaa0*/  FMUL.FTZ R32, R16.reuse, R6 ;  /* 0x0000000610207220 */ /* 0x040fe20000410000 */
[----:B------:R-:W-:Y:S01]  /*aab0*/  HADD2.F32 R11, -RZ, R56.H0_H0 ;  /* 0x20000038ff0b7230 */ /* 0x000fe20000004100 */
[----:B------:R-:W-:Y:S01]  /*aac0*/  FFMA.FTZ R35, R16, R12, R9 ;  /* 0x0000000c10237223 */ /* 0x000fe20000010009 */
[----:B------:R-:W-:Y:S01]  /*aad0*/  HADD2.F32 R7, -RZ, R46.H1_H1 ;  /* 0x3000002eff077230 */ /* 0x000fe20000004100 */
[C---:B------:R-:W-:Y:S01]  /*aae0*/  FMUL.FTZ R22, R13.reuse, R5 ;  /* 0x000000050d167220 */ /* 0x040fe20000410000 */
[----:B------:R-:W-:Y:S01]  /*aaf0*/  HADD2.F32 R14, -RZ, R14.H1_H1 ;  /* 0x3000000eff0e7230 */ /* 0x000fe20000004100 */
[----:B------:R-:W-:Y:S01]  /*ab00*/  FFMA.FTZ R33, R13, R11, R8 ;  /* 0x0000000b0d217223 */ /* 0x000fe20000010008 */
[----:B------:R-:W-:Y:S01]  /*ab10*/  HADD2.F32 R9, -RZ, R52.H0_H0 ;  /* 0x20000034ff097230 */ /* 0x000fe20000004100 */
[-C--:B------:R-:W-:Y:S01]  /*ab20*/  FMUL.FTZ R8, R27, R7.reuse ;  /* 0x000000071b087220 */ /* 0x080fe20000410000 */
[--C-:B------:R-:W-:Y:S01]  /*ab30*/  HADD2.F32 R6, -RZ, R47.reuse.H1_H1 ;  /* 0x3000002fff067230 */ /* 0x100fe20000004100 */
[C---:B------:R-:W-:Y:S01]  /*ab40*/  FMUL.FTZ R21, R14.reuse, R7 ;  /* 0x000000070e157220 */ /* 0x040fe20000410000 */
[----:B------:R-:W-:Y:S01]  /*ab50*/  HADD2.F32 R5, -RZ, R47.H0_H0 ;  /* 0x2000002fff057230 */ /* 0x000fe20000004100 */
[----:B------:R-:W-:Y:S01]  /*ab60*/  FFMA.FTZ R31, R14, R9, R8 ;  /* 0x000000090e1f7223 */ /* 0x000fe20000010008 */
[----:B------:R-:W-:Y:S01]  /*ab70*/  HADD2.F32 R7, -RZ, R49.H0_H0 ;  /* 0x20000031ff077230 */ /* 0x000fe20000004100 */
[----:B------:R-:W-:Y:S01]  /*ab80*/  FMUL.FTZ R10, R30, R6 ;  /* 0x000000061e0a7220 */ /* 0x000fe20000410000 */
[----:B------:R-:W-:Y:S01]  /*ab90*/  HADD2.F32 R8, -RZ, R55.H0_H0 ;  /* 0x20000037ff087230 */ /* 0x000fe20000004100 */
[----:B------:R-:W-:-:S02]  /*aba0*/  FMUL.FTZ R13, R29, R5 ;  /* 0x000000051d0d7220 */ /* 0x000fc40000410000 */
[----:B------:R-:W-:Y:S02]  /*abb0*/  FMUL.FTZ R6, R20, R6 ;  /* 0x0000000614067220 */ /* 0x000fe40000410000 */
[C---:B------:R-:W-:Y:S02]  /*abc0*/  FMUL.FTZ R5, R19.reuse, R5 ;  /* 0x0000000513057220 */ /* 0x040fe40000410000 */
[----:B------:R-:W-:Y:S02]  /*abd0*/  FFMA.FTZ R19, R19, R7, R13 ;  /* 0x0000000713137223 */ /* 0x000fe4000001000d */
[----:B------:R-:W-:Y:S02]  /*abe0*/  FFMA.FTZ R16, R26, R17, -R34 ;  /* 0x000000111a107223 */ /* 0x000fe40000010822 */
[----:B------:R-:W-:Y:S01]  /*abf0*/  FFMA.FTZ R13, R25, R12, -R32 ;  /* 0x0000000c190d7223 */ /* 0x000fe20000010820 */
[----:B------:R-:W-:Y:S01]  /*ac00*/  F2FP.PACK_AB R12, R15, R18 ;  /* 0x000000120f0c723e */ /* 0x000fe200000000ff */
[----:B------:R-:W-:-:S02]  /*ac10*/  FFMA.FTZ R11, R28, R11, -R22 ;  /* 0x0000000b1c0b7223 */ /* 0x000fc40000010816 */
[----:B------:R-:W-:Y:S01]  /*ac20*/  FFMA.FTZ R14, R27, R9, -R21 ;  /* 0x000000091b0e7223 */ /* 0x000fe20000010815 */
[----:B------:R-:W-:Y:S01]  /*ac30*/  F2FP.PACK_AB R13, R13, R16 ;  /* 0x000000100d0d723e */ /* 0x000fe200000000ff */
[----:B------:R-:W-:Y:S01]  /*ac40*/  FFMA.FTZ R6, R30, R8, -R6 ;  /* 0x000000081e067223 */ /* 0x000fe20000010806 */
[----:B------:R-:W-:Y:S01]  /*ac50*/  F2FP.PACK_AB R9, R35, R40 ;  /* 0x000000282309723e */ /* 0x000fe200000000ff */
[----:B------:R-:W-:Y:S01]  /*ac60*/  FFMA.FTZ R5, R29, R7, -R5 ;  /* 0x000000071d057223 */ /* 0x000fe20000010805 */
[----:B------:R-:W-:Y:S01]  /*ac70*/  F2FP.PACK_AB R14, R14, R11 ;  /* 0x0000000b0e0e723e */ /* 0x000fe200000000ff */
[----:B------:R-:W-:Y:S01]  /*ac80*/  FFMA.FTZ R20, R20, R8, R10 ;  /* 0x0000000814147223 */ /* 0x000fe2000001000a */
[----:B------:R-:W-:Y:S02]  /*ac90*/  F2FP.PACK_AB R8, R41, R42 ;  /* 0x0000002a2908723e */ /* 0x000fe400000000ff */
[----:B------:R-:W-:Y:S02]  /*aca0*/  F2FP.PACK_AB R15, R5, R6 ;  /* 0x00000006050f723e */ /* 0x000fe400000000ff */
[----:B------:R-:W-:-:S02]  /*acb0*/  F2FP.PACK_AB R10, R31, R33 ;  /* 0x000000211f0a723e */ /* 0x000fc400000000ff */
[----:B------:R-:W-:Y:S01]  /*acc0*/  F2FP.PACK_AB R11, R19, R20 ;  /* 0x00000014130b723e */ /* 0x000fe200000000ff */
[----:B------:R1:W-:Y:S04]  /*acd0*/  STS.128 [R38+0x6100], R12 ;  /* 0x0061000c26007388 */ /* 0x0003e80000000c00 */
[----:B------:R1:W-:Y:S02]  /*ace0*/  STS.128 [R36+0x6100], R8 ;  /* 0x0061000824007388 */ /* 0x0003e40000000c00 */
.L_x_125:
[----:B------:R-:W-:Y:S05]  /*acf0*/  BSYNC B0 ;  /* 0x0000000000007941 */ /* 0x000fea0003800000 */
.L_x_124:
[----:B------:R-:W-:Y:S01]  /*ad00*/  IADD3 R5, R62, 0x10, RZ ;  /* 0x000000103e057810 */ /* 0x000fe20007ffe0ff */
[----:B------:R-:W-:Y:S03]  /*ad10*/  BSSY B0, `(.L_x_126) ;  /* 0x000006c000007945 */ /* 0x000fe60003800000 */
[----:B------:R-:W-:-:S13]  /*ad20*/  ISETP.GE.AND P0, PT, R5, c[0x0][0x27c], PT ;  /* 0x00009f0005007a0c */ /* 0x000fda0003f06270 */
[----:B------:R-:W-:Y:S05]  /*ad30*/  @P0 BRA `(.L_x_127) ;  /* 0x0000069000000947 */ /* 0x000fea0003800000 */
[----:B-1----:R-:W-:Y:S01]  /*ad40*/  SHF.R.S32.HI R9, RZ, 0x1f, R5 ;  /* 0x0000001fff097819 */ /* 0x002fe20000011405 */
[--C-:B------:R-:W-:Y:S01]  /*ad50*/  HADD2.F32 R17, -RZ, R54.reuse.H0_H0 ;  /* 0x20000036ff117230 */ /* 0x100fe20000004100 */
[----:B------:R-:W-:Y:S01]  /*ad60*/  LEA.HI R8, R60, R60, RZ, 0x1 ;  /* 0x0000003c3c087211 */ /* 0x000fe200078f08ff */
[----:B------:R-:W-:Y:S01]  /*ad70*/  HADD2.F32 R19, -RZ, R53.H1_H1 ;  /* 0x30000035ff137230 */ /* 0x000fe20000004100 */
[CC--:B------:R-:W-:Y:S01]  /*ad80*/  LEA.HI R7, R9.reuse, R5.reuse, RZ, 0x3 ;  /* 0x0000000509077211 */ /* 0x0c0fe200078f18ff */
[----:B------:R-:W-:Y:S01]  /*ad90*/  HADD2.F32 R18, -RZ, R54.H1_H1 ;  /* 0x30000036ff127230 */ /* 0x000fe20000004100 */
[----:B------:R-:W-:Y:S02]  /*ada0*/  SHF.L.U32 R10, R96, 0x6, RZ ;  /* 0x00000006600a7819 */ /* 0x000fe400000006ff */
[----:B------:R-:W-:Y:S02]  /*adb0*/  LOP3.LUT R8, R8, 0x7fffffe, RZ, 0xc0, !PT ;  /* 0x07fffffe08087812 */ /* 0x000fe400078ec0ff */
[----:B------:R-:W-:-:S02]  /*adc0*/  LEA.HI R9, R9, R5, RZ, 0x5 ;  /* 0x0000000509097211 */ /* 0x000fc400078f28ff */
[----:B------:R-:W-:Y:S02]  /*add0*/  MOV R11, c[0x0][0x27c] ;  /* 0x00009f00000b7a02 */ /* 0x000fe40000000f00 */
[----:B------:R-:W-:Y:S02]  /*ade0*/  SHF.R.S32.HI R6, RZ, 0x3, R7 ;  /* 0x00000003ff067819 */ /* 0x000fe40000011407 */
[----:B------:R-:W-:Y:S02]  /*adf0*/  LOP3.LUT R5, R10, 0xc0, RZ, 0xc0, !PT ;  /* 0x000000c00a057812 */ /* 0x000fe400078ec0ff */
[----:B------:R-:W-:Y:S02]  /*ae00*/  IADD3 R8, R60, -R8, RZ ;  /* 0x800000083c087210 */ /* 0x000fe40007ffe0ff */
[----:B------:R-:W-:Y:S02]  /*ae10*/  LEA.HI R6, R11, R6, RZ, 0x1d ;  /* 0x000000060b067211 */ /* 0x000fe400078fe8ff */
[----:B------:R-:W-:-:S02]  /*ae20*/  SHF.L.U32 R9, R9, 0x7, RZ ;  /* 0x0000000709097819 */ /* 0x000fc400000006ff */
[----:B------:R-:W-:Y:S01]  /*ae30*/  LOP3.LUT R10, R5, 0x18, R7, 0xf8, !PT ;  /* 0x00000018050a7812 */ /* 0x000fe200078ef807 */
[----:B------:R-:W-:Y:S01]  /*ae40*/  IMAD R7, R63, 0x8, R8 ;  /* 0x000000083f077824 */ /* 0x000fe200078e0208 */
[----:B------:R-:W-:Y:S02]  /*ae50*/  SHF.R.U32.HI R12, RZ, 0x3, R5 ;  /* 0x00000003ff0c7819 */ /* 0x000fe40000011605 */
[----:B------:R-:W-:Y:S02]  /*ae60*/  LOP3.LUT R11, R9, 0x7ffff000, RZ, 0xc0, !PT ;  /* 0x7ffff000090b7812 */ /* 0x000fe400078ec0ff */
[----:B------:R-:W-:Y:S02]  /*ae70*/  SHF.R.S32.HI R8, RZ, 0x1f, R6 ;  /* 0x0000001fff087819 */ /* 0x000fe40000011406 */
[----:B------:R-:W-:Y:S02]  /*ae80*/  LOP3.LUT R9, R10, R12, RZ, 0x3c, !PT ;  /* 0x0000000c0a097212 */ /* 0x000fe400078e3cff */
[----:B------:R-:W-:-:S02]  /*ae90*/  SHF.L.U32 R10, R7, 0x5, RZ ;  /* 0x00000005070a7819 */ /* 0x000fc400000006ff */
[----:B------:R-:W-:Y:S02]  /*aea0*/  SHF.L.U32 R7, R6, 0x3, RZ ;  /* 0x0000000306077819 */ /* 0x000fe400000006ff */
[----:B------:R-:W-:Y:S02]  /*aeb0*/  LEA.HI R6, R8, R6, RZ, 0x2 ;  /* 0x0000000608067211 */ /* 0x000fe400078f10ff */
[----:B------:R-:W-:Y:S02]  /*aec0*/  LOP3.LUT R7, R5, 0x18, R7, 0xf8, !PT ;  /* 0x0000001805077812 */ /* 0x000fe400078ef807 */
[----:B------:R-:W-:Y:S01]  /*aed0*/  IADD3 R8, R9, R11, R10 ;  /* 0x0000000b09087210 */ /* 0x000fe20007ffe00a */
[----:B------:R-:W-:Y:S01]  /*aee0*/  IMAD.SHL.U32 R5, R6, 0x400, RZ ;  /* 0x0000040006057824 */ /* 0x000fe200078e00ff */
[----:B------:R-:W-:Y:S01]  /*aef0*/  LOP3.LUT R7, R7, R12, RZ, 0x3c, !PT ;  /* 0x0000000c07077212 */ /* 0x000fe200078e3cff */
[----:B------:R-:W-:Y:S01]  /*af00*/  HADD2.F32 R6, -RZ, R48.H0_H0 ;  /* 0x20000030ff067230 */ /* 0x000fe20000004100 */
[----:B------:R-:W-:-:S02]  /*af10*/  SHF.L.U32 R40, R8, 0x1, RZ ;  /* 0x0000000108287819 */ /* 0x000fc400000006ff */
[----:B------:R-:W-:-:S03]  /*af20*/  LOP3.LUT R5, R5, 0x7ffff000, RZ, 0xc0, !PT ;  /* 0x7ffff00005057812 */ /* 0x000fc600078ec0ff */
[----:B------:R-:W1:Y:S01]  /*af30*/  LDS.128 R12, [R40+0x6100] ;  /* 0x00610000280c7984 */ /* 0x000e620000000c00 */
[----:B------:R-:W-:Y:S01]  /*af40*/  IADD3 R5, R7, R5, R10 ;  /* 0x0000000507057210 */ /* 0x000fe20007ffe00a */
[----:B------:R-:W-:-:S03]  /*af50*/  HADD2.F32 R7, -RZ, R49.H1_H1 ;  /* 0x30000031ff077230 */ /* 0x000fc60000004100 */
[----:B------:R-:W-:Y:S01]  /*af60*/  SHF.L.U32 R36, R5, 0x1, RZ ;  /* 0x0000000105247819 */ /* 0x000fe200000006ff */
[----:B------:R-:W-:-:S04]  /*af70*/  HADD2.F32 R5, -RZ, R48.H1_H1 ;  /* 0x30000030ff057230 */ /* 0x000fc80000004100 */
[----:B------:R-:W2:Y:S01]  /*af80*/  LDS.128 R8, [R36+0x6100] ;  /* 0x0061000024087984 */ /* 0x000ea20000000c00 */
[--C-:B-1----:R-:W-:Y:S02]  /*af90*/  HADD2.F32 R24, -RZ, R12.reuse.H0_H0 ;  /* 0x2000000cff187230 */ /* 0x102fe40000004100 */
[----:B------:R-:W-:Y:S02]  /*afa0*/  HADD2.F32 R23, -RZ, R12.H1_H1 ;  /* 0x3000000cff177230 */ /* 0x000fe40000004100 */
[--C-:B------:R-:W-:Y:S02]  /*afb0*/  HADD2.F32 R26, -RZ, R13.reuse.H0_H0 ;  /* 0x2000000dff1a7230 */ /* 0x100fe40000004100 */
[----:B------:R-:W-:Y:S02]  /*afc0*/  HADD2.F32 R25, -RZ, R13.H1_H1 ;  /* 0x3000000dff197230 */ /* 0x000fe40000004100 */
[----:B------:R-:W-:Y:S02]  /*afd0*/  HADD2.F32 R28, -RZ, R14.H0_H0 ;  /* 0x2000000eff1c7230 */ /* 0x000fe40000004100 */
[----:B--2---:R-:W-:-:S02]  /*afe0*/  HADD2.F32 R12, -RZ, R8.H0_H0 ;  /* 0x20000008ff0c7230 */ /* 0x004fc40000004100 */
[----:B------:R-:W-:Y:S01]  /*aff0*/  HADD2.F32 R13, -RZ, R8.H1_H1 ;  /* 0x30000008ff0d7230 */ /* 0x000fe20000004100 */
[-C--:B------:R-:W-:Y:S01]  /*b000*/  FMUL.FTZ R8, R24, R6.reuse ;  /* 0x0000000618087220 */ /* 0x080fe20000410000 */
[----:B------:R-:W-:Y:S01]  /*b010*/  HADD2.F32 R27, -RZ, R14.H1_H1 ;  /* 0x3000000eff1b7230 */ /* 0x000fe20000004100 */
[C---:B------:R-:W-:Y:S01]  /*b020*/  FMUL.FTZ R38, R12.reuse, R6 ;  /* 0x000000060c267220 */ /* 0x040fe20000410000 */
[----:B------:R-:W-:Y:S01]  /*b030*/  HADD2.F32 R14, -RZ, R9.H0_H0 ;  /* 0x20000009ff0e7230 */ /* 0x000fe20000004100 */
[----:B------:R-:W-:Y:S01]  /*b040*/  FMUL.FTZ R6, R23, R5 ;  /* 0x0000000517067220 */ /* 0x000fe20000410000 */
[--C-:B------:R-:W-:Y:S01]  /*b050*/  HADD2.F32 R30, -RZ, R15.reuse.H0_H0 ;  /* 0x2000000fff1e7230 */ /* 0x100fe20000004100 */
[----:B------:R-:W-:Y:S01]  /*b060*/  FFMA.FTZ R42, R12, R19, R8 ;  /* 0x000000130c2a7223 */ /* 0x000fe20000010008 */
[----:B------:R-:W-:Y:S01]  /*b070*/  HADD2.F32 R29, -RZ, R15.H1_H1 ;  /* 0x3000000fff1d7230 */ /* 0x000fe20000004100 */
[C---:B------:R-:W-:Y:S01]  /*b080*/  FFMA.FTZ R41, R13.reuse, R17, R6 ;  /* 0x000000110d297223 */ /* 0x040fe20000010006 */
[--C-:B------:R-:W-:Y:S01]  /*b090*/  HADD2.F32 R6, -RZ, R50.reuse.H0_H0 ;  /* 0x20000032ff067230 */ /* 0x100fe20000004100 */
[----:B------:R-:W-:Y:S01]  /*b0a0*/  FMUL.FTZ R37, R13, R5 ;  /* 0x000000050d257220 */ /* 0x000fe20000410000 */
[----:B------:R-:W-:Y:S01]  /*b0b0*/  HADD2.F32 R5, -RZ, R50.H1_H1 ;  /* 0x30000032ff057230 */ /* 0x000fe20000004100 */
[-C--:B------:R-:W-:Y:S01]  /*b0c0*/  FMUL.FTZ R8, R26, R7.reuse ;  /* 0x000000071a087220 */ /* 0x080fe20000410000 */
[----:B------:R-:W-:Y:S01]  /*b0d0*/  HADD2.F32 R16, -RZ, R9.H1_H1 ;  /* 0x30000009ff107230 */ /* 0x000fe20000004100 */
[C---:B------:R-:W-:Y:S01]  /*b0e0*/  FMUL.FTZ R34, R14.reuse, R7 ;  /* 0x000000070e227220 */ /* 0x040fe20000410000 */
[--C-:B------:R-:W-:Y:S01]  /*b0f0*/  HADD2.F32 R21, -RZ, R11.reuse.H0_H0 ;  /* 0x2000000bff157230 */ /* 0x100fe20000004100 */
[----:B------:R-:W-:Y:S01]  /*b100*/  FFMA.FTZ R39, R14, R18, R8 ;  /* 0x000000120e277223 */ /* 0x000fe20000010008 */
[----:B------:R-:W-:Y:S01]  /*b110*/  HADD2.F32 R20, -RZ, R11.H1_H1 ;  /* 0x3000000bff147230 */ /* 0x000fe20000004100 */
[-C--:B------:R-:W-:Y:S01]  /*b120*/  FMUL.FTZ R9, R25, R6.reuse ;  /* 0x0000000619097220 */ /* 0x080fe20000410000 */
[----:B------:R-:W-:Y:S01]  /*b130*/  HADD2.F32 R12, -RZ, R55.H1_H1 ;  /* 0x30000037ff0c7230 */ /* 0x000fe20000004100 */
[-C--:B------:R-:W-:Y:S01]  /*b140*/  FMUL.FTZ R8, R28, R5.reuse ;  /* 0x000000051c087220 */ /* 0x080fe20000410000 */
[----:B------:R-:W-:Y:S01]  /*b150*/  HADD2.F32 R15, -RZ, R10.H0_H0 ;  /* 0x2000000aff0f7230 */ /* 0x000fe20000004100 */
[C---:B------:R-:W-:Y:S01]  /*b160*/  FMUL.FTZ R32, R16.reuse, R6 ;  /* 0x0000000610207220 */ /* 0x040fe20000410000 */
[----:B------:R-:W-:Y:S01]  /*b170*/  HADD2.F32 R11, -RZ, R56.H1_H1 ;  /* 0x30000038ff0b7230 */ /* 0x000fe20000004100 */
[----:B------:R-:W-:Y:S01]  /*b180*/  FFMA.FTZ R35, R16, R12, R9 ;  /* 0x0000000c10237223 */ /* 0x000fe20000010009 */
[----:B------:R-:W-:Y:S01]  /*b190*/  HADD2.F32 R7, -RZ, R51.H0_H0 ;  /* 0x20000033ff077230 */ /* 0x000fe20000004100 */
[C---:B------:R-:W-:Y:S01]  /*b1a0*/  FMUL.FTZ R22, R15.reuse, R5 ;  /* 0x000000050f167220 */ /* 0x040fe20000410000 */
[----:B------:R-:W-:Y:S01]  /*b1b0*/  HADD2.F32 R10, -RZ, R10.H1_H1 ;  /* 0x3000000aff0a7230 */ /* 0x000fe20000004100 */
[----:B------:R-:W-:Y:S01]  /*b1c0*/  FFMA.FTZ R33, R15, R11, R8 ;  /* 0x0000000b0f217223 */ /* 0x000fe20000010008 */
[----:B------:R-:W-:Y:S01]  /*b1d0*/  HADD2.F32 R9, -RZ, R57.H1_H1 ;  /* 0x30000039ff097230 */ /* 0x000fe20000004100 */
[-C--:B------:R-:W-:Y:S01]  /*b1e0*/  FMUL.FTZ R8, R27, R7.reuse ;  /* 0x000000071b087220 */ /* 0x080fe20000410000 */
[----:B------:R-:W-:Y:S01]  /*b1f0*/  HADD2.F32 R6, -RZ, R52.H1_H1 ;  /* 0x30000034ff067230 */ /* 0x000fe20000004100 */
[C---:B------:R-:W-:Y:S01]  /*b200*/  FMUL.FTZ R14, R10.reuse, R7 ;  /* 0x000000070a0e7220 */ /* 0x040fe20000410000 */
[----:B------:R-:W-:Y:S01]  /*b210*/  HADD2.F32 R5, -RZ, R51.H1_H1 ;  /* 0x30000033ff057230 */ /* 0x000fe20000004100 */
[----:B------:R-:W-:Y:S01]  /*b220*/  FFMA.FTZ R31, R10, R9, R8 ;  /* 0x000000090a1f7223 */ /* 0x000fe20000010008 */
[----:B------:R-:W-:Y:S01]  /*b230*/  HADD2.F32 R7, -RZ, R58.H1_H1 ;  /* 0x3000003aff077230 */ /* 0x000fe20000004100 */
[----:B------:R-:W-:Y:S01]  /*b240*/  FMUL.FTZ R10, R30, R6 ;  /* 0x000000061e0a7220 */ /* 0x000fe20000410000 */
[----:B------:R-:W-:Y:S01]  /*b250*/  HADD2.F32 R8, -RZ, R59.H1_H1 ;  /* 0x3000003bff087230 */ /* 0x000fe20000004100 */
[----:B------:R-:W-:-:S02]  /*b260*/  FMUL.FTZ R13, R29, R5 ;  /* 0x000000051d0d7220 */ /* 0x000fc40000410000 */
[----:B------:R-:W-:Y:S02]  /*b270*/  FMUL.FTZ R6, R21, R6 ;  /* 0x0000000615067220 */ /* 0x000fe40000410000 */
[C---:B------:R-:W-:Y:S02]  /*b280*/  FMUL.FTZ R5, R20.reuse, R5 ;  /* 0x0000000514057220 */ /* 0x040fe40000410000 */
[----:B------:R-:W-:Y:S02]  /*b290*/  FFMA.FTZ R20, R20, R7, R13 ;  /* 0x0000000714147223 */ /* 0x000fe4000001000d */
[----:B------:R-:W-:Y:S02]  /*b2a0*/  FFMA.FTZ R19, R24, R19, -R38 ;  /* 0x0000001318137223 */ /* 0x000fe40000010826 */
[----:B------:R-:W-:Y:S02]  /*b2b0*/  FFMA.FTZ R15, R23, R17, -R37 ;  /* 0x00000011170f7223 */ /* 0x000fe40000010825 */
[----:B------:R-:W-:-:S02]  /*b2c0*/  FFMA.FTZ R16, R26, R18, -R34 ;  /* 0x000000121a107223 */ /* 0x000fc40000010822 */
[----:B------:R-:W-:Y:S01]  /*b2d0*/  FFMA.FTZ R13, R25, R12, -R32 ;  /* 0x0000000c190d7223 */ /* 0x000fe20000010820 */
[----:B------:R-:W-:Y:S01]  /*b2e0*/  F2FP.PACK_AB R12, R15, R19 ;  /* 0x000000130f0c723e */ /* 0x000fe200000000ff */
[----:B------:R-:W-:Y:S02]  /*b2f0*/  FFMA.FTZ R11, R28, R11, -R22 ;  /* 0x0000000b1c0b7223 */ /* 0x000fe40000010816 */
[----:B------:R-:W-:Y:S01]  /*b300*/  FFMA.FTZ R14, R27, R9, -R14 ;  /* 0x000000091b0e7223 */ /* 0x000fe2000001080e */
[----:B------:R-:W-:Y:S01]  /*b310*/  F2FP.PACK_AB R13, R13, R16 ;  /* 0x000000100d0d723e */ /* 0x000fe200000000ff */
[-C--:B------:R-:W-:Y:S01]  /*b320*/  FFMA.FTZ R6, R30, R8.reuse, -R6 ;  /* 0x000000081e067223 */ /* 0x080fe20000010806 */
[----:B------:R-:W-:Y:S01]  /*b330*/  F2FP.PACK_AB R9, R35, R39 ;  /* 0x000000272309723e */ /* 0x000fe200000000ff */
[----:B------:R-:W-:Y:S01]  /*b340*/  FFMA.FTZ R5, R29, R7, -R5 ;  /* 0x000000071d057223 */ /* 0x000fe20000010805 */
[----:B------:R-:W-:Y:S01]  /*b350*/  F2FP.PACK_AB R14, R14, R11 ;  /* 0x0000000b0e0e723e */ /* 0x000fe200000000ff */
[----:B------:R-:W-:Y:S01]  /*b360*/  FFMA.FTZ R21, R21, R8, R10 ;  /* 0x0000000815157223 */ /* 0x000fe2000001000a */
[----:B------:R-:W-:-:S02]  /*b370*/  F2FP.PACK_AB R8, R41, R42 ;  /* 0x0000002a2908723e */ /* 0x000fc400000000ff */
[----:B------:R-:W-:Y:S02]  /*b380*/  F2FP.PACK_AB R15, R5, R6 ;  /* 0x00000006050f723e */ /* 0x000fe400000000ff */
[----:B------:R-:W-:Y:S02]  /*b390*/  F2FP.PACK_AB R10, R31, R33 ;  /* 0x000000211f0a723e */ /* 0x000fe400000000ff */
[----:B------:R-:W-:Y:S01]  /*b3a0*/  F2FP.PACK_AB R11, R20, R21 ;  /* 0x00000015140b723e */ /* 0x000fe200000000ff */
[----:B------:R1:W-:Y:S04]  /*b3b0*/  STS.128 [R40+0x6100], R12 ;  /* 0x0061000c28007388 */ /* 0x0003e80000000c00 */
[----:B------:R1:W-:Y:S02]  /*b3c0*/  STS.128 [R36+0x6100], R8 ;  /* 0x0061000824007388 */ /* 0x0003e40000000c00 */
.L_x_127:
[----:B------:R-:W-:Y:S05]  /*b3d0*/  BSYNC B0 ;  /* 0x0000000000007941 */ /* 0x000fea0003800000 */
.L_x_126:
[----:B------:R-:W-:-:S04]  /*b3e0*/  IADD3 R5, R62, 0x20, RZ ;  /* 0x000000203e057810 */ /* 0x000fc80007ffe0ff */
[----:B------:R-:W-:-:S13]  /*b3f0*/  ISETP.GE.AND P0, PT, R5, c[0x0][0x27c], PT ;  /* 0x00009f0005007a0c */ /* 0x000fda0003f06270 */
[----:B------:R-:W-:Y:S05]  /*b400*/  @P0 BRA `(.L_x_123) ;  /* 0x0000069000000947 */ /* 0x000fea0003800000 */
[----:B-1----:R-:W-:Y:S01]  /*b410*/  SHF.R.S32.HI R9, RZ, 0x1f, R5 ;  /* 0x0000001fff097819 */ /* 0x002fe20000011405 */
[--C-:B------:R-:W-:Y:S01]  /*b420*/  HADD2.F32 R17, -RZ, R68.reuse.H1_H1 ;  /* 0x30000044ff117230 */ /* 0x100fe20000004100 */
[----:B------:R-:W-:Y:S01]  /*b430*/  LEA.HI R8, R60, R60, RZ, 0x1 ;  /* 0x0000003c3c087211 */ /* 0x000fe200078f08ff */
[----:B------:R-:W-:Y:S01]  /*b440*/  HADD2.F32 R19, -RZ, R68.H0_H0 ;  /* 0x20000044ff137230 */ /* 0x000fe20000004100 */
[CC--:B------:R-:W-:Y:S01]  /*b450*/  LEA.HI R7, R9.reuse, R5.reuse, RZ, 0x3 ;  /* 0x0000000509077211 */ /* 0x0c0fe200078f18ff */
[----:B------:R-:W-:Y:S01]  /*b460*/  HADD2.F32 R18, -RZ, R69.H0_H0 ;  /* 0x20000045ff127230 */ /* 0x000fe20000004100 */
        /* <DEDUP_REMOVED lines=27> */
[----:B------:R-:W-:-:S03]  /*b620*/  HADD2.F32 R7, -RZ, R65.H0_H0 ;  /* 0x20000041ff077230 */ /* 0x000fc60000004100 */
        /* <DEDUP_REMOVED lines=19> */
[----:B------:R-:W-:Y:S01]  /*b760*/  HADD2.F32 R6, -RZ, R65.H1_H1 ;  /* 0x30000041ff067230 */ /* 0x000fe20000004100 */
[----:B------:R-:W-:Y:S01]  /*b770*/  FMUL.FTZ R37, R13, R5 ;  /* 0x000000050d257220 */ /* 0x000fe20000410000 */
[----:B------:R-:W-:Y:S01]  /*b780*/  HADD2.F32 R5, -RZ, R66.H0_H0 ;  /* 0x20000042ff057230 */ /* 0x000fe20000004100 */
        /* <DEDUP_REMOVED lines=17> */
[----:B------:R-:W-:Y:S01]  /*b8a0*/  HADD2.F32 R9, -RZ, R70.H1_H1 ;  /* 0x30000046ff097230 */ /* 0x000fe20000004100 */
[-C--:B------:R-:W-:Y:S01]  /*b8b0*/  FMUL.FTZ R8, R27, R7.reuse ;  /* 0x000000071b087220 */ /* 0x080fe20000410000 */
[--C-:B------:R-:W-:Y:S01]  /*b8c0*/  HADD2.F32 R6, -RZ, R67.reuse.H1_H1 ;  /* 0x30000043ff067230 */ /* 0x100fe20000004100 */
[C---:B------:R-:W-:Y:S01]  /*b8d0*/  FMUL.FTZ R14, R10.reuse, R7 ;  /* 0x000000070a0e7220 */ /* 0x040fe20000410000 */
[----:B------:R-:W-:Y:S01]  /*b8e0*/  HADD2.F32 R5, -RZ, R67.H0_H0 ;  /* 0x20000043ff057230 */ /* 0x000fe20000004100 */
[----:B------:R-:W-:Y:S01]  /*b8f0*/  FFMA.FTZ R31, R10, R9, R8 ;  /* 0x000000090a1f7223 */ /* 0x000fe20000010008 */
[--C-:B------:R-:W-:Y:S01]  /*b900*/  HADD2.F32 R7, -RZ, R71.reuse.H0_H0 ;  /* 0x20000047ff077230 */ /* 0x100fe20000004100 */
        /* <DEDUP_REMOVED lines=25> */
.L_x_123:
[----:B------:R-:W-:Y:S05]  /*baa0*/  BSYNC B1 ;  /* 0x0000000000017941 */ /* 0x000fea0003800000 */
.L_x_122:
[----:B------:R-:W-:-:S04]  /*bab0*/  IADD3 R17, R60, 0x40, RZ ;  /* 0x000000403c117810 */ /* 0x000fc80007ffe0ff */
[----:B------:R-:W-:-:S13]  /*bac0*/  ISETP.GE.AND P0, PT, R17, R43, PT ;  /* 0x0000002b1100720c */ /* 0x000fda0003f06270 */
[----:B------:R-:W-:Y:S05]  /*bad0*/  @P0 BRA `(.L_x_109) ;  /* 0x000014a000000947 */ /* 0x000fea0003800000 */
[----:B------:R-:W-:Y:S01]  /*bae0*/  ISETP.GE.AND P0, PT, R62, c[0x0][0x27c], PT ;  /* 0x00009f003e007a0c */ /* 0x000fe20003f06270 */
[----:B------:R-:W-:-:S12]  /*baf0*/  BSSY B0, `(.L_x_128) ;  /* 0x0000068000007945 */ /* 0x000fd80003800000 */
[----:B------:R-:W-:Y:S05]  /*bb00*/  @P0 BRA `(.L_x_129) ;  /* 0x0000066000000947 */ /* 0x000fea0003800000 */
[----:B------:R-:W-:Y:S01]  /*bb10*/  SHF.R.S32.HI R5, RZ, 0x1f, R17 ;  /* 0x0000001fff057819 */ /* 0x000fe20000011411 */
[----:B------:R-:W-:Y:S01]  /*bb20*/  HADD2.F32 R18, -RZ, R57.H0_H0 ;  /* 0x20000039ff127230 */ /* 0x000fe20000004100 */
[----:B-1----:R-:W-:Y:S01]  /*bb30*/  MOV R9, c[0x0][0x27c] ;  /* 0x00009f0000097a02 */ /* 0x002fe20000000f00 */
[----:B------:R-:W-:Y:S01]  /*bb40*/  HADD2.F32 R19, -RZ, R59.H0_H0 ;  /* 0x2000003bff137230 */ /* 0x000fe20000004100 */
[-C--:B------:R-:W-:Y:S02]  /*bb50*/  LEA.HI R8, R17, R17.reuse, RZ, 0x1 ;  /* 0x0000001111087211 */ /* 0x080fe400078f08ff */
[----:B------:R-:W-:Y:S02]  /*bb60*/  LEA.HI R5, R5, R17, RZ, 0x3 ;  /* 0x0000001105057211 */ /* 0x000fe400078f18ff */
[----:B------:R-:W-:Y:S02]  /*bb70*/  LEA.HI R9, R9, R61, RZ, 0x1d ;  /* 0x0000003d09097211 */ /* 0x000fe400078fe8ff */
[----:B------:R-:W-:-:S02]  /*bb80*/  SHF.L.U32 R7, R8, 0x5, RZ ;  /* 0x0000000508077819 */ /* 0x000fc400000006ff */
[----:B------:R-:W-:Y:S02]  /*bb90*/  LOP3.LUT R8, R8, 0x7fffffe, RZ, 0xc0, !PT ;  /* 0x07fffffe08087812 */ /* 0x000fe400078ec0ff */
[----:B------:R-:W-:Y:S02]  /*bba0*/  SHF.L.U32 R6, R5, 0x5, RZ ;  /* 0x0000000505067819 */ /* 0x000fe400000006ff */
[----:B------:R-:W-:Y:S02]  /*bbb0*/  SHF.R.S32.HI R10, RZ, 0x1f, R9 ;  /* 0x0000001fff0a7819 */ /* 0x000fe40000011409 */
[----:B------:R-:W-:Y:S02]  /*bbc0*/  LOP3.LUT R5, R7, 0xc0, RZ, 0xc0, !PT ;  /* 0x000000c007057812 */ /* 0x000fe400078ec0ff */
[----:B------:R-:W-:Y:S02]  /*bbd0*/  IADD3 R7, R17, -R8, RZ ;  /* 0x8000000811077210 */ /* 0x000fe40007ffe0ff */
[----:B------:R-:W-:-:S02]  /*bbe0*/  LOP3.LUT R6, R6, 0xffffff00, RZ, 0xc0, !PT ;  /* 0xffffff0006067812 */ /* 0x000fc400078ec0ff */
[----:B------:R-:W-:Y:S02]  /*bbf0*/  LEA.HI R10, R10, R9, RZ, 0x2 ;  /* 0x000000090a0a7211 */ /* 0x000fe400078f10ff */
[----:B------:R-:W-:Y:S02]  /*bc00*/  SHF.L.U32 R9, R9, 0x3, RZ ;  /* 0x0000000309097819 */ /* 0x000fe400000006ff */
[----:B------:R-:W-:Y:S02]  /*bc10*/  LEA R6, R7, R6, 0x5 ;  /* 0x0000000607067211 */ /* 0x000fe400078e28ff */
[C---:B------:R-:W-:Y:S02]  /*bc20*/  LOP3.LUT R8, R5.reuse, 0x18, R62, 0xf8, !PT ;  /* 0x0000001805087812 */ /* 0x040fe400078ef83e */
[----:B------:R-:W-:Y:S02]  /*bc30*/  SHF.R.U32.HI R11, RZ, 0x3, R5 ;  /* 0x00000003ff0b7819 */ /* 0x000fe40000011605 */
[----:B------:R-:W-:-:S02]  /*bc40*/  LOP3.LUT R7, R5, 0x18, R9, 0xf8, !PT ;  /* 0x0000001805077812 */ /* 0x000fc400078ef809 */
[----:B------:R-:W-:Y:S02]  /*bc50*/  SHF.L.U32 R5, R10, 0xa, RZ ;  /* 0x0000000a0a057819 */ /* 0x000fe400000006ff */
[-C--:B------:R-:W-:Y:S02]  /*bc60*/  LOP3.LUT R8, R8, R11.reuse, RZ, 0x3c, !PT ;  /* 0x0000000b08087212 */ /* 0x080fe400078e3cff */
[----:B------:R-:W-:Y:S02]  /*bc70*/  LOP3.LUT R7, R7, R11, RZ, 0x3c, !PT ;  /* 0x0000000b07077212 */ /* 0x000fe400078e3cff */
[----:B------:R-:W-:Y:S02]  /*bc80*/  LOP3.LUT R5, R5, 0x7ffff000, RZ, 0xc0, !PT ;  /* 0x7ffff00005057812 */ /* 0x000fe400078ec0ff */
[----:B------:R-:W-:Y:S02]  /*bc90*/  IADD3 R8, R6, R8, RZ ;  /* 0x0000000806087210 */ /* 0x000fe40007ffe0ff */
[----:B------:R-:W-:Y:S01]  /*bca0*/  IADD3 R5, R7, R5, R6 ;  /* 0x0000000507057210 */ /* 0x000fe20007ffe006 */
[----:B------:R-:W-:Y:S01]  /*bcb0*/  HADD2.F32 R6, -RZ, R44.H0_H0 ;  /* 0x2000002cff067230 */ /* 0x000fe20000004100 */
[----:B------:R-:W-:-:S02]  /*bcc0*/  SHF.L.U32 R38, R8, 0x1, RZ ;  /* 0x0000000108267819 */ /* 0x000fc400000006ff */
[----:B------:R-:W-:Y:S01]  /*bcd0*/  SHF.L.U32 R35, R5, 0x1, RZ ;  /* 0x0000000105237819 */ /* 0x000fe200000006ff */
[----:B------:R-:W-:Y:S02]  /*bce0*/  HADD2.F32 R5, -RZ, R44.H1_H1 ;  /* 0x3000002cff057230 */ /* 0x000fe40000004100 */
[----:B------:R-:W1:Y:S04]  /*bcf0*/  LDS.128 R8, [R38+0x6100] ;  /* 0x0061000026087984 */ /* 0x000e680000000c00 */
[----:B------:R-:W2:Y:S01]  /*bd00*/  LDS.128 R12, [R35+0x6100] ;  /* 0x00610000230c7984 */ /* 0x000ea20000000c00 */
[--C-:B-1----:R-:W-:Y:S02]  /*bd10*/  HADD2.F32 R23, -RZ, R8.reuse.H0_H0 ;  /* 0x20000008ff177230 */ /* 0x102fe40000004100 */
[----:B------:R-:W-:-:S02]  /*bd20*/  HADD2.F32 R22, -RZ, R8.H1_H1 ;  /* 0x30000008ff167230 */ /* 0x000fc40000004100 */
[--C-:B--2---:R-:W-:Y:S02]  /*bd30*/  HADD2.F32 R7, -RZ, R12.reuse.H0_H0 ;  /* 0x2000000cff077230 */ /* 0x104fe40000004100 */
[--C-:B------:R-:W-:Y:S02]  /*bd40*/  HADD2.F32 R25, -RZ, R9.reuse.H0_H0 ;  /* 0x20000009ff197230 */ /* 0x100fe40000004100 */
[----:B------:R-:W-:Y:S01]  /*bd50*/  HADD2.F32 R24, -RZ, R9.H1_H1 ;  /* 0x30000009ff187230 */ /* 0x000fe20000004100 */
[C---:B------:R-:W-:Y:S01]  /*bd60*/  FMUL.FTZ R9, R6.reuse, R23 ;  /* 0x0000001706097220 */ /* 0x040fe20000410000 */
[----:B------:R-:W-:Y:S01]  /*bd70*/  HADD2.F32 R12, -RZ, R12.H1_H1 ;  /* 0x3000000cff0c7230 */ /* 0x000fe20000004100 */
[-C--:B------:R-:W-:Y:S01]  /*bd80*/  FMUL.FTZ R39, R6, R7.reuse ;  /* 0x0000000706277220 */ /* 0x080fe20000410000 */
[----:B------:R-:W-:Y:S01]  /*bd90*/  HADD2.F32 R8, -RZ, R45.H0_H0 ;  /* 0x2000002dff087230 */ /* 0x000fe20000004100 */
[----:B------:R-:W-:Y:S01]  /*bda0*/  FMUL.FTZ R6, R5, R22 ;  /* 0x0000001605067220 */ /* 0x000fe20000410000 */
[--C-:B------:R-:W-:Y:S01]  /*bdb0*/  HADD2.F32 R27, -RZ, R10.reuse.H0_H0 ;  /* 0x2000000aff1b7230 */ /* 0x100fe20000004100 */
[----:B------:R-:W-:Y:S01]  /*bdc0*/  FFMA.FTZ R42, R19, R7, R9 ;  /* 0x00000007132a7223 */ /* 0x000fe20000010009 */
[----:B------:R-:W-:Y:S01]  /*bdd0*/  HADD2.F32 R26, -RZ, R10.H1_H1 ;  /* 0x3000000aff1a7230 */ /* 0x000fe20000004100 */
[-C--:B------:R-:W-:Y:S01]  /*bde0*/  FFMA.FTZ R41, R18, R12.reuse, R6 ;  /* 0x0000000c12297223 */ /* 0x080fe20000010006 */
[--C-:B------:R-:W-:Y:S01]  /*bdf0*/  HADD2.F32 R21, -RZ, R15.reuse.H0_H0 ;  /* 0x2000000fff157230 */ /* 0x100fe20000004100 */
[----:B------:R-:W-:Y:S01]  /*be00*/  FMUL.FTZ R37, R5, R12 ;  /* 0x0000000c05257220 */ /* 0x000fe20000410000 */
[----:B------:R-:W-:Y:S01]  /*be10*/  HADD2.F32 R20, -RZ, R15.H1_H1 ;  /* 0x3000000fff147230 */ /* 0x000fe20000004100 */
[----:B------:R-:W-:Y:S01]  /*be20*/  FMUL.FTZ R7, R8, R25 ;  /* 0x0000001908077220 */ /* 0x000fe20000410000 */
[----:B------:R-:W-:Y:S01]  /*be30*/  HADD2.F32 R10, -RZ, R13.H0_H0 ;  /* 0x2000000dff0a7230 */ /* 0x000fe20000004100 */
[----:B------:R-:W-:Y:S01]  /*be40*/  FFMA.FTZ R19, R19, R23, -R39 ;  /* 0x0000001713137223 */ /* 0x000fe20000010827 */
[----:B------:R-:W-:Y:S01]  /*be50*/  HADD2.F32 R15, -RZ, R58.H0_H0 ;  /* 0x2000003aff0f7230 */ /* 0x000fe20000004100 */
[----:B------:R-:W-:Y:S01]  /*be60*/  FFMA.FTZ R18, R18, R22, -R37 ;  /* 0x0000001612127223 */ /* 0x000fe20000010825 */
[----:B------:R-:W-:Y:S01]  /*be70*/  HADD2.F32 R6, -RZ, R45.H1_H1 ;  /* 0x3000002dff067230 */ /* 0x000fe20000004100 */
[-C--:B------:R-:W-:Y:S01]  /*be80*/  FMUL.FTZ R34, R8, R10.reuse ;  /* 0x0000000a08227220 */ /* 0x080fe20000410000 */
[----:B------:R-:W-:Y:S01]  /*be90*/  HADD2.F32 R5, -RZ, R46.H0_H0 ;  /* 0x2000002eff057230 */ /* 0x000fe20000004100 */
[----:B------:R-:W-:Y:S01]  /*bea0*/  FFMA.FTZ R40, R15, R10, R7 ;  /* 0x0000000a0f287223 */ /* 0x000fe20000010007 */
[----:B------:R-:W-:Y:S01]  /*beb0*/  HADD2.F32 R16, -RZ, R13.H1_H1 ;  /* 0x3000000dff107230 */ /* 0x000fe20000004100 */
[C---:B------:R-:W-:Y:S01]  /*bec0*/  FMUL.FTZ R9, R6.reuse, R24 ;  /* 0x0000001806097220 */ /* 0x040fe20000410000 */
[--C-:B------:R-:W-:Y:S01]  /*bed0*/  HADD2.F32 R29, -RZ, R11.reuse.H0_H0 ;  /* 0x2000000bff1d7230 */ /* 0x100fe20000004100 */
[----:B------:R-:W-:Y:S01]  /*bee0*/  FMUL.FTZ R8, R5, R27 ;  /* 0x0000001b05087220 */ /* 0x000fe20000410000 */
[----:B------:R-:W-:Y:S01]  /*bef0*/  HADD2.F32 R28, -RZ, R11.H1_H1 ;  /* 0x3000000bff1c7230 */ /* 0x000fe20000004100 */
[----:B------:R-:W-:Y:S01]  /*bf00*/  FMUL.FTZ R32, R6, R16 ;  /* 0x0000001006207220 */ /* 0x000fe20000410000 */
[----:B------:R-:W-:Y:S01]  /*bf10*/  HADD2.F32 R13, -RZ, R14.H0_H0 ;  /* 0x2000000eff0d7230 */ /* 0x000fe20000004100 */
[----:B------:R-:W-:Y:S01]  /*bf20*/  FFMA.FTZ R15, R15, R25, -R34 ;  /* 0x000000190f0f7223 */ /* 0x000fe20000010822 */
[----:B------:R-:W-:-:S02]  /*bf30*/  HADD2.F32 R12, -RZ, R53.H0_H0 ;  /* 0x20000035ff0c7230 */ /* 0x000fc40000004100 */
[----:B------:R-:W-:Y:S01]  /*bf40*/  HADD2.F32 R11, -RZ, R56.H0_H0 ;  /* 0x20000038ff0b7230 */ /* 0x000fe20000004100 */
[-C--:B------:R-:W-:Y:S01]  /*bf50*/  FMUL.FTZ R30, R5, R13.reuse ;  /* 0x0000000d051e7220 */ /* 0x080fe20000410000 */
[----:B------:R-:W-:Y:S01]  /*bf60*/  HADD2.F32 R7, -RZ, R46.H1_H1 ;  /* 0x3000002eff077230 */ /* 0x000fe20000004100 */
[----:B------:R-:W-:Y:S01]  /*bf70*/  FFMA.FTZ R36, R12, R16, R9 ;  /* 0x000000100c247223 */ /* 0x000fe20000010009 */
[----:B------:R-:W-:Y:S01]  /*bf80*/  HADD2.F32 R14, -RZ, R14.H1_H1 ;  /* 0x3000000eff0e7230 */ /* 0x000fe20000004100 */
[----:B------:R-:W-:Y:S01]  /*bf90*/  FFMA.FTZ R33, R11, R13, R8 ;  /* 0x0000000d0b217223 */ /* 0x000fe20000010008 */
[----:B------:R-:W-:Y:S01]  /*bfa0*/  HADD2.F32 R9, -RZ, R52.H0_H0 ;  /* 0x20000034ff097230 */ /* 0x000fe20000004100 */
[C---:B------:R-:W-:Y:S01]  /*bfb0*/  FMUL.FTZ R8, R7.reuse, R26 ;  /* 0x0000001a07087220 */ /* 0x040fe20000410000 */
[--C-:B------:R-:W-:Y:S01]  /*bfc0*/  HADD2.F32 R5, -RZ, R47.reuse.H0_H0 ;  /* 0x2000002fff057230 */ /* 0x100fe20000004100 */
[-C--:B------:R-:W-:Y:S01]  /*bfd0*/  FMUL.FTZ R16, R7, R14.reuse ;  /* 0x0000000e07107220 */ /* 0x080fe20000410000 */
[----:B------:R-:W-:Y:S01]  /*bfe0*/  HADD2.F32 R6, -RZ, R47.H1_H1 ;  /* 0x3000002fff067230 */ /* 0x000fe20000004100 */
[----:B------:R-:W-:Y:S01]  /*bff0*/  FFMA.FTZ R31, R9, R14, R8 ;  /* 0x0000000e091f7223 */ /* 0x000fe20000010008 */
[----:B------:R-:W-:Y:S01]  /*c000*/  HADD2.F32 R7, -RZ, R49.H0_H0 ;  /* 0x20000031ff077230 */ /* 0x000fe20000004100 */
[----:B------:R-:W-:Y:S01]  /*c010*/  FMUL.FTZ R13, R5, R28 ;  /* 0x0000001c050d7220 */ /* 0x000fe20000410000 */
[----:B------:R-:W-:Y:S01]  /*c020*/  HADD2.F32 R8, -RZ, R55.H0_H0 ;  /* 0x20000037ff087230 */ /* 0x000fe20000004100 */
[----:B------:R-:W-:-:S02]  /*c030*/  FMUL.FTZ R10, R6, R29 ;  /* 0x0000001d060a7220 */ /* 0x000fc40000410000 */
[----:B------:R-:W-:Y:S02]  /*c040*/  FMUL.FTZ R6, R6, R21 ;  /* 0x0000001506067220 */ /* 0x000fe40000410000 */
[-C--:B------:R-:W-:Y:S02]  /*c050*/  FMUL.FTZ R5, R5, R20.reuse ;  /* 0x0000001405057220 */ /* 0x080fe40000410000 */
[----:B------:R-:W-:Y:S02]  /*c060*/  FFMA.FTZ R20, R7, R20, R13 ;  /* 0x0000001407147223 */ /* 0x000fe4000001000d */
[----:B------:R-:W-:Y:S01]  /*c070*/  FFMA.FTZ R13, R12, R24, -R32 ;  /* 0x000000180c0d7223 */ /* 0x000fe20000010820 */
[----:B------:R-:W-:Y:S01]  /*c080*/  F2FP.PACK_AB R12, R18, R19 ;  /* 0x00000013120c723e */ /* 0x000fe200000000ff */
[----:B------:R-:W-:Y:S02]  /*c090*/  FFMA.FTZ R11, R11, R27, -R30 ;  /* 0x0000001b0b0b7223 */ /* 0x000fe4000001081e */
[----:B------:R-:W-:Y:S01]  /*c0a0*/  FFMA.FTZ R14, R9, R26, -R16 ;  /* 0x0000001a090e7223 */ /* 0x000fe20000010810 */
[----:B------:R-:W-:Y:S01]  /*c0b0*/  F2FP.PACK_AB R13, R13, R15 ;  /* 0x0000000f0d0d723e */ /* 0x000fe200000000ff */
[----:B------:R-:W-:Y:S01]  /*c0c0*/  FFMA.FTZ R6, R8, R29, -R6 ;  /* 0x0000001d08067223 */ /* 0x000fe20000010806 */
        /* <DEDUP_REMOVED lines=10> */
.L_x_129:
[----:B------:R-:W-:Y:S05]  /*c170*/  BSYNC B0 ;  /* 0x0000000000007941 */ /* 0x000fea0003800000 */
.L_x_128:
[----:B------:R-:W-:Y:S01]  /*c180*/  IADD3 R5, R62, 0x10, RZ ;  /* 0x000000103e057810 */ /* 0x000fe20007ffe0ff */
[----:B------:R-:W-:Y:S03]  /*c190*/  BSSY B0, `(.L_x_130) ;  /* 0x000006f000007945 */ /* 0x000fe60003800000 */
[----:B------:R-:W-:-:S13]  /*c1a0*/  ISETP.GE.AND P0, PT, R5, c[0x0][0x27c], PT ;  /* 0x00009f0005007a0c */ /* 0x000fda0003f06270 */
[----:B------:R-:W-:Y:S05]  /*c1b0*/  @P0 BRA `(.L_x_131) ;  /* 0x000006c000000947 */ /* 0x000fea0003800000 */
[----:B------:R-:W-:Y:S01]  /*c1c0*/  SHF.R.S32.HI R6, RZ, 0x1f, R5 ;  /* 0x0000001fff067819 */ /* 0x000fe20000011405 */
[--C-:B------:R-:W-:Y:S01]  /*c1d0*/  HADD2.F32 R19, -RZ, R54.reuse.H0_H0 ;  /* 0x20000036ff137230 */ /* 0x100fe20000004100 */
[----:B-1----:R-:W-:Y:S01]  /*c1e0*/  SHF.R.S32.HI R8, RZ, 0x1f, R17 ;  /* 0x0000001fff087819 */ /* 0x002fe20000011411 */
[----:B------:R-:W-:Y:S01]  /*c1f0*/  HADD2.F32 R20, -RZ, R53.H1_H1 ;  /* 0x30000035ff147230 */ /* 0x000fe20000004100 */
[----:B------:R-:W-:Y:S01]  /*c200*/  LEA.HI R10, R17, R17, RZ, 0x1 ;  /* 0x00000011110a7211 */ /* 0x000fe200078f08ff */
[----:B------:R-:W-:Y:S01]  /*c210*/  HADD2.F32 R18, -RZ, R54.H1_H1 ;  /* 0x30000036ff127230 */ /* 0x000fe20000004100 */
[CC--:B------:R-:W-:Y:S02]  /*c220*/  LEA.HI R7, R6.reuse, R5.reuse, RZ, 0x3 ;  /* 0x0000000506077211 */ /* 0x0c0fe400078f18ff */
[----:B------:R-:W-:Y:S01]  /*c230*/  LEA.HI R11, R6, R5, RZ, 0x5 ;  /* 0x00000005060b7211 */ /* 0x000fe200078f28ff */
[----:B------:R-:W-:Y:S01]  /*c240*/  IMAD.SHL.U32 R9, R10, 0x20, RZ ;  /* 0x000000200a097824 */ /* 0x000fe200078e00ff */
[----:B------:R-:W-:-:S02]  /*c250*/  LEA.HI R5, R8, R17, RZ, 0x3 ;  /* 0x0000001108057211 */ /* 0x000fc400078f18ff */
[----:B------:R-:W-:Y:S02]  /*c260*/  MOV R12, c[0x0][0x27c] ;  /* 0x00009f00000c7a02 */ /* 0x000fe40000000f00 */
[----:B------:R-:W-:Y:S02]  /*c270*/  SHF.R.S32.HI R6, RZ, 0x3, R7 ;  /* 0x00000003ff067819 */ /* 0x000fe40000011407 */
[----:B------:R-:W-:Y:S02]  /*c280*/  LOP3.LUT R10, R10, 0x7fffffe, RZ, 0xc0, !PT ;  /* 0x07fffffe0a0a7812 */ /* 0x000fe400078ec0ff */
[----:B------:R-:W-:Y:S02]  /*c290*/  SHF.L.U32 R8, R5, 0x5, RZ ;  /* 0x0000000505087819 */ /* 0x000fe400000006ff */
[----:B------:R-:W-:Y:S01]  /*c2a0*/  LOP3.LUT R5, R9, 0xc0, RZ, 0xc0, !PT ;  /* 0x000000c009057812 */ /* 0x000fe200078ec0ff */
[----:B------:R-:W-:Y:S01]  /*c2b0*/  IMAD.IADD R10, R17, 0x1, -R10 ;  /* 0x00000001110a7824 */ /* 0x000fe200078e0a0a */
[----:B------:R-:W-:-:S02]  /*c2c0*/  LEA.HI R6, R12, R6, RZ, 0x1d ;  /* 0x000000060c067211 */ /* 0x000fc400078fe8ff */
[----:B------:R-:W-:Y:S02]  /*c2d0*/  LOP3.LUT R8, R8, 0xffffff00, RZ, 0xc0, !PT ;  /* 0xffffff0008087812 */ /* 0x000fe400078ec0ff */
[----:B------:R-:W-:Y:S02]  /*c2e0*/  SHF.L.U32 R9, R11, 0x7, RZ ;  /* 0x000000070b097819 */ /* 0x000fe400000006ff */
[----:B------:R-:W-:Y:S01]  /*c2f0*/  LOP3.LUT R11, R5, 0x18, R7, 0xf8, !PT ;  /* 0x00000018050b7812 */ /* 0x000fe200078ef807 */
[----:B------:R-:W-:Y:S01]  /*c300*/  IMAD R16, R10, 0x20, R8 ;  /* 0x000000200a107824 */ /* 0x000fe200078e0208 */
[----:B------:R-:W-:Y:S02]  /*c310*/  SHF.R.S32.HI R7, RZ, 0x1f, R6 ;  /* 0x0000001fff077819 */ /* 0x000fe40000011406 */
[----:B------:R-:W-:Y:S02]  /*c320*/  SHF.L.U32 R10, R6, 0x3, RZ ;  /* 0x00000003060a7819 */ /* 0x000fe400000006ff */
[----:B------:R-:W-:-:S02]  /*c330*/  LEA.HI R6, R7, R6, RZ, 0x2 ;  /* 0x0000000607067211 */ /* 0x000fc400078f10ff */
[----:B------:R-:W-:Y:S02]  /*c340*/  SHF.R.U32.HI R12, RZ, 0x3, R5 ;  /* 0x00000003ff0c7819 */ /* 0x000fe40000011605 */
[----:B------:R-:W-:Y:S01]  /*c350*/  LOP3.LUT R7, R5, 0x18, R10, 0xf8, !PT ;  /* 0x0000001805077812 */ /* 0x000fe200078ef80a */
[----:B------:R-:W-:Y:S01]  /*c360*/  IMAD.SHL.U32 R5, R6, 0x400, RZ ;  /* 0x0000040006057824 */ /* 0x000fe200078e00ff */
[----:B------:R-:W-:Y:S01]  /*c370*/  LOP3.LUT R8, R9, 0x7ffff000, RZ, 0xc0, !PT ;  /* 0x7ffff00009087812 */ /* 0x000fe200078ec0ff */
[----:B------:R-:W-:Y:S01]  /*c380*/  HADD2.F32 R6, -RZ, R48.H0_H0 ;  /* 0x20000030ff067230 */ /* 0x000fe20000004100 */
[-C--:B------:R-:W-:Y:S02]  /*c390*/  LOP3.LUT R9, R11, R12.reuse, RZ, 0x3c, !PT ;  /* 0x0000000c0b097212 */ /* 0x080fe400078e3cff */
[----:B------:R-:W-:Y:S02]  /*c3a0*/  LOP3.LUT R7, R7, R12, RZ, 0x3c, !PT ;  /* 0x0000000c07077212 */ /* 0x000fe400078e3cff */
[----:B------:R-:W-:-:S02]  /*c3b0*/  LOP3.LUT R5, R5, 0x7ffff000, RZ, 0xc0, !PT ;  /* 0x7ffff00005057812 */ /* 0x000fc400078ec0ff */
[----:B------:R-:W-:Y:S02]  /*c3c0*/  IADD3 R8, R9, R16, R8 ;  /* 0x0000001009087210 */ /* 0x000fe40007ffe008 */
[----:B------:R-:W-:Y:S01]  /*c3d0*/  IADD3 R5, R7, R5, R16 ;  /* 0x0000000507057210 */ /* 0x000fe20007ffe010 */
[----:B------:R-:W-:Y:S01]  /*c3e0*/  HADD2.F32 R7, -RZ, R49.H1_H1 ;  /* 0x30000031ff077230 */ /* 0x000fe20000004100 */
        /* <DEDUP_REMOVED lines=10> */
[C---:B------:R-:W-:Y:S01]  /*c490*/  FMUL.FTZ R37, R6.reuse, R12 ;  /* 0x0000000c06257220 */ /* 0x040fe20000410000 */
[----:B------:R-:W-:Y:S01]  /*c4a0*/  HADD2.F32 R13, -RZ, R8.H1_H1 ;  /* 0x30000008ff0d7230 */ /* 0x000fe20000004100 */
[----:B------:R-:W-:Y:S01]  /*c4b0*/  FMUL.FTZ R8, R6, R24 ;  /* 0x0000001806087220 */ /* 0x000fe20000410000 */
[--C-:B------:R-:W-:Y:S01]  /*c4c0*/  HADD2.F32 R28, -RZ, R14.reuse.H0_H0 ;  /* 0x2000000eff1c7230 */ /* 0x100fe20000004100 */
[----:B------:R-:W-:Y:S01]  /*c4d0*/  FMUL.FTZ R6, R5, R23 ;  /* 0x0000001705067220 */ /* 0x000fe20000410000 */
[----:B------:R-:W-:Y:S01]  /*c4e0*/  HADD2.F32 R27, -RZ, R14.H1_H1 ;  /* 0x3000000eff1b7230 */ /* 0x000fe20000004100 */
[----:B------:R-:W-:Y:S01]  /*c4f0*/  FFMA.FTZ R41, R20, R12, R8 ;  /* 0x0000000c14297223 */ /* 0x000fe20000010008 */
[----:B------:R-:W-:Y:S01]  /*c500*/  HADD2.F32 R14, -RZ, R9.H0_H0 ;  /* 0x20000009ff0e7230 */ /* 0x000fe20000004100 */
[-C--:B------:R-:W-:Y:S01]  /*c510*/  FFMA.FTZ R40, R19, R13.reuse, R6 ;  /* 0x0000000d13287223 */ /* 0x080fe20000010006 */
[--C-:B------:R-:W-:Y:S01]  /*c520*/  HADD2.F32 R6, -RZ, R50.reuse.H0_H0 ;  /* 0x20000032ff067230 */ /* 0x100fe20000004100 */
[----:B------:R-:W-:Y:S01]  /*c530*/  FMUL.FTZ R36, R5, R13 ;  /* 0x0000000d05247220 */ /* 0x000fe20000410000 */
[----:B------:R-:W-:Y:S01]  /*c540*/  HADD2.F32 R5, -RZ, R50.H1_H1 ;  /* 0x30000032ff057230 */ /* 0x000fe20000004100 */
[C---:B------:R-:W-:Y:S01]  /*c550*/  FMUL.FTZ R8, R7.reuse, R26 ;  /* 0x0000001a07087220 */ /* 0x040fe20000410000 */
[--C-:B------:R-:W-:Y:S01]  /*c560*/  HADD2.F32 R30, -RZ, R15.reuse.H0_H0 ;  /* 0x2000000fff1e7230 */ /* 0x100fe20000004100 */
[-C--:B------:R-:W-:Y:S01]  /*c570*/  FMUL.FTZ R33, R7, R14.reuse ;  /* 0x0000000e07217220 */ /* 0x080fe20000410000 */
[----:B------:R-:W-:Y:S01]  /*c580*/  HADD2.F32 R29, -RZ, R15.H1_H1 ;  /* 0x3000000fff1d7230 */ /* 0x000fe20000004100 */
[----:B------:R-:W-:Y:S01]  /*c590*/  FFMA.FTZ R38, R18, R14, R8 ;  /* 0x0000000e12267223 */ /* 0x000fe20000010008 */
[----:B------:R-:W-:Y:S01]  /*c5a0*/  HADD2.F32 R16, -RZ, R9.H1_H1 ;  /* 0x30000009ff107230 */ /* 0x000fe20000004100 */
[C---:B------:R-:W-:Y:S01]  /*c5b0*/  FMUL.FTZ R9, R6.reuse, R25 ;  /* 0x0000001906097220 */ /* 0x040fe20000410000 */
[--C-:B------:R-:W-:Y:S01]  /*c5c0*/  HADD2.F32 R22, -RZ, R11.reuse.H0_H0 ;  /* 0x2000000bff167230 */ /* 0x100fe20000004100 */
[----:B------:R-:W-:Y:S01]  /*c5d0*/  FMUL.FTZ R8, R5, R28 ;  /* 0x0000001c05087220 */ /* 0x000fe20000410000 */
[----:B------:R-:W-:Y:S01]  /*c5e0*/  HADD2.F32 R21, -RZ, R11.H1_H1 ;  /* 0x3000000bff157230 */ /* 0x000fe20000004100 */
[----:B------:R-:W-:Y:S01]  /*c5f0*/  FMUL.FTZ R31, R6, R16 ;  /* 0x00000010061f7220 */ /* 0x000fe20000410000 */
[----:B------:R-:W-:Y:S01]  /*c600*/  HADD2.F32 R12, -RZ, R55.H1_H1 ;  /* 0x30000037ff0c7230 */ /* 0x000fe20000004100 */
[----:B------:R-:W-:Y:S01]  /*c610*/  FFMA.FTZ R20, R20, R24, -R37 ;  /* 0x0000001814147223 */ /* 0x000fe20000010825 */
[----:B------:R-:W-:Y:S01]  /*c620*/  HADD2.F32 R15, -RZ, R10.H0_H0 ;  /* 0x2000000aff0f7230 */ /* 0x000fe20000004100 */
[----:B------:R-:W-:Y:S01]  /*c630*/  FFMA.FTZ R19, R19, R23, -R36 ;  /* 0x0000001713137223 */ /* 0x000fe20000010824 */
[----:B------:R-:W-:Y:S01]  /*c640*/  HADD2.F32 R11, -RZ, R56.H1_H1 ;  /* 0x30000038ff0b7230 */ /* 0x000fe20000004100 */
[----:B------:R-:W-:Y:S01]  /*c650*/  FFMA.FTZ R35, R12, R16, R9 ;  /* 0x000000100c237223 */ /* 0x000fe20000010009 */
[----:B------:R-:W-:Y:S01]  /*c660*/  HADD2.F32 R7, -RZ, R51.H0_H0 ;  /* 0x20000033ff077230 */ /* 0x000fe20000004100 */
[-C--:B------:R-:W-:Y:S01]  /*c670*/  FMUL.FTZ R16, R5, R15.reuse ;  /* 0x0000000f05107220 */ /* 0x080fe20000410000 */
[----:B------:R-:W-:Y:S01]  /*c680*/  HADD2.F32 R10, -RZ, R10.H1_H1 ;  /* 0x3000000aff0a7230 */ /* 0x000fe20000004100 */
[----:B------:R-:W-:Y:S01]  /*c690*/  FFMA.FTZ R32, R11, R15, R8 ;  /* 0x0000000f0b207223 */ /* 0x000fe20000010008 */
[----:B------:R-:W-:Y:S01]  /*c6a0*/  HADD2.F32 R9, -RZ, R57.H1_H1 ;  /* 0x30000039ff097230 */ /* 0x000fe20000004100 */
[C---:B------:R-:W-:Y:S01]  /*c6b0*/  FMUL.FTZ R8, R7.reuse, R27 ;  /* 0x0000001b07087220 */ /* 0x040fe20000410000 */
[----:B------:R-:W-:Y:S01]  /*c6c0*/  HADD2.F32 R6, -RZ, R52.H1_H1 ;  /* 0x30000034ff067230 */ /* 0x000fe20000004100 */
[-C--:B------:R-:W-:Y:S01]  /*c6d0*/  FMUL.FTZ R14, R7, R10.reuse ;  /* 0x0000000a070e7220 */ /* 0x080fe20000410000 */
[----:B------:R-:W-:Y:S01]  /*c6e0*/  HADD2.F32 R5, -RZ, R51.H1_H1 ;  /* 0x30000033ff057230 */ /* 0x000fe20000004100 */
[----:B------:R-:W-:Y:S01]  /*c6f0*/  FFMA.FTZ R15, R9, R10, R8 ;  /* 0x0000000a090f7223 */ /* 0x000fe20000010008 */
[----:B------:R-:W-:Y:S01]  /*c700*/  HADD2.F32 R7, -RZ, R58.H1_H1 ;  /* 0x3000003aff077230 */ /* 0x000fe20000004100 */
[----:B------:R-:W-:Y:S01]  /*c710*/  FMUL.FTZ R10, R6, R30 ;  /* 0x0000001e060a7220 */ /* 0x000fe20000410000 */
[----:B------:R-:W-:Y:S01]  /*c720*/  HADD2.F32 R8, -RZ, R59.H1_H1 ;  /* 0x3000003bff087230 */ /* 0x000fe20000004100 */
[----:B------:R-:W-:-:S02]  /*c730*/  FMUL.FTZ R13, R5, R29 ;  /* 0x0000001d050d7220 */ /* 0x000fc40000410000 */
[----:B------:R-:W-:Y:S02]  /*c740*/  FMUL.FTZ R6, R6, R22 ;  /* 0x0000001606067220 */ /* 0x000fe40000410000 */
[-C--:B------:R-:W-:Y:S02]  /*c750*/  FMUL.FTZ R5, R5, R21.reuse ;  /* 0x0000001505057220 */ /* 0x080fe40000410000 */
        /* <DEDUP_REMOVED lines=18> */
.L_x_131:
[----:B------:R-:W-:Y:S05]  /*c880*/  BSYNC B0 ;  /* 0x0000000000007941 */ /* 0x000fea0003800000 */
.L_x_130:
[----:B------:R-:W-:-:S04]  /*c890*/  IADD3 R5, R62, 0x20, RZ ;  /* 0x000000203e057810 */ /* 0x000fc80007ffe0ff */
[----:B------:R-:W-:-:S13]  /*c8a0*/  ISETP.GE.AND P0, PT, R5, c[0x0][0x27c], PT ;  /* 0x00009f0005007a0c */ /* 0x000fda0003f06270 */
[----:B------:R-:W-:Y:S05]  /*c8b0*/  @P0 BRA `(.L_x_109) ;  /* 0x000006c000000947 */ /* 0x000fea0003800000 */
[----:B------:R-:W-:Y:S01]  /*c8c0*/  SHF.R.S32.HI R6, RZ, 0x1f, R5 ;  /* 0x0000001fff067819 */ /* 0x000fe20000011405 */
[--C-:B------:R-:W-:Y:S01]  /*c8d0*/  HADD2.F32 R18, -RZ, R68.reuse.H1_H1 ;  /* 0x30000044ff127230 */ /* 0x100fe20000004100 */
[----:B------:R-:W-:Y:S01]  /*c8e0*/  SHF.R.S32.HI R7, RZ, 0x1f, R17 ;  /* 0x0000001fff077819 */ /* 0x000fe20000011411 */
[----:B------:R-:W-:Y:S01]  /*c8f0*/  HADD2.F32 R19, -RZ, R68.H0_H0 ;  /* 0x20000044ff137230 */ /* 0x000fe20000004100 */
[----:B-1----:R-:W-:Y:S02]  /*c900*/  LEA.HI R9, R17, R17, RZ, 0x1 ;  /* 0x0000001111097211 */ /* 0x002fe400078f08ff */
[CC--:B------:R-:W-:Y:S02]  /*c910*/  LEA.HI R8, R6.reuse, R5.reuse, RZ, 0x3 ;  /* 0x0000000506087211 */ /* 0x0c0fe400078f18ff */
[----:B------:R-:W-:Y:S02]  /*c920*/  LEA.HI R11, R6, R5, RZ, 0x5 ;  /* 0x00000005060b7211 */ /* 0x000fe400078f28ff */
[----:B------:R-:W-:Y:S01]  /*c930*/  LEA.HI R5, R7, R17, RZ, 0x3 ;  /* 0x0000001107057211 */ /* 0x000fe200078f18ff */
[C---:B------:R-:W-:Y:S01]  /*c940*/  IMAD.SHL.U32 R7, R9.reuse, 0x20, RZ ;  /* 0x0000002009077824 */ /* 0x040fe200078e00ff */
[----:B------:R-:W-:-:S02]  /*c950*/  LOP3.LUT R6, R9, 0x7fffffe, RZ, 0xc0, !PT ;  /* 0x07fffffe09067812 */ /* 0x000fc400078ec0ff */
[----:B------:R-:W-:Y:S02]  /*c960*/  SHF.L.U32 R9, R5, 0x5, RZ ;  /* 0x0000000505097819 */ /* 0x000fe400000006ff */
[----:B------:R-:W-:Y:S01]  /*c970*/  MOV R13, c[0x0][0x27c] ;  /* 0x00009f00000d7a02 */ /* 0x000fe20000000f00 */
[----:B------:R-:W-:Y:S01]  /*c980*/  IMAD.IADD R12, R17, 0x1, -R6 ;  /* 0x00000001110c7824 */ /* 0x000fe200078e0a06 */
[----:B------:R-:W-:Y:S01]  /*c990*/  SHF.R.S32.HI R10, RZ, 0x3, R8 ;  /* 0x00000003ff0a7819 */ /* 0x000fe20000011408 */
[----:B------:R-:W-:Y:S01]  /*c9a0*/  HADD2.F32 R17, -RZ, R69.H0_H0 ;  /* 0x20000045ff117230 */ /* 0x000fe20000004100 */
[----:B------:R-:W-:Y:S02]  /*c9b0*/  LOP3.LUT R5, R7, 0xc0, RZ, 0xc0, !PT ;  /* 0x000000c007057812 */ /* 0x000fe400078ec0ff */
[----:B------:R-:W-:Y:S02]  /*c9c0*/  LOP3.LUT R7, R9, 0xffffff00, RZ, 0xc0, !PT ;  /* 0xffffff0009077812 */ /* 0x000fe400078ec0ff */
[----:B------:R-:W-:-:S02]  /*c9d0*/  LEA.HI R6, R13, R10, RZ, 0x1d ;  /* 0x0000000a0d067211 */ /* 0x000fc400078fe8ff */
[----:B------:R-:W-:Y:S01]  /*c9e0*/  SHF.L.U32 R9, R11, 0x7, RZ ;  /* 0x000000070b097819 */ /* 0x000fe200000006ff */
[----:B------:R-:W-:Y:S01]  /*c9f0*/  IMAD R11, R12, 0x20, R7 ;  /* 0x000000200c0b7824 */ /* 0x000fe200078e0207 */
[----:B------:R-:W-:Y:S02]  /*ca00*/  SHF.R.S32.HI R7, RZ, 0x1f, R6 ;  /* 0x0000001fff077819 */ /* 0x000fe40000011406 */
[----:B------:R-:W-:Y:S02]  /*ca10*/  LOP3.LUT R10, R9, 0x7ffff000, RZ, 0xc0, !PT ;  /* 0x7ffff000090a7812 */ /* 0x000fe400078ec0ff */
[----:B------:R-:W-:Y:S02]  /*ca20*/  SHF.L.U32 R9, R6, 0x3, RZ ;  /* 0x0000000306097819 */ /* 0x000fe400000006ff */
[----:B------:R-:W-:Y:S02]  /*ca30*/  LEA.HI R6, R7, R6, RZ, 0x2 ;  /* 0x0000000607067211 */ /* 0x000fe400078f10ff */
[----:B------:R-:W-:-:S02]  /*ca40*/  LOP3.LUT R8, R5, 0x18, R8, 0xf8, !PT ;  /* 0x0000001805087812 */ /* 0x000fc400078ef808 */
[----:B------:R-:W-:Y:S02]  /*ca50*/  SHF.R.U32.HI R13, RZ, 0x3, R5 ;  /* 0x00000003ff0d7819 */ /* 0x000fe40000011605 */
[----:B------:R-:W-:Y:S01]  /*ca60*/  LOP3.LUT R7, R5, 0x18, R9, 0xf8, !PT ;  /* 0x0000001805077812 */ /* 0x000fe200078ef809 */
[----:B------:R-:W-:Y:S01]  /*ca70*/  IMAD.SHL.U32 R5, R6, 0x400, RZ ;  /* 0x0000040006057824 */ /* 0x000fe200078e00ff */
[-C--:B------:R-:W-:Y:S01]  /*ca80*/  LOP3.LUT R8, R8, R13.reuse, RZ, 0x3c, !PT ;  /* 0x0000000d08087212 */ /* 0x080fe200078e3cff */
[----:B------:R-:W-:Y:S01]  /*ca90*/  HADD2.F32 R6, -RZ, R64.H0_H0 ;  /* 0x20000040ff067230 */ /* 0x000fe20000004100 */
[----:B------:R-:W-:Y:S02]  /*caa0*/  LOP3.LUT R7, R7, R13, RZ, 0x3c, !PT ;  /* 0x0000000d07077212 */ /* 0x000fe400078e3cff */
[----:B------:R-:W-:Y:S02]  /*cab0*/  LOP3.LUT R5, R5, 0x7ffff000, RZ, 0xc0, !PT ;  /* 0x7ffff00005057812 */ /* 0x000fe400078ec0ff */
[----:B------:R-:W-:-:S02]  /*cac0*/  IADD3 R8, R8, R11, R10 ;  /* 0x0000000b08087210 */ /* 0x000fc40007ffe00a */
[----:B------:R-:W-:Y:S01]  /*cad0*/  IADD3 R5, R7, R5, R11 ;  /* 0x0000000507057210 */ /* 0x000fe20007ffe00b */
[----:B------:R-:W-:Y:S01]  /*cae0*/  HADD2.F32 R7, -RZ, R65.H0_H0 ;  /* 0x20000041ff077230 */ /* 0x000fe20000004100 */
        /* <DEDUP_REMOVED lines=19> */
[----:B------:R-:W-:Y:S01]  /*cc20*/  HADD2.F32 R6, -RZ, R65.H1_H1 ;  /* 0x30000041ff067230 */ /* 0x000fe20000004100 */
[----:B------:R-:W-:Y:S01]  /*cc30*/  FMUL.FTZ R35, R5, R13 ;  /* 0x0000000d05237220 */ /* 0x000fe20000410000 */
[----:B------:R-:W-:Y:S01]  /*cc40*/  HADD2.F32 R5, -RZ, R66.H0_H0 ;  /* 0x20000042ff057230 */ /* 0x000fe20000004100 */
        /* <DEDUP_REMOVED lines=15> */
[----:B------:R-:W-:Y:S01]  /*cd40*/  HADD2.F32 R11, -RZ, R70.H0_H0 ;  /* 0x20000046ff0b7230 */ /* 0x000fe20000004100 */
[----:B------:R-:W-:Y:S01]  /*cd50*/  FFMA.FTZ R33, R12, R16, R9 ;  /* 0x000000100c217223 */ /* 0x000fe20000010009 */
[----:B------:R-:W-:Y:S01]  /*cd60*/  HADD2.F32 R7, -RZ, R66.H1_H1 ;  /* 0x30000042ff077230 */ /* 0x000fe20000004100 */
[-C--:B------:R-:W-:Y:S01]  /*cd70*/  FMUL.FTZ R16, R5, R15.reuse ;  /* 0x0000000f05107220 */ /* 0x080fe20000410000 */
[----:B------:R-:W-:Y:S01]  /*cd80*/  HADD2.F32 R10, -RZ, R10.H1_H1 ;  /* 0x3000000aff0a7230 */ /* 0x000fe20000004100 */
[----:B------:R-:W-:Y:S01]  /*cd90*/  FFMA.FTZ R31, R11, R15, R8 ;  /* 0x0000000f0b1f7223 */ /* 0x000fe20000010008 */
[----:B------:R-:W-:Y:S01]  /*cda0*/  HADD2.F32 R9, -RZ, R70.H1_H1 ;  /* 0x30000046ff097230 */ /* 0x000fe20000004100 */
[C---:B------:R-:W-:Y:S01]  /*cdb0*/  FMUL.FTZ R8, R7.reuse, R26 ;  /* 0x0000001a07087220 */ /* 0x040fe20000410000 */
[--C-:B------:R-:W-:Y:S01]  /*cdc0*/  HADD2.F32 R6, -RZ, R67.reuse.H1_H1 ;  /* 0x30000043ff067230 */ /* 0x100fe20000004100 */
[-C--:B------:R-:W-:Y:S01]  /*cdd0*/  FMUL.FTZ R14, R7, R10.reuse ;  /* 0x0000000a070e7220 */ /* 0x080fe20000410000 */
[----:B------:R-:W-:Y:S01]  /*cde0*/  HADD2.F32 R5, -RZ, R67.H0_H0 ;  /* 0x20000043ff057230 */ /* 0x000fe20000004100 */
[----:B------:R-:W-:Y:S01]  /*cdf0*/  FFMA.FTZ R15, R9, R10, R8 ;  /* 0x0000000a090f7223 */ /* 0x000fe20000010008 */
[--C-:B------:R-:W-:Y:S01]  /*ce00*/  HADD2.F32 R7, -RZ, R71.reuse.H0_H0 ;  /* 0x20000047ff077230 */ /* 0x100fe20000004100 */
        /* <DEDUP_REMOVED lines=23> */
.L_x_109:
[----:B------:R-:W-:Y:S05]  /*cf80*/  BSYNC B2 ;  /* 0x0000000000027941 */ /* 0x000fea0003800000 */
.L_x_93:
[----:B------:R-:W-:-:S04]  /*cf90*/  DEPBAR.LE SB0, 0x0 ;  /* 0x000080000000791a */ /* 0x000fc80000000000 */
[----:B------:R-:W-:Y:S01]  /*cfa0*/  IMAD.SHL.U32 R210, R3, 0x2, RZ ;  /* 0x0000000203d27824 */ /* 0x000fe200078e00ff */
[----:B------:R-:W-:Y:S01]  /*cfb0*/  BAR.SYNC.DEFER_BLOCKING 0x0 ;  /* 0x0000000000007b1d */ /* 0x000fe20000010000 */
[----:B------:R-:W-:Y:S01]  /*cfc0*/  IMAD.SHL.U32 R139, R2, 0x2, RZ ;  /* 0x00000002028b7824 */ /* 0x000fe200078e00ff */
[----:B------:R-:W-:Y:S01]  /*cfd0*/  LOP3.LUT P0, RZ, R72, 0x2, RZ, 0xc0, !PT ;  /* 0x0000000248ff7812 */ /* 0x000fe2000780c0ff */
[----:B------:R-:W-:Y:S01]  /*cfe0*/  IMAD.MOV.U32 R6, RZ, RZ, R74 ;  /* 0x000000ffff067224 */ /* 0x000fe200078e004a */
[----:B------:R-:W-:Y:S01]  /*cff0*/  LOP3.LUT R5, R97, 0x1, RZ, 0xc0, !PT ;  /* 0x0000000161057812 */ /* 0x000fe200078ec0ff */
[----:B------:R-:W-:Y:S01]  /*d000*/  IMAD.MOV.U32 R7, RZ, RZ, R75 ;  /* 0x000000ffff077224 */ /* 0x000fe200078e004b */
[C---:B------:R-:W-:Y:S01]  /*d010*/  IADD3 R2, R139.reuse, 0x3100, RZ ;  /* 0x000031008b027810 */ /* 0x040fe20007ffe0ff */
[----:B------:R-:W-:Y:S01]  /*d020*/  IMAD R211, R0, 0x2, R210 ;  /* 0x0000000200d37824 */ /* 0x000fe200078e02d2 */
[----:B------:R-:W-:Y:S01]  /*d030*/  IADD3 R212, R139, 0x3120, RZ ;  /* 0x000031208bd47810 */ /* 0x000fe20007ffe0ff */
[----:B------:R-:W-:Y:S01]  /*d040*/  IMAD.MOV.U32 R6, RZ, RZ, R110 ;  /* 0x000000ffff067224 */ /* 0x000fe200078e006e */
[----:B------:R-:W-:Y:S01]  /*d050*/  ISETP.NE.U32.AND P2, PT, R5, 0x1, PT ;  /* 0x000000010500780c */ /* 0x000fe20003f45070 */
[----:B------:R-:W-:Y:S01]  /*d060*/  IMAD.SHL.U32 R224, R224, 0x2, RZ ;  /* 0x00000002e0e07824 */ /* 0x000fe200078e00ff */
[----:B------:R-:W-:Y:S01]  /*d070*/  LOP3.LUT P1, RZ, R97, 0x2, RZ, 0xc0, !PT ;  /* 0x0000000261ff7812 */ /* 0x000fe2000782c0ff */
[----:B------:R-:W-:Y:S01]  /*d080*/  IMAD.SHL.U32 R208, R4, 0x2, RZ ;  /* 0x0000000204d07824 */ /* 0x000fe200078e00ff */
[----:B------:R-:W-:Y:S01]  /*d090*/  STL.64 [R1+0x20], R6 ;  /* 0x0000200601007387 */ /* 0x000fe20000100a00 */
[----:B------:R-:W-:Y:S01]  /*d0a0*/  @P0 IADD3 R212, R2, -0x20, RZ ;  /* 0xffffffe002d40810 */ /* 0x000fe20007ffe0ff */
[----:B------:R-:W-:-:S02]  /*d0b0*/  IMAD R2, R99, R136, RZ ;  /* 0x0000008863027224 */ /* 0x000fc400078e02ff */
[----:B------:R-:W-:Y:S02]  /*d0c0*/  IMAD R209, R0, 0x2, R208 ;  /* 0x0000000200d17824 */ /* 0x000fe400078e02d0 */
[-C--:B------:R-:W-:Y:S01]  /*d0d0*/  IMAD R2, R98, R108.reuse, R2 ;  /* 0x0000006c62027224 */ /* 0x080fe200078e0202 */
[----:B-1----:R-:W-:Y:S04]  /*d0e0*/  LDSM.16.M88.4 R8, [R210+0x7100] ;  /* 0x00710000d208783b */ /* 0x002fe80000000200 */
[----:B------:R-:W1:Y:S04]  /*d0f0*/  LDSM.16.M88.4 R16, [R139+0x3100] ;  /* 0x003100008b10783b */ /* 0x000e680000000200 */
[----:B------:R-:W2:Y:S04]  /*d100*/  LDSM.16.M88.4 R12, [R210+0x6100] ;  /* 0x00610000d20c783b */ /* 0x000ea80000000200 */
[----:B------:R-:W3:Y:S04]  /*d110*/  LDSM.16.M88.4 R20, [R139+0x3500] ;  /* 0x003500008b14783b */ /* 0x000ee80000000200 */
[----:B------:R-:W4:Y:S04]  /*d120*/  LDSM.16.M88.4 R24, [R139+0x3900] ;  /* 0x003900008b18783b */ /* 0x000f280000000200 */
[----:B------:R-:W3:Y:S04]  /*d130*/  LDSM.16.M88.4 R32, [R139+0x3d00] ;  /* 0x003d00008b20783b */ /* 0x000ee80000000200 */
[----:B------:R-:W-:Y:S04]  /*d140*/  LDSM.16.M88.4 R28, [R212+0xc00] ;  /* 0x000c0000d41c783b */ /* 0x000fe80000000200 */
[----:B------:R-:W-:Y:S04]  /*d150*/  LDSM.16.M88.4 R36, [R212+0x400] ;  /* 0x00040000d424783b */ /* 0x000fe80000000200 */
[----:B------:R-:W-:Y:S01]  /*d160*/  LDSM.16.M88.4 R40, [R212] ;  /* 0x00000000d428783b */ /* 0x000fe20000000200 */
[-C--:B-1----:R-:W-:Y:S08]  /*d170*/  HMMA.16816.F32 R44, R8, R16.reuse, RZ ;  /* 0x00000010082c723c */ /* 0x082ff000000018ff */
[----:B--2---:R-:W-:Y:S07]  /*d180*/  HMMA.16816.F32 R84, R12, R16, RZ ;  /* 0x000000100c54723c */ /* 0x004fee00000018ff */
[C---:B------:R-:W-:Y:S01]  /*d190*/  IMAD.WIDE.U32 R16, R136.reuse, R108, R6 ;  /* 0x0000006c88107225 */ /* 0x040fe200078e0006 */
[----:B---3--:R-:W-:Y:S03]  /*d1a0*/  HMMA.16816.F32 R64, R8, R20, RZ ;  /* 0x000000140840723c */ /* 0x008fe600000018ff */
[----:B------:R-:W-:Y:S01]  /*d1b0*/  IMAD R136, R136, -0x40, R163 ;  /* 0xffffffc088887824 */ /* 0x000fe200078e02a3 */
[----:B------:R-:W-:Y:S01]  /*d1c0*/  LEA R6, P0, R16, c[0x0][0x1f8], 0x1 ;  /* 0x00007e0010067a11 */ /* 0x000fe200078008ff */
[----:B------:R-:W-:-:S02]  /*d1d0*/  IMAD.IADD R3, R17, 0x1, R2 ;  /* 0x0000000111037824 */ /* 0x000fc400078e0202 */
[----:B------:R-:W-:Y:S01]  /*d1e0*/  IMAD.IADD R2, R136, 0x1, -R96 ;  /* 0x0000000188027824 */ /* 0x000fe200078e0a60 */
[C---:B----4-:R-:W-:Y:S02]  /*d1f0*/  HMMA.16816.F32 R52, R8.reuse, R24, RZ ;  /* 0x000000180834723c */ /* 0x050fe400000018ff */
[----:B------:R-:W-:Y:S02]  /*d200*/  LEA.HI.X R7, R16, c[0x0][0x1fc], R3, 0x1, P0 ;  /* 0x00007f0010077a11 */ /* 0x000fe400000f0c03 */
[C---:B------:R-:W-:Y:S02]  /*d210*/  ISETP.LT.OR P4, PT, R2.reuse, 0x1, P2 ;  /* 0x000000010200780c */ /* 0x040fe40001781670 */
[C---:B------:R-:W-:Y:S02]  /*d220*/  ISETP.LT.OR P3, PT, R2.reuse, 0x1, !P1 ;  /* 0x000000010200780c */ /* 0x040fe40004f61670 */
[----:B------:R-:W-:Y:S01]  /*d230*/  HMMA.16816.F32 R48, R8, R32, RZ ;  /* 0x000000200830723c */ /* 0x000fe200000018ff */
[----:B------:R-:W-:-:S02]  /*d240*/  ISETP.LT.OR P2, PT, R2, 0x21, P2 ;  /* 0x000000210200780c */ /* 0x000fc40001741670 */
[----:B------:R-:W-:-:S05]  /*d250*/  ISETP.LT.OR P1, PT, R2, 0x21, !P1 ;  /* 0x000000210200780c */ /* 0x000fca0004f21670 */
[C---:B------:R-:W-:Y:S08]  /*d260*/  HMMA.16816.F32 R68, R8.reuse, R18, RZ ;  /* 0x000000120844723c */ /* 0x040ff000000018ff */
[C---:B------:R-:W-:Y:S08]  /*d270*/  HMMA.16816.F32 R56, R8.reuse, R22, RZ ;  /* 0x000000160838723c */ /* 0x040ff000000018ff */
[C---:B------:R-:W-:Y:S08]  /*d280*/  HMMA.16816.F32 R76, R8.reuse, R26, RZ ;  /* 0x0000001a084c723c */ /* 0x040ff000000018ff */
[----:B------:R-:W-:Y:S01]  /*d290*/  HMMA.16816.F32 R88, R8, R34, RZ ;  /* 0x000000220858723c */ /* 0x000fe200000018ff */
[----:B------:R-:W1:Y:S07]  /*d2a0*/  LDSM.16.M88.4 R8, [R211+0x7100] ;  /* 0x00710000d308783b */ /* 0x000e6e0000000200 */
[C---:B------:R-:W-:Y:S08]  /*d2b0*/  HMMA.16816.F32 R60, R12.reuse, R32, RZ ;  /* 0x000000200c3c723c */ /* 0x040ff000000018ff */
[C---:B------:R-:W-:Y:S01]  /*d2c0*/  HMMA.16816.F32 R104, R12.reuse, R18, RZ ;  /* 0x000000120c68723c */ /* 0x040fe200000018ff */
[----:B------:R-:W-:Y:S07]  /*d2d0*/  LDSM.16.M88.4 R16, [R211+0x6100] ;  /* 0x00610000d310783b */ /* 0x000fee0000000200 */
[C---:B------:R-:W-:Y:S08]  /*d2e0*/  HMMA.16816.F32 R80, R12.reuse, R20, RZ ;  /* 0x000000140c50723c */ /* 0x040ff000000018ff */
[C---:B------:R-:W-:Y:S08]  /*d2f0*/  HMMA.16816.F32 R100, R12.reuse, R22, RZ ;  /* 0x000000160c64723c */ /* 0x040ff000000018ff */
[C---:B------:R-:W-:Y:S08]  /*d300*/  HMMA.16816.F32 R72, R12.reuse, R24, RZ ;  /* 0x000000180c48723c */ /* 0x040ff000000018ff */
[----:B------:R-:W-:Y:S01]  /*d310*/  HMMA.16816.F32 R92, R12, R26, RZ ;  /* 0x0000001a0c5c723c */ /* 0x000fe200000018ff */
[----:B------:R-:W2:Y:S04]  /*d320*/  LDSM.16.M88.4 R24, [R212+0x800] ;  /* 0x00080000d418783b */ /* 0x000ea80000000200 */
[----:B------:R-:W-:Y:S01]  /*d330*/  @!PT LDS RZ, [RZ] ;  /* 0x00000000fffff984 */ /* 0x000fe20000000800 */
[----:B------:R-:W-:Y:S01]  /*d340*/  @!PT LDS RZ, [RZ] ;  /* 0x00000000fffff984 */ /* 0x000fe20000000800 */
[----:B------:R-:W-:Y:S01]  /*d350*/  @!PT LDS RZ, [RZ] ;  /* 0x00000000fffff984 */ /* 0x000fe20000000800 */
[----:B------:R3:W-:Y:S01]  /*d360*/  LDGSTS.E.BYPASS.LTC128B.128 [R224+0x100], [R6.64], !P4 ;  /* 0x0010000006e07fae */ /* 0x0007e2000e101d46 */
[----:B------:R-:W-:-:S02]  /*d370*/  ISETP.NE.AND P4, PT, R112, RZ, PT ;  /* 0x000000ff7000720c */ /* 0x000fc40003f85270 */
[----:B------:R-:W-:Y:S01]  /*d380*/  HMMA.16816.F32 R32, R12, R34, RZ ;  /* 0x000000220c20723c */ /* 0x000fe200000018ff */
[----:B------:R3:W-:Y:S06]  /*d390*/  LDGSTS.E.BYPASS.LTC128B.128 [R224+0x1100], [R6.64+0x40], !P3 ;  /* 0x0110004006e07fae */ /* 0x0007ec000d901d46 */
[----:B------:R-:W-:Y:S01]  /*d3a0*/  IADD3 R12, P0, R108, R6, RZ ;  /* 0x000000066c0c7210 */ /* 0x000fe20007f1e0ff */
[----:B-1----:R-:W-:Y:S04]  /*d3b0*/  HMMA.16816.F32 R128, R8, R28, R48 ;  /* 0x0000001c0880723c */ /* 0x002fe80000001830 */
[----:B------:R-:W-:Y:S01]  /*d3c0*/  IMAD.X R13, R99, 0x1, R7, P0 ;  /* 0x00000001630d7824 */ /* 0x000fe200000e0607 */
[----:B------:R-:W-:-:S03]  /*d3d0*/  LOP3.LUT P0, RZ, R97, 0x4, RZ, 0xc0, !PT ;  /* 0x0000000461ff7812 */ /* 0x000fc6000780c0ff */
[----:B------:R-:W-:Y:S01]  /*d3e0*/  HMMA.16816.F32 R124, R8, R38, R56 ;  /* 0x00000026087c723c */ /* 0x000fe20000001838 */
[C---:B------:R-:W-:Y:S02]  /*d3f0*/  ISETP.LT.OR P3, PT, R2.reuse, 0x1, !P0 ;  /* 0x000000010200780c */ /* 0x040fe40004761670 */
[----:B------:R-:W-:Y:S02]  /*d400*/  ISETP.LT.OR P0, PT, R2, 0x21, !P0 ;  /* 0x000000210200780c */ /* 0x000fe40004701670 */
[----:B------:R-:W-:-:S03]  /*d410*/  LOP3.LUT R2, R137, 0xffffffe0, RZ, 0xc0, !PT ;  /* 0xffffffe089027812 */ /* 0x000fc600078ec0ff */
[----:B------:R-:W-:Y:S02]  /*d420*/  HMMA.16816.F32 R108, R8, R40, R44 ;  /* 0x00000028086c723c */ /* 0x000fe4000000182c */
[----:B------:R-:W-:-:S04]  /*d430*/  IMAD.IADD R2, R172, 0x1, -R2 ;  /* 0x00000001ac027824 */ /* 0x000fc800078e0a02 */
[----:B------:R3:W-:Y:S01]  /*d440*/  LDGSTS.E.BYPASS.LTC128B.128 [R224+0x2100], [R6.64+0x80], !P3 ;  /* 0x0210008006e07fae */ /* 0x0007e2000d901d46 */
[----:B------:R-:W-:Y:S01]  /*d450*/  SHF.R.S32.HI R3, RZ, 0x1f, R2 ;  /* 0x0000001fff037819 */ /* 0x000fe20000011402 */
[----:B------:R-:W-:Y:S02]  /*d460*/  HMMA.16816.F32 R132, R8, R42, R68 ;  /* 0x0000002a0884723c */ /* 0x000fe40000001844 */
[----:B------:R1:W-:Y:S01]  /*d470*/  LDGSTS.E.BYPASS.LTC128B.128 [R224+0x900], [R12.64], !P2 ;  /* 0x009000000ce07fae */ /* 0x0003e2000d101d46 */
[----:B------:R-:W-:-:S03]  /*d480*/  LEA.HI R3, R3, R2, RZ, 0x2 ;  /* 0x0000000203037211 */ /* 0x000fc600078f10ff */
[----:B------:R1:W-:Y:S01]  /*d490*/  LDGSTS.E.BYPASS.LTC128B.128 [R224+0x1900], [R12.64+0x40], !P1 ;  /* 0x019000400ce07fae */ /* 0x0003e2000c901d46 */
[----:B------:R-:W-:Y:S01]  /*d4a0*/  LOP3.LUT R3, R3, 0x7ffffffc, RZ, 0xc0, !PT ;  /* 0x7ffffffc03037812 */ /* 0x000fe200078ec0ff */
[C---:B--2---:R-:W-:Y:S02]  /*d4b0*/  HMMA.16816.F32 R140, R8.reuse, R24, R52 ;  /* 0x00000018088c723c */ /* 0x044fe40000001834 */
[----:B------:R1:W-:Y:S02]  /*d4c0*/  LDGSTS.E.BYPASS.LTC128B.128 [R224+0x2900], [R12.64+0x80], !P0 ;  /* 0x029000800ce07fae */ /* 0x0003e4000c101d46 */
[----:B------:R-:W-:Y:S02]  /*d4d0*/  IMAD.IADD R2, R2, 0x1, -R3 ;  /* 0x0000000102027824 */ /* 0x000fe400078e0a03 */
[----:B------:R-:W-:Y:S02]  /*d4e0*/  LDSM.16.M88.4 R20, [R210+0x9100] ;  /* 0x00910000d214783b */ /* 0x000fe40000000200 */
[----:B-----5:R-:W-:Y:S01]  /*d4f0*/  HMMA.16816.F32 R144, R8, R36, R64 ;  /* 0x000000240890723c */ /* 0x020fe20000001840 */
[----:B------:R-:W-:Y:S01]  /*d500*/  IMAD R2, R2, -0x2, R136 ;  /* 0xfffffffe02027824 */ /* 0x000fe200078e0288 */
[----:B------:R-:W2:Y:S04]  /*d510*/  LDSM.16.M88.4 R48, [R139+0x4900] ;  /* 0x004900008b30783b */ /* 0x000ea80000000200 */
[----:B------:R-:W4:Y:S01]  /*d520*/  LDSM.16.M88.4 R56, [R139+0x4100] ;  /* 0x004100008b38783b */ /* 0x000f220000000200 */
[C---:B------:R-:W-:Y:S01]  /*d530*/  ISETP.GT.AND P1, PT, R2.reuse, RZ, PT ;  /* 0x000000ff0200720c */ /* 0x040fe20003f24270 */
[----:B------:R-:W-:Y:S01]  /*d540*/  HMMA.16816.F32 R112, R16, R40, R84 ;  /* 0x000000281070723c */ /* 0x000fe20000001854 */
[C---:B------:R-:W-:Y:S01]  /*d550*/  ISETP.GT.AND P0, PT, R2.reuse, 0x1, PT ;  /* 0x000000010200780c */ /* 0x040fe20003f04270 */
[----:B------:R-:W2:Y:S01]  /*d560*/  LDSM.16.M88.4 R52, [R139+0x4500] ;  /* 0x004500008b34783b */ /* 0x000ea20000000200 */
[----:B------:R-:W-:-:S02]  /*d570*/  ISETP.GT.AND P3, PT, R2, 0x8, PT ;  /* 0x000000080200780c */ /* 0x000fc40003f64270 */
[----:B------:R-:W-:Y:S01]  /*d580*/  ISETP.GT.AND P2, PT, R2, 0x9, PT ;  /* 0x000000090200780c */ /* 0x000fe20003f44270 */
[----:B------:R-:W2:Y:S02]  /*d590*/  LDSM.16.M88.4 R44, [R139+0x4d00] ;  /* 0x004d00008b2c783b */ /* 0x000ea40000000200 */
[C---:B------:R-:W-:Y:S02]  /*d5a0*/  HMMA.16816.F32 R96, R16.reuse, R36, R80 ;  /* 0x000000241060723c */ /* 0x040fe40000001850 */
[----:B------:R-:W0:Y:S04]  /*d5b0*/  LDGDEPBAR ;  /* 0x00000000000079af */ /* 0x000e280000000000 */
[----:B-1----:R-:W1:Y:S02]  /*d5c0*/  LDSM.16.M88.4 R12, [R210+0x8100] ;  /* 0x00810000d20c783b */ /* 0x002e640000000200 */
[C---:B------:R-:W-:Y:S08]  /*d5d0*/  HMMA.16816.F32 R68, R16.reuse, R42, R104 ;  /* 0x0000002a1044723c */ /* 0x040ff00000001868 */
[C---:B------:R-:W-:Y:S08]  /*d5e0*/  HMMA.16816.F32 R84, R16.reuse, R24, R72 ;  /* 0x000000181054723c */ /* 0x040ff00000001848 */
[C---:B------:R-:W-:Y:S01]  /*d5f0*/  HMMA.16816.F32 R80, R16.reuse, R28, R60 ;  /* 0x0000001c1050723c */ /* 0x040fe2000000183c */
[----:B------:R-:W-:Y:S07]  /*d600*/  LDSM.16.M88.4 R60, [R212+0x1c00] ;  /* 0x001c0000d43c783b */ /* 0x000fee0000000200 */
[C---:B------:R-:W-:Y:S01]  /*d610*/  HMMA.16816.F32 R64, R16.reuse, R38, R100 ;  /* 0x000000261040723c */ /* 0x040fe20000001864 */
[----:B------:R-:W-:Y:S07]  /*d620*/  LDSM.16.M88.4 R36, [R212+0x1000] ;  /* 0x00100000d424783b */ /* 0x000fee0000000200 */
[-C--:B------:R-:W-:Y:S08]  /*d630*/  HMMA.16816.F32 R40, R16, R26.reuse, R92 ;  /* 0x0000001a1028723c */ /* 0x080ff0000000185c */
[C---:B------:R-:W-:Y:S01]  /*d640*/  HMMA.16816.F32 R120, R8.reuse, R26, R76 ;  /* 0x0000001a0878723c */ /* 0x040fe2000000184c */
[----:B------:R-:W-:Y:S07]  /*d650*/  LDSM.16.M88.4 R24, [R211+0x8100] ;  /* 0x00810000d318783b */ /* 0x000fee0000000200 */
[-C--:B------:R-:W-:Y:S01]  /*d660*/  HMMA.16816.F32 R116, R8, R30.reuse, R88 ;  /* 0x0000001e0874723c */ /* 0x080fe20000001858 */
[----:B------:R-:W-:Y:S07]  /*d670*/  LDSM.16.M88.4 R8, [R211+0x9100] ;  /* 0x00910000d308783b */ /* 0x000fee0000000200 */
[----:B------:R-:W-:Y:S01]  /*d680*/  HMMA.16816.F32 R16, R16, R30, R32 ;  /* 0x0000001e1010723c */ /* 0x000fe20000001820 */
[----:B------:R-:W1:Y:S04]  /*d690*/  LDSM.16.M88.4 R28, [R212+0x1800] ;  /* 0x00180000d41c783b */ /* 0x000e680000000200 */
[----:B------:R-:W1:Y:S03]  /*d6a0*/  LDSM.16.M88.4 R32, [R212+0x1400] ;  /* 0x00140000d420783b */ /* 0x000e660000000200 */
[C---:B--2---:R-:W-:Y:S08]  /*d6b0*/  HMMA.16816.F32 R100, R20.reuse, R48, R140 ;  /* 0x000000301464723c */ /* 0x044ff0000000188c */
[C---:B----4-:R-:W-:Y:S08]  /*d6c0*/  HMMA.16816.F32 R76, R20.reuse, R56, R108 ;  /* 0x00000038144c723c */ /* 0x050ff0000000186c */
[C---:B------:R-:W-:Y:S08]  /*d6d0*/  HMMA.16816.F32 R72, R20.reuse, R58, R132 ;  /* 0x0000003a1448723c */ /* 0x040ff00000001884 */
[C---:B------:R-:W-:Y:S08]  /*d6e0*/  HMMA.16816.F32 R92, R20.reuse, R54, R124 ;  /* 0x00000036145c723c */ /* 0x040ff0000000187c */
[C---:B------:R-:W-:Y:S08]  /*d6f0*/  HMMA.16816.F32 R104, R20.reuse, R50, R120 ;  /* 0x000000321468723c */ /* 0x040ff00000001878 */
[C---:B------:R-:W-:Y:S08]  /*d700*/  HMMA.16816.F32 R88, R20.reuse, R52, R144 ;  /* 0x000000341458723c */ /* 0x040ff00000001890 */
[C---:B------:R-:W-:Y:S08]  /*d710*/  HMMA.16816.F32 R108, R20.reuse, R44, R128 ;  /* 0x0000002c146c723c */ /* 0x040ff00000001880 */
[----:B------:R-:W-:Y:S01]  /*d720*/  HMMA.16816.F32 R120, R20, R46, R116 ;  /* 0x0000002e1478723c */ /* 0x000fe20000001874 */
[----:B------:R-:W-:Y:S07]  /*d730*/  LDSM.16.M88.4 R20, [R210+0xb100] ;  /* 0x00b10000d214783b */ /* 0x000fee0000000200 */
[C---:B-1----:R-:W-:Y:S08]  /*d740*/  HMMA.16816.F32 R128, R12.reuse, R56, R112 ;  /* 0x000000380c80723c */ /* 0x042ff00000001870 */
[C---:B------:R-:W-:Y:S08]  /*d750*/  HMMA.16816.F32 R124, R12.reuse, R58, R68 ;  /* 0x0000003a0c7c723c */ /* 0x040ff00000001844 */
[C---:B------:R-:W-:Y:S08]  /*d760*/  HMMA.16816.F32 R116, R12.reuse, R52, R96 ;  /* 0x000000340c74723c */ /* 0x040ff00000001860 */
[C---:B------:R-:W-:Y:S08]  /*d770*/  HMMA.16816.F32 R96, R12.reuse, R48, R84 ;  /* 0x000000300c60723c */ /* 0x040ff00000001854 */
[C---:B------:R-:W-:Y:S01]  /*d780*/  HMMA.16816.F32 R56, R12.reuse, R50, R40 ;  /* 0x000000320c38723c */ /* 0x040fe20000001828 */
[----:B------:R-:W1:Y:S04]  /*d790*/  LDSM.16.M88.4 R40, [R139+0x5100] ;  /* 0x005100008b28783b */ /* 0x000e680000000200 */
[----:B------:R-:W-:Y:S03]  /*d7a0*/  LDSM.16.M88.4 R48, [R139+0x5500] ;  /* 0x005500008b30783b */ /* 0x000fe60000000200 */
[C---:B------:R-:W-:Y:S08]  /*d7b0*/  HMMA.16816.F32 R112, R12.reuse, R54, R64 ;  /* 0x000000360c70723c */ /* 0x040ff00000001840 */
[C---:B------:R-:W-:Y:S08]  /*d7c0*/  HMMA.16816.F32 R52, R12.reuse, R44, R80 ;  /* 0x0000002c0c34723c */ /* 0x040ff00000001850 */
[----:B------:R-:W-:Y:S01]  /*d7d0*/  HMMA.16816.F32 R12, R12, R46, R16 ;  /* 0x0000002e0c0c723c */ /* 0x000fe20000001810 */
[----:B------:R-:W2:Y:S04]  /*d7e0*/  LDSM.16.M88.4 R44, [R139+0x5900] ;  /* 0x005900008b2c783b */ /* 0x000ea80000000200 */
[----:B------:R-:W-:Y:S03]  /*d7f0*/  LDSM.16.M88.4 R16, [R210+0xa100] ;  /* 0x00a10000d210783b */ /* 0x000fe60000000200 */
[C---:B------:R-:W-:Y:S01]  /*d800*/  HMMA.16816.F32 R80, R8.reuse, R28, R100 ;  /* 0x0000001c0850723c */ /* 0x040fe20000001864 */
[----:B------:R-:W4:Y:S07]  /*d810*/  LDSM.16.M88.4 R100, [R139+0x5d00] ;  /* 0x005d00008b64783b */ /* 0x000f2e0000000200 */
[C---:B------:R-:W-:Y:S08]  /*d820*/  HMMA.16816.F32 R76, R8.reuse, R36, R76 ;  /* 0x00000024084c723c */ /* 0x040ff0000000184c */
        /* <DEDUP_REMOVED lines=9> */
[C---:B------:R-:W-:Y:S08]  /*d8c0*/  HMMA.16816.F32 R108, R24.reuse, R28, R96 ;  /* 0x0000001c186c723c */ /* 0x040ff00000001860 */
[C---:B------:R-:W-:Y:S01]  /*d8d0*/  HMMA.16816.F32 R104, R24.reuse, R30, R56 ;  /* 0x0000001e1868723c */ /* 0x040fe20000001838 */
[----:B------:R-:W2:Y:S07]  /*d8e0*/  LDSM.16.M88.4 R28, [R212+0x2000] ;  /* 0x00200000d41c783b */ /* 0x000eae0000000200 */
[C---:B------:R-:W-:Y:S01]  /*d8f0*/  HMMA.16816.F32 R140, R24.reuse, R62, R12 ;  /* 0x0000003e188c723c */ /* 0x040fe2000000180c */
[----:B------:R-:W2:Y:S07]  /*d900*/  LDSM.16.M88.4 R12, [R211+0xa100] ;  /* 0x00a10000d30c783b */ /* 0x000eae0000000200 */
[C---:B------:R-:W-:Y:S08]  /*d910*/  HMMA.16816.F32 R124, R24.reuse, R38, R124 ;  /* 0x00000026187c723c */ /* 0x040ff0000000187c */
[C---:B------:R-:W-:Y:S08]  /*d920*/  HMMA.16816.F32 R116, R24.reuse, R32, R116 ;  /* 0x000000201874723c */ /* 0x040ff00000001874 */
[----:B------:R-:W-:Y:S01]  /*d930*/  HMMA.16816.F32 R112, R24, R34, R112 ;  /* 0x000000221870723c */ /* 0x000fe20000001870 */
[----:B------:R-:W3:Y:S07]  /*d940*/  LDSM.16.M88.4 R32, [R212+0x2400] ;  /* 0x00240000d420783b */ /* 0x000eee0000000200 */
[----:B-1----:R-:W-:Y:S08]  /*d950*/  HMMA.16816.F32 R76, R20, R40, R76 ;  /* 0x00000028144c723c */ /* 0x002ff0000000184c */
[----:B------:R-:W-:Y:S01]  /*d960*/  HMMA.16816.F32 R96, R24, R60, R52 ;  /* 0x0000003c1860723c */ /* 0x000fe20000001834 */
[----:B------:R-:W1:Y:S01]  /*d970*/  LDSM.16.M88.4 R52, [R212+0x2800] ;  /* 0x00280000d434783b */ /* 0x000e620000000200 */
[----:B------:R-:W-:-:S06]  /*d980*/  DEPBAR.LE SB0, 0x0 ;  /* 0x000080000000791a */ /* 0x000fcc0000000000 */
[C---:B------:R-:W-:Y:S08]  /*d990*/  HMMA.16816.F32 R72, R20.reuse, R42, R72 ;  /* 0x0000002a1448723c */ /* 0x040ff00000001848 */
[C---:B--2---:R-:W-:Y:S08]  /*d9a0*/  HMMA.16816.F32 R60, R20.reuse, R44, R80 ;  /* 0x0000002c143c723c */ /* 0x044ff00000001850 */
[C---:B----4-:R-:W-:Y:S08]  /*d9b0*/  HMMA.16816.F32 R80, R20.reuse, R100, R92 ;  /* 0x000000641450723c */ /* 0x050ff0000000185c */
[----:B------:R-:W-:Y:S08]  /*d9c0*/  HMMA.16816.F32 R36, R20, R102, R88 ;  /* 0x000000661424723c */ /* 0x000ff00000001858 */
[----:B------:R-:W-:Y:S08]  /*d9d0*/  HMMA.16816.F32 R24, R16, R40, R120 ;  /* 0x000000281018723c */ /* 0x000ff00000001878 */
[C---:B------:R-:W-:Y:S08]  /*d9e0*/  HMMA.16816.F32 R68, R20.reuse, R48, R68 ;  /* 0x000000301444723c */ /* 0x040ff00000001844 */
[C---:B------:R-:W-:Y:S08]  /*d9f0*/  HMMA.16816.F32 R64, R20.reuse, R50, R64 ;  /* 0x000000321440723c */ /* 0x040ff00000001840 */
[----:B------:R-:W-:Y:S08]  /*da00*/  HMMA.16816.F32 R56, R20, R46, R84 ;  /* 0x0000002e1438723c */ /* 0x000ff00000001854 */
[C---:B------:R-:W-:Y:S08]  /*da10*/  HMMA.16816.F32 R20, R16.reuse, R42, R124 ;  /* 0x0000002a1014723c */ /* 0x040ff0000000187c */
[----:B------:R-:W-:Y:S08]  /*da20*/  HMMA.16816.F32 R40, R16, R48, R116 ;  /* 0x000000301028723c */ /* 0x000ff00000001874 */
        /* <DEDUP_REMOVED lines=8> */
[----:B---3--:R-:W-:Y:S08]  /*dab0*/  HMMA.16816.F32 R68, R8, R32, R68 ;  /* 0x000000200844723c */ /* 0x008ff00000001844 */
        /* <DEDUP_REMOVED lines=26> */
[----:B------:R-:W-:Y:S02]  /*dc60*/  ISETP.GT.AND P0, PT, R2, 0x10, PT ;  /* 0x000000100200780c */ /* 0x000fe40003f04270 */
        /* <DEDUP_REMOVED lines=17> */
[----:B------:R-:W-:-:S02]  /*dd80*/  ISETP.GT.AND P2, PT, R2, 0x20, PT ;  /* 0x000000200200780c */ /* 0x000fc40003f44270 */
[----:B------:R-:W-:Y:S02]  /*dd90*/  FMNMX.FTZ R3, R55, R3, !PT ;  /* 0x0000000337037209 */ /* 0x000fe40007810000 */
[----:B------:R-:W-:Y:S02]  /*dda0*/  FSEL R121, R67, -INF , P0 ;  /* 0xff80000043797808 */ /* 0x000fe40000000000 */
[----:B------:R-:W-:Y:S02]  /*ddb0*/  FSEL R138, R35, -INF , P0 ;  /* 0xff800000238a7808 */ /* 0x000fe40000000000 */
[----:B------:R-:W-:Y:S02]  /*ddc0*/  FSEL R123, R33, -INF , P0 ;  /* 0xff800000217b7808 */ /* 0x000fe40000000000 */
[----:B------:R-:W-:Y:S02]  /*ddd0*/  ISETP.GT.AND P0, PT, R2, 0x21, PT ;  /* 0x000000210200780c */ /* 0x000fe40003f04270 */
[----:B------:R-:W-:-:S02]  /*dde0*/  FSEL R147, R60, -INF , P2 ;  /* 0xff8000003c937808 */ /* 0x000fc40001000000 */
[----:B------:R-:W-:Y:S02]  /*ddf0*/  FMNMX.FTZ R3, R117, R3, !PT ;  /* 0x0000000375037209 */ /* 0x000fe40007810000 */
[----:B------:R-:W-:Y:S02]  /*de00*/  FSEL R144, R23, -INF , P1 ;  /* 0xff80000017907808 */ /* 0x000fe40000800000 */
[----:B------:R-:W-:Y:S02]  /*de10*/  FSEL R137, R21, -INF , P1 ;  /* 0xff80000015897808 */ /* 0x000fe40000800000 */
[----:B------:R-:W-:Y:S01]  /*de20*/  FSEL R119, R71, -INF , P1 ;  /* 0xff80000047777808 */ /* 0x000fe20000800000 */
[----:B------:R-:W-:Y:S01]  /*de30*/  HMMA.16816.F32 R20, R12, R128, R96 ;  /* 0x000000800c14723c */ /* 0x000fe20000001860 */
[----:B------:R-:W-:Y:S02]  /*de40*/  ISETP.GT.AND P1, PT, R2, 0x28, PT ;  /* 0x000000280200780c */ /* 0x000fe40003f24270 */
[----:B------:R-:W-:-:S02]  /*de50*/  FSEL R169, R61, -INF , P0 ;  /* 0xff8000003da97808 */ /* 0x000fc40000000000 */
        /* <DEDUP_REMOVED lines=8> */
[----:B------:R-:W-:Y:S02]  /*dee0*/  FMNMX.FTZ R5, R46, R5, !PT ;  /* 0x000000052e057209 */ /* 0x000fe40007810000 */
[----:B------:R-:W-:Y:S02]  /*def0*/  FSEL R173, R59, -INF , P0 ;  /* 0xff8000003bad7808 */ /* 0x000fe40000000000 */
[----:B------:R-:W-:Y:S02]  /*df00*/  FSEL R168, R57, -INF , P0 ;  /* 0xff80000039a87808 */ /* 0x000fe40000000000 */
[----:B------:R-:W-:-:S02]  /*df10*/  FSEL R180, R27, -INF , P0 ;  /* 0xff8000001bb47808 */ /* 0x000fc40000000000 */
[----:B------:R-:W-:Y:S02]  /*df20*/  FSEL R177, R25, -INF , P0 ;  /* 0xff80000019b17808 */ /* 0x000fe40000000000 */
[----:B------:R-:W-:Y:S02]  /*df30*/  ISETP.GT.AND P0, PT, R2, 0x30, PT ;  /* 0x000000300200780c */ /* 0x000fe40003f04270 */
        /* <DEDUP_REMOVED lines=27> */
[----:B------:R-:W-:-:S02]  /*e0f0*/  FMNMX.FTZ R6, R217, R3, !PT ;  /* 0x00000003d9067209 */ /* 0x000fc40007810000 */
        /* <DEDUP_REMOVED lines=53> */
[----:B------:R-:W-:Y:S01]  /*e450*/  @P0 IMAD.WIDE.U32 R2, R2, R149, R154 ;  /* 0x0000009502020225 */ /* 0x000fe200078e009a */
        /* <DEDUP_REMOVED lines=27> */
[----:B------:R-:W1:Y:S01]  /*e610*/  SHFL.BFLY PT, R13, R5, 0x2, 0x1f ;  /* 0x0c401f00050d7f89 */ /* 0x000e6200000e0000 */
        /* <DEDUP_REMOVED lines=8> */
[----:B------:R-:W-:Y:S01]  /*e6a0*/  FMUL.FTZ R3, R2, c[0x0][0x2d0] ;  /* 0x0000b40002037a20 */ /* 0x000fe20000410000 */
[----:B------:R3:W-:Y:S04]  /*e6b0*/  @P0 LDGSTS.E.BYPASS.LTC128B.128 [R224+0x4900], [R8.64+0x40], !P5 ;  /* 0x0490004008e00fae */ /* 0x0007e8000e901d46 */
[----:B------:R-:W-:Y:S01]  /*e6c0*/  FSEL R3, R3, RZ, P1 ;  /* 0x000000ff03037208 */ /* 0x000fe20000800000 */
[----:B------:R3:W-:Y:S01]  /*e6d0*/  @P0 LDGSTS.E.BYPASS.LTC128B.128 [R224+0x5900], [R8.64+0x80], !P4 ;  /* 0x0590008008e00fae */ /* 0x0007e2000e101d46 */
[----:B------:R-:W-:-:S03]  /*e6e0*/  FSETP.NEU.FTZ.AND P1, PT, R136, -INF , PT ;  /* 0xff8000008800780b */ /* 0x000fc60003f3d000 */
[--C-:B-1----:R-:W-:Y:S01]  /*e6f0*/  FFMA.FTZ R6, R45, c[0x0][0x2d0], -R3.reuse ;  /* 0x0000b4002d067a23 */ /* 0x102fe20000010803 */
        /* <DEDUP_REMOVED lines=89> */
[----:B------:R4:W1:Y:S04]  /*ec90*/  MUFU.EX2 R248, R4 ;  /* 0x0000000400f87308 */ /* 0x0008680000000800 */
[----:B------:R-:W-:Y:S02]  /*eca0*/  FFMA.FTZ R8, R132, c[0x0][0x2d0], -R0 ;  /* 0x0000b40084087a23 */ /* 0x000fe40000010800 */
[----:B------:R-:W-:Y:S02]  /*ecb0*/  IMAD.MOV.U32 R11, RZ, RZ, R150 ;  /* 0x000000ffff0b7224 */ /* 0x000fe400078e0096 */
[----:B------:R2:W-:Y:S01]  /*ecc0*/  MUFU.EX2 R220, R8 ;  /* 0x0000000800dc7308 */ /* 0x0005e20000000800 */
[----:B------:R-:W-:-:S02]  /*ecd0*/  IMAD.MOV.U32 R10, RZ, RZ, R149 ;  /* 0x000000ffff0a7224 */ /* 0x000fc400078e0095 */
[----:B------:R-:W-:Y:S02]  /*ece0*/  IMAD.MOV.U32 R9, RZ, RZ, R148 ;  /* 0x000000ffff097224 */ /* 0x000fe400078e0094 */
[----:B----4-:R-:W-:Y:S01]  /*ecf0*/  FFMA.FTZ R4, R120, c[0x0][0x2d0], -R3 ;  /* 0x0000b40078047a23 */ /* 0x010fe20000010803 */
[----:B-1----:R-:W-:-:S03]  /*ed00*/  F2FP.PACK_AB R5, R248, R230 ;  /* 0x000000e6f805723e */ /* 0x002fc600000000ff */
[----:B------:R1:W-:Y:S01]  /*ed10*/  MUFU.EX2 R232, R4 ;  /* 0x0000000400e87308 */ /* 0x0003e20000000800 */
[----:B--2---:R-:W-:-:S07]  /*ed20*/  FFMA.FTZ R8, R123, c[0x0][0x2d0], -R0 ;  /* 0x0000b4007b087a23 */ /* 0x004fce0000010800 */
[----:B------:R2:W-:Y:S01]  /*ed30*/  MUFU.EX2 R218, R8 ;  /* 0x0000000800da7308 */ /* 0x0005e20000000800 */
[----:B-1----:R-:W-:-:S07]  /*ed40*/  FFMA.FTZ R4, R121, c[0x0][0x2d0], -R3 ;  /* 0x0000b40079047a23 */ /* 0x002fce0000010803 */
[----:B------:R1:W4:Y:S01]  /*ed50*/  MUFU.EX2 R231, R4 ;  /* 0x0000000400e77308 */ /* 0x0003220000000800 */
[----:B--2---:R-:W-:-:S07]  /*ed60*/  FFMA.FTZ R8, R145, c[0x0][0x2d0], -R13 ;  /* 0x0000b40091087a23 */ /* 0x004fce000001080d */
[----:B------:R2:W-:Y:S01]  /*ed70*/  MUFU.EX2 R206, R8 ;  /* 0x0000000800ce7308 */ /* 0x0005e20000000800 */
[----:B-1----:R-:W-:Y:S01]  /*ed80*/  FFMA.FTZ R4, R122, c[0x0][0x2d0], -R0 ;  /* 0x0000b4007a047a23 */ /* 0x002fe20000010800 */
[----:B----4-:R-:W-:-:S06]  /*ed90*/  F2FP.PACK_AB R7, R231, R232 ;  /* 0x000000e8e707723e */ /* 0x010fcc00000000ff */
[----:B------:R1:W-:Y:S01]  /*eda0*/  MUFU.EX2 R222, R4 ;  /* 0x0000000400de7308 */ /* 0x0003e20000000800 */
[----:B--2---:R-:W-:-:S07]  /*edb0*/  FFMA.FTZ R8, R144, c[0x0][0x2d0], -R13 ;  /* 0x0000b40090087a23 */ /* 0x004fce000001080d */
[----:B------:R2:W-:Y:S01]  /*edc0*/  MUFU.EX2 R246, R8 ;  /* 0x0000000800f67308 */ /* 0x0005e20000000800 */
[----:B-1----:R-:W-:-:S07]  /*edd0*/  FFMA.FTZ R4, R137, c[0x0][0x2d0], -R0 ;  /* 0x0000b40089047a23 */ /* 0x002fce0000010800 */
[----:B------:R1:W4:Y:S01]  /*ede0*/  MUFU.EX2 R245, R4 ;  /* 0x0000000400f57308 */ /* 0x0003220000000800 */
[----:B--2---:R-:W-:-:S07]  /*edf0*/  FFMA.FTZ R8, R133, c[0x0][0x2d0], -R13 ;  /* 0x0000b40085087a23 */ /* 0x004fce000001080d */
[----:B------:R2:W-:Y:S01]  /*ee00*/  MUFU.EX2 R205, R8 ;  /* 0x0000000800cd7308 */ /* 0x0005e20000000800 */
[----:B-1----:R-:W-:-:S07]  /*ee10*/  F2FP.PACK_AB R4, R247, R236 ;  /* 0x000000ecf704723e */ /* 0x002fce00000000ff */
[----:B------:R-:W-:Y:S01]  /*ee20*/  HMMA.16816.F32 R164, R4, R24, R112 ;  /* 0x0000001804a4723c */ /* 0x000fe20000001870 */
[----:B--2---:R-:W-:-:S04]  /*ee30*/  FFMA.FTZ R8, R138, c[0x0][0x2d0], -R13 ;  /* 0x0000b4008a087a23 */ /* 0x004fc8000001080d */
        /* <DEDUP_REMOVED lines=18> */
[----:B------:R1:W1:Y:S03]  /*ef60*/  MUFU.EX2 R200, R8 ;  /* 0x0000000800c87308 */ /* 0x0002660000000800 */
[----:B------:R-:W-:Y:S07]  /*ef70*/  HMMA.16816.F32 R88, R4, R42, R64 ;  /* 0x0000002a0458723c */ /* 0x000fee0000001840 */
[----:B----4-:R-:W-:-:S02]  /*ef80*/  F2FP.PACK_AB R4, R245, R222 ;  /* 0x000000def504723e */ /* 0x010fc400000000ff */
        /* <DEDUP_REMOVED lines=16> */
[----:B------:R-:W4:Y:S01]  /*f090*/  LDSM.16.MT88.4 R16, [R209+0x900] ;  /* 0x00090000d110783b */ /* 0x000f220000004200 */
[----:B-1----:R-:W-:-:S06]  /*f0a0*/  FFMA.FTZ R8, R173, c[0x0][0x2d0], -R3 ;  /* 0x0000b400ad087a23 */ /* 0x002fcc0000010803 */
[C---:B------:R-:W-:Y:S01]  /*f0b0*/  HMMA.16816.F32 R60, R4.reuse, R26, R140 ;  /* 0x0000001a043c723c */ /* 0x040fe2000000188c */
[----:B------:R-:W1:Y:S01]  /*f0c0*/  LDSM.16.MT88.4 R24, [R208+0x900] ;  /* 0x00090000d018783b */ /* 0x000e620000004200 */
[----:B------:R2:W1:Y:S06]  /*f0d0*/  MUFU.EX2 R185, R8 ;  /* 0x0000000800b97308 */ /* 0x00046c0000000800 */
[C---:B------:R-:W-:Y:S01]  /*f0e0*/  HMMA.16816.F32 R52, R4.reuse, R22, R128 ;  /* 0x000000160434723c */ /* 0x040fe20000001880 */
[----:B------:R-:W4:Y:S07]  /*f0f0*/  LDSM.16.MT88.4 R20, [R208+0x1900] ;  /* 0x00190000d014783b */ /* 0x000f2e0000004200 */
[----:B------:R-:W-:Y:S01]  /*f100*/  HMMA.16816.F32 R44, R4, R30, R116 ;  /* 0x0000001e042c723c */ /* 0x000fe20000001874 */
[----:B------:R-:W4:Y:S01]  /*f110*/  LDSM.16.MT88.4 R28, [R209+0x1900] ;  /* 0x00190000d11c783b */ /* 0x000f220000004200 */
[----:B--2---:R-:W-:-:S04]  /*f120*/  FFMA.FTZ R8, R174, c[0x0][0x2d0], -R0 ;  /* 0x0000b400ae087a23 */ /* 0x004fc80000010800 */
[----:B------:R2:W-:Y:S02]  /*f130*/  MUFU.EX2 R175, R8 ;  /* 0x0000000800af7308 */ /* 0x0005e40000000800 */
[C---:B------:R-:W-:Y:S01]  /*f140*/  HMMA.16816.F32 R56, R4.reuse, R34, R152 ;  /* 0x000000220438723c */ /* 0x040fe20000001898 */
[----:B------:R-:W4:Y:S04]  /*f150*/  LDSM.16.MT88.4 R32, [R208+0x2900] ;  /* 0x00290000d020783b */ /* 0x000f280000004200 */
[----:B------:R-:W-:Y:S03]  /*f160*/  LDSM.16.MT88.4 R152, [R208+0xd00] ;  /* 0x000d0000d098783b */ /* 0x000fe60000004200 */
[----:B------:R-:W-:Y:S01]  /*f170*/  HMMA.16816.F32 R40, R4, R42, R156 ;  /* 0x0000002a0428723c */ /* 0x000fe2000000189c */
[----:B--2---:R-:W-:-:S06]  /*f180*/  FFMA.FTZ R8, R178, c[0x0][0x2d0], -R0 ;  /* 0x0000b400b2087a23 */ /* 0x004fcc0000010800 */
[----:B---3--:R-:W-:Y:S02]  /*f190*/  F2FP.PACK_AB R4, R202, R203 ;  /* 0x000000cbca04723e */ /* 0x008fe400000000ff */
[----:B------:R-:W-:Y:S01]  /*f1a0*/  F2FP.PACK_AB R6, R200, R201 ;  /* 0x000000c9c806723e */ /* 0x000fe200000000ff */
[----:B------:R2:W3:Y:S01]  /*f1b0*/  MUFU.EX2 R172, R8 ;  /* 0x0000000800ac7308 */ /* 0x0004e20000000800 */
[----:B------:R-:W-:Y:S02]  /*f1c0*/  F2FP.PACK_AB R5, R186, R187 ;  /* 0x000000bbba05723e */ /* 0x000fe400000000ff */
[----:B-1----:R-:W-:-:S07]  /*f1d0*/  F2FP.PACK_AB R7, R185, R184 ;  /* 0x000000b8b907723e */ /* 0x002fce00000000ff */
[----:B----4-:R-:W-:Y:S01]  /*f1e0*/  HMMA.16816.F32 R124, R4, R16, R160 ;  /* 0x00000010047c723c */ /* 0x010fe200000018a0 */
        /* <DEDUP_REMOVED lines=19> */
[----:B------:R-:W4:Y:S07]  /*f320*/  LDSM.16.MT88.4 R96, [R208+0x1d00] ;  /* 0x001d0000d060783b */ /* 0x000f2e0000004200 */
        /* <DEDUP_REMOVED lines=52> */
[C---:B------:R-:W-:Y:S08]  /*f670*/  HMMA.16816.F32 R88, R128.reuse, R96, R168 ;  /* 0x000000608058723c */ /* 0x040ff000000018a8 */
        /* <DEDUP_REMOVED lines=115> */
[----:B--2---:R-:W-:Y:S01]  /*fdb0*/  IMAD.MOV.U32 R34, RZ, RZ, R216 ;  /* 0x000000ffff227224 */ /* 0x004fe200078e00d8 */
[----:B---3--:R-:W-:-:S04]  /*fdc0*/  IADD3 RZ, P3, R28, 0x20, RZ ;  /* 0x000000201cff7810 */ /* 0x008fc80007f7e0ff */
[----:B------:R-:W-:Y:S02]  /*fdd0*/  IADD3 R2, P1, R34, 0x20, RZ ;  /* 0x0000002022027810 */ /* 0x000fe40007f3e0ff */
[----:B------:R-:W-:Y:S01]  /*fde0*/  IADD3 RZ, P2, R28, 0x40, RZ ;  /* 0x000000401cff7810 */ /* 0x000fe20007f5e0ff */
[--C-:B----4-:R-:W-:Y:S02]  /*fdf0*/  IMAD.X R5, RZ, RZ, R33.reuse, P3 ;  /* 0x000000ffff057224 */ /* 0x110fe400018e0621 */
[----:B------:R5:W-:Y:S02]  /*fe00*/  STL [R1+0x4], R2 ;  /* 0x0000040201007387 */ /* 0x000be40000100800 */
[----:B------:R-:W-:Y:S02]  /*fe10*/  IMAD.X R4, RZ, RZ, R33, P2 ;  /* 0x000000ffff047224 */ /* 0x000fe400010e0621 */
[----:B------:R1:W-:Y:S01]  /*fe20*/  STL [R1+0xc], R5 ;  /* 0x00000c0501007387 */ /* 0x0003e20000100800 */
[----:B-----5:R-:W-:-:S05]  /*fe30*/  IMAD.X R2, RZ, RZ, R31, P1 ;  /* 0x000000ffff027224 */ /* 0x020fca00008e061f */
[----:B------:R1:W-:Y:S04]  /*fe40*/  STL [R1], R2 ;  /* 0x0000000201007387 */ /* 0x0003e80000100800 */
[----:B------:R1:W-:Y:S01]  /*fe50*/  STL [R1+0x8], R4 ;  /* 0x0000080401007387 */ /* 0x0003e20000100800 */
[----:B------:R-:W-:Y:S01]  /*fe60*/  IADD3 R252, P0, R34, 0x40, RZ ;  /* 0x0000004022fc7810 */ /* 0x000fe20007f1e0ff */
[----:B------:R-:W-:Y:S01]  /*fe70*/  IMAD.MOV.U32 R35, RZ, RZ, R217 ;  /* 0x000000ffff237224 */ /* 0x000fe200078e00d9 */
[----:B------:R-:W-:Y:S02]  /*fe80*/  LEA.HI.SX32 R225, R219, 0xfffffffe, 0x1a ;  /* 0xfffffffedbe17811 */ /* 0x000fe400078fd2ff */
[C---:B------:R-:W-:Y:S01]  /*fe90*/  IADD3 R219, R212.reuse, 0x1400, RZ ;  /* 0x00001400d4db7810 */ /* 0x040fe20007ffe0ff */
[----:B------:R-:W-:Y:S01]  /*fea0*/  IMAD.X R251, RZ, RZ, R31, P0 ;  /* 0x000000fffffb7224 */ /* 0x000fe200000e061f */
[----:B------:R-:W-:-:S02]  /*feb0*/  IADD3 R217, R212, 0x1c00, RZ ;  /* 0x00001c00d4d97810 */ /* 0x000fc40007ffe0ff */
[----:B------:R-:W-:Y:S02]  /*fec0*/  IADD3 R216, R212, 0x2000, RZ ;  /* 0x00002000d4d87810 */ /* 0x000fe40007ffe0ff */
[C---:B------:R-:W-:Y:S02]  /*fed0*/  IADD3 R250, R28.reuse, 0x40, RZ ;  /* 0x000000401cfa7810 */ /* 0x040fe40007ffe0ff */
[----:B------:R-:W-:Y:S02]  /*fee0*/  IADD3 R249, R28, 0x20, RZ ;  /* 0x000000201cf97810 */ /* 0x000fe40007ffe0ff */
.L_x_133:
[----:B------:R-:W2:Y:S01]  /*fef0*/  LDL.64 R188, [R1+0x18] ;  /* 0x0000180001bc7983 */ /* 0x000ea20000100a00 */
[----:B------:R-:W-:Y:S04]  /*ff00*/  DEPBAR.LE SB0, 0x0 ;  /* 0x000080000000791a */ /* 0x000fe80000000000 */
[----:B-1----:R-:W-:Y:S01]  /*ff10*/  SHF.R.S32.HI R2, RZ, 0x1f, R225 ;  /* 0x0000001fff027819 */ /* 0x002fe200000114e1 */
[----:B------:R-:W3:Y:S01]  /*ff20*/  LDL.64 R192, [R1+0x20] ;  /* 0x0000200001c07983 */ /* 0x000ee20000100a00 */
[C---:B------:R-:W-:Y:S01]  /*ff30*/  IMAD.WIDE.U32 R54, R225.reuse, c[0x0][0x208], RZ ;  /* 0x00008200e1367a25 */ /* 0x040fe200078e00ff */
[----:B------:R-:W-:Y:S02]  /*ff40*/  MOV R194, c[0x0][0x208] ;  /* 0x0000820000c27a02 */ /* 0x000fe40000000f00 */
[----:B------:R-:W-:Y:S01]  /*ff50*/  MOV R195, c[0x0][0x20c] ;  /* 0x0000830000c37a02 */ /* 0x000fe20000000f00 */
[----:B------:R-:W-:Y:S01]  /*ff60*/  IMAD R2, R2, c[0x0][0x208], RZ ;  /* 0x0000820002027a24 */ /* 0x000fe200078e02ff */
[----:B------:R-:W4:Y:S01]  /*ff70*/  LDL R190, [R1+0xc] ;  /* 0x00000c0001be7983 */ /* 0x000f220000100800 */
[----:B------:R-:W-:Y:S02]  /*ff80*/  SHF.L.U32 R136, R54, 0x6, RZ ;  /* 0x0000000636887819 */ /* 0x000fe400000006ff */
[----:B------:R-:W-:Y:S01]  /*ff90*/  IMAD R2, R225, c[0x0][0x20c], R2 ;  /* 0x00008300e1027a24 */ /* 0x000fe200078e0202 */
[----:B------:R-:W5:Y:S01]  /*ffa0*/  LDL R191, [R1+0x8] ;  /* 0x0000080001bf7983 */ /* 0x000f620000100800 */
[C---:B------:R-:W-:Y:S02]  /*ffb0*/  IADD3 R57, P3, R136.reuse, R249, RZ ;  /* 0x000000f988397210 */ /* 0x040fe40007f7e0ff */
[----:B------:R-:W-:Y:S01]  /*ffc0*/  IADD3 R56, P2, R136, R250, RZ ;  /* 0x000000fa88387210 */ /* 0x000fe20007f5e0ff */
[----:B------:R-:W5:Y:S01]  /*ffd0*/  LDL R226, [R1+0x30] ;  /* 0x0000300001e27983 */ /* 0x000f620000100800 */
[----:B------:R-:W-:Y:S02]  /*ffe0*/  IADD3 R2, R55, R2, RZ ;  /* 0x0000000237027210 */ /* 0x000fe40007ffe0ff */
[----:B------:R-:W-:Y:S01]  /*fff0*/  MOV R232, 0x5 ;  /* 0x0000000500e87802 */ /* 0x000fe20000000f00 */
[----:B------:R-:W-:Y:S01]  /*10000*/  BAR.SYNC.DEFER_BLOCKING 0x0 ;  /* 0x0000000000007b1d */ /* 0x000fe20000010000 */
[----:B------:R-:W-:Y:S02]  /*10010*/  SHF.L.U64.HI R2, R54, 0x6, R2 ;  /* 0x0000000636027819 */ /* 0x000fe40000010202 */
[----:B------:R-:W-:Y:S04]  /*10020*/  MOV R231, c[0x0][0x1e0] ;  /* 0x0000780000e77a02 */ /* 0x000fe80000000f00 */
[----:B------:R-:W-:Y:S01]  /*10030*/  SHF.L.U32 R231, R231, 0x5, RZ ;  /* 0x00000005e7e77819 */ /* 0x000fe200000006ff */
[----:B------:R-:W-:Y:S08]  /*10040*/  LDSM.16.M88.4 R64, [R210+0x6100] ;  /* 0x00610000d240783b */ /* 0x000ff00000000200 */
[----:B------:R-:W1:Y:S08]  /*10050*/  LDSM.16.M88.4 R16, [R139+0x3100] ;  /* 0x003100008b10783b */ /* 0x000e700000000200 */
[----:B------:R-:W1:Y:S08]  /*10060*/  LDSM.16.M88.4 R60, [R210+0x7100] ;  /* 0x00710000d23c783b */ /* 0x000e700000000200 */
[----:B------:R-:W1:Y:S08]  /*10070*/  LDSM.16.M88.4 R32, [R139+0x3500] ;  /* 0x003500008b20783b */ /* 0x000e700000000200 */
[----:B------:R-:W5:Y:S06]  /*10080*/  LDL.64 R234, [R1+0x28] ;  /* 0x0000280001ea7983 */ /* 0x000f6c0000100a00 */
[----:B------:R-:W1:Y:S08]  /*10090*/  LDSM.16.M88.4 R48, [R139+0x3900] ;  /* 0x003900008b30783b */ /* 0x000e700000000200 */
[----:B------:R-:W5:Y:S01]  /*100a0*/  LDL.64 R228, [R1+0x10] ;  /* 0x0000100001e47983 */ /* 0x000f620000100a00 */
[-C--:B-1----:R-:W-:Y:S05]  /*100b0*/  HMMA.16816.F32 R4, R64, R16.reuse, RZ ;  /* 0x000000104004723c */ /* 0x082fea00000018ff */
[----:B------:R-:W1:Y:S03]  /*100c0*/  LDSM.16.M88.4 R132, [R139+0x3d00] ;  /* 0x003d00008b84783b */ /* 0x000e660000000200 */
[C---:B------:R-:W-:Y:S05]  /*100d0*/  HMMA.16816.F32 R8, R60.reuse, R16, RZ ;  /* 0x000000103c08723c */ /* 0x040fea00000018ff */
[----:B------:R-:W5:Y:S03]  /*100e0*/  LDL R230, [R1+0x4] ;  /* 0x0000040001e67983 */ /* 0x000f660000100800 */
[-C--:B------:R-:W-:Y:S01]  /*100f0*/  HMMA.16816.F32 R12, R60, R18.reuse, RZ ;  /* 0x000000123c0c723c */ /* 0x080fe200000018ff */
[----:B------:R-:W-:Y:S07]  /*10100*/  LDSM.16.M88.4 R172, [R211+0x6100] ;  /* 0x00610000d3ac783b */ /* 0x000fee0000000200 */
[C---:B------:R-:W-:Y:S01]  /*10110*/  HMMA.16816.F32 R16, R64.reuse, R18, RZ ;  /* 0x000000124010723c */ /* 0x040fe200000018ff */
[----:B------:R-:W1:Y:S07]  /*10120*/  LDSM.16.M88.4 R176, [R212] ;  /* 0x00000000d4b0783b */ /* 0x000e6e0000000200 */
[-C--:B------:R-:W-:Y:S01]  /*10130*/  HMMA.16816.F32 R20, R64, R32.reuse, RZ ;  /* 0x000000204014723c */ /* 0x080fe200000018ff */
[----:B------:R-:W1:Y:S07]  /*10140*/  LDSM.16.M88.4 R180, [R211+0x7100] ;  /* 0x00710000d3b4783b */ /* 0x000e6e0000000200 */
[C---:B------:R-:W-:Y:S01]  /*10150*/  HMMA.16816.F32 R24, R60.reuse, R32, RZ ;  /* 0x000000203c18723c */ /* 0x040fe200000018ff */
[----:B------:R-:W1:Y:S07]  /*10160*/  LDSM.16.M88.4 R184, [R223] ;  /* 0x00000000dfb8783b */ /* 0x000e6e0000000200 */
[-C--:B------:R-:W-:Y:S01]  /*10170*/  HMMA.16816.F32 R28, R60, R34.reuse, RZ ;  /* 0x000000223c1c723c */ /* 0x080fe200000018ff */
[----:B------:R-:W5:Y:S07]  /*10180*/  LDL R227, [R1] ;  /* 0x0000000001e37983 */ /* 0x000f6e0000100800 */
[C---:B------:R-:W-:Y:S08]  /*10190*/  HMMA.16816.F32 R32, R64.reuse, R34, RZ ;  /* 0x000000224020723c */ /* 0x040ff000000018ff */
[-C--:B------:R-:W-:Y:S08]  /*101a0*/  HMMA.16816.F32 R36, R64, R48.reuse, RZ ;  /* 0x000000304024723c */ /* 0x080ff000000018ff */
[C---:B------:R-:W-:Y:S08]  /*101b0*/  HMMA.16816.F32 R40, R60.reuse, R48, RZ ;  /* 0x000000303c28723c */ /* 0x040ff000000018ff */
[-C--:B------:R-:W-:Y:S08]  /*101c0*/  HMMA.16816.F32 R44, R60, R50.reuse, RZ ;  /* 0x000000323c2c723c */ /* 0x080ff000000018ff */
[C---:B------:R-:W-:Y:S04]  /*101d0*/  HMMA.16816.F32 R48, R64.reuse, R50, RZ ;  /* 0x000000324030723c */ /* 0x040fe800000018ff */
[----:B--2---:R-:W-:Y:S04]  /*101e0*/  IADD3 R52, P1, R136, R188, RZ ;  /* 0x000000bc88347210 */ /* 0x004fe80007f3e0ff */
[----:B------:R-:W-:Y:S04]  /*101f0*/  LEA R200, P0, R52, c[0x0][0x1f8], 0x1 ;  /* 0x00007e0034c87a11 */ /* 0x000fe800078008ff */
[----:B---3--:R-:W-:Y:S02]  /*10200*/  IADD3.X R53, R2, R193, RZ, P1, !PT ;  /* 0x000000c102357210 */ /* 0x008fe40000ffe4ff */
[C---:B------:R-:W-:Y:S02]  /*10210*/  LEA R204, P1, R57.reuse, c[0x0][0x1f8], 0x1 ;  /* 0x00007e0039cc7a11 */ /* 0x040fe400078208ff */
[----:B------:R-:W-:Y:S02]  /*10220*/  LEA.HI.X R201, R52, c[0x0][0x1fc], R53, 0x1, P0 ;  /* 0x00007f0034c97a11 */ /* 0x000fe400000f0c35 */
[-C--:B-1----:R-:W-:Y:S01]  /*10230*/  HMMA.16816.F32 R52, R64, R132.reuse, RZ ;  /* 0x000000844034723c */ /* 0x082fe200000018ff */
[----:B------:R-:W-:Y:S02]  /*10240*/  LEA R202, P0, R56, c[0x0][0x1f8], 0x1 ;  /* 0x00007e0038ca7a11 */ /* 0x000fe400078008ff */
[C---:B----4-:R-:W-:Y:S02]  /*10250*/  IADD3.X R58, R2.reuse, R190, RZ, P3, !PT ;  /* 0x000000be023a7210 */ /* 0x050fe40001ffe4ff */
[----:B-----5:R-:W-:Y:S02]  /*10260*/  IADD3.X R59, R2, R191, RZ, P2, !PT ;  /* 0x000000bf023b7210 */ /* 0x020fe400017fe4ff */
[----:B------:R-:W-:Y:S02]  /*10270*/  LEA.HI.X R205, R57, c[0x0][0x1fc], R58, 0x1, P1 ;  /* 0x00007f0039cd7a11 */ /* 0x000fe400008f0c3a */
[----:B------:R-:W-:Y:S02]  /*10280*/  LEA.HI.X R203, R56, c[0x0][0x1fc], R59, 0x1, P0 ;  /* 0x00007f0038cb7a11 */ /* 0x000fe400000f0c3b */
[C---:B------:R-:W-:Y:S02]  /*10290*/  HMMA.16816.F32 R56, R60.reuse, R132, RZ ;  /* 0x000000843c38723c */ /* 0x040fe400000018ff */
[----:B------:R-:W-:Y:S04]  /*102a0*/  LEA R136, P3, R194, R136, 0x5 ;  /* 0x00000088c2887211 */ /* 0x000fe800078628ff */
[C---:B------:R-:W-:Y:S02]  /*102b0*/  IADD3 R188, P0, R136.reuse, R188, RZ ;  /* 0x000000bc88bc7210 */ /* 0x040fe40007f1e0ff */
[-C--:B------:R-:W-:Y:S01]  /*102c0*/  HMMA.16816.F32 R60, R60, R134.reuse, RZ ;  /* 0x000000863c3c723c */ /* 0x080fe200000018ff */
[----:B------:R-:W-:Y:S03]  /*102d0*/  IADD3 R189, P2, R136, R249, RZ ;  /* 0x000000f988bd7210 */ /* 0x000fe60007f5e0ff */
[----:B------:R-:W-:Y:S02]  /*102e0*/  LEA R132, P4, R188, c[0x0][0x1f8], 0x1 ;  /* 0x00007e00bc847a11 */ /* 0x000fe400078808ff */
[----:B------:R-:W-:Y:S02]  /*102f0*/  LEA.HI.X R2, R194, R2, R195, 0x5, P3 ;  /* 0x00000002c2027211 */ /* 0x000fe400018f2cc3 */
[----:B------:R-:W-:Y:S04]  /*10300*/  HMMA.16816.F32 R64, R64, R134, RZ ;  /* 0x000000864040723c */ /* 0x000fe800000018ff */
[C---:B------:R-:W-:Y:S02]  /*10310*/  LEA R198, P1, R189.reuse, c[0x0][0x1f8], 0x1 ;  /* 0x00007e00bdc67a11 */ /* 0x040fe400078208ff */
[C---:B------:R-:W-:Y:S02]  /*10320*/  IADD3.X R133, R2.reuse, R193, RZ, P0, !PT ;  /* 0x000000c102857210 */ /* 0x040fe400007fe4ff */
[-C--:B------:R-:W-:Y:S01]  /*10330*/  HMMA.16816.F32 R4, R172, R176.reuse, R4 ;  /* 0x000000b0ac04723c */ /* 0x080fe20000001804 */
[----:B------:R-:W-:Y:S04]  /*10340*/  LDSM.16.M88.4 R192, [R221] ;  /* 0x00000000ddc0783b */ /* 0x000fe80000000200 */
[----:B------:R-:W-:Y:S02]  /*10350*/  IADD3.X R190, R2, R190, RZ, P2, !PT ;  /* 0x000000be02be7210 */ /* 0x000fe400017fe4ff */
[----:B------:R-:W-:Y:S01]  /*10360*/  IADD3 R136, P3, R136, R250, RZ ;  /* 0x000000fa88887210 */ /* 0x000fe20007f7e0ff */
[C---:B------:R-:W-:Y:S04]  /*10370*/  HMMA.16816.F32 R8, R180.reuse, R176, R8 ;  /* 0x000000b0b408723c */ /* 0x040fe80000001808 */
[----:B------:R-:W-:Y:S02]  /*10380*/  IADD3.X R2, R2, R191, RZ, P3, !PT ;  /* 0x000000bf02027210 */ /* 0x000fe40001ffe4ff */
[----:B------:R-:W-:Y:S02]  /*10390*/  LEA.HI.X R133, R188, c[0x0][0x1fc], R133, 0x1, P4 ;  /* 0x00007f00bc857a11 */ /* 0x000fe400020f0c85 */
[-C--:B------:R-:W-:Y:S03]  /*103a0*/  HMMA.16816.F32 R12, R180, R178.reuse, R12 ;  /* 0x000000b2b40c723c */ /* 0x080fe6000000180c */
[----:B------:R-:W-:Y:S02]  /*103b0*/  ISETP.NE.AND P2, PT, R226, RZ, PT ;  /* 0x000000ffe200720c */ /* 0x000fe40003f45270 */
[----:B------:R-:W-:Y:S02]  /*103c0*/  LEA.HI.X R199, R189, c[0x0][0x1fc], R190, 0x1, P1 ;  /* 0x00007f00bdc77a11 */ /* 0x000fe400008f0cbe */
[----:B------:R-:W1:Y:S01]  /*103d0*/  LDSM.16.M88.4 R188, [R222] ;  /* 0x00000000debc783b */ /* 0x000e620000000200 */
[C---:B------:R-:W-:Y:S04]  /*103e0*/  HMMA.16816.F32 R16, R172.reuse, R178, R16 ;  /* 0x000000b2ac10723c */ /* 0x040fe80000001810 */
[C---:B------:R-:W-:Y:S03]  /*103f0*/  LEA R196, P0, R136.reuse, c[0x0][0x1f8], 0x1 ;  /* 0x00007e0088c47a11 */ /* 0x040fe600078008ff */
[----:B------:R-:W-:Y:S01]  /*10400*/  @!PT LDS RZ, [RZ] ;  /* 0x00000000fffff984 */ /* 0x000fe20000000800 */
[----:B------:R-:W-:Y:S01]  /*10410*/  @!PT LDS RZ, [RZ] ;  /* 0x00000000fffff984 */ /* 0x000fe20000000800 */
[----:B------:R-:W-:Y:S01]  /*10420*/  @!PT LDS RZ, [RZ] ;  /* 0x00000000fffff984 */ /* 0x000fe20000000800 */
[----:B------:R2:W-:Y:S01]  /*10430*/  LDGSTS.E.BYPASS.LTC128B.128 [R224+0x100], [R200.64], !P6 ;  /* 0x00100000c8e07fae */ /* 0x0005e2000f101d46 */
[-C--:B------:R-:W-:Y:S04]  /*10440*/  HMMA.16816.F32 R20, R172, R184.reuse, R20 ;  /* 0x000000b8ac14723c */ /* 0x080fe80000001814 */
[----:B------:R-:W-:Y:S02]  /*10450*/  LEA.HI.X R197, R136, c[0x0][0x1fc], R2, 0x1, P0 ;  /* 0x00007f0088c57a11 */ /* 0x000fe400000f0c02 */
[C---:B------:R-:W-:Y:S01]  /*10460*/  ISETP.GT.AND P0, PT, R225.reuse, RZ, PT ;  /* 0x000000ffe100720c */ /* 0x040fe20003f04270 */
[----:B------:R3:W-:Y:S01]  /*10470*/  LDGSTS.E.BYPASS.LTC128B.128 [R224+0x1100], [R204.64], !P5 ;  /* 0x01100000cce07fae */ /* 0x0007e2000e901d46 */
[C---:B------:R-:W-:Y:S04]  /*10480*/  HMMA.16816.F32 R24, R180.reuse, R184, R24 ;  /* 0x000000b8b418723c */ /* 0x040fe80000001818 */
[----:B------:R-:W-:Y:S03]  /*10490*/  IADD3 R225, R225, -0x1, RZ ;  /* 0xffffffffe1e17810 */ /* 0x000fe60007ffe0ff */
[----:B------:R2:W-:Y:S01]  /*104a0*/  LDGSTS.E.BYPASS.LTC128B.128 [R224+0x2100], [R202.64], !P2 ;  /* 0x02100000cae07fae */ /* 0x0005e2000d101d46 */
[-C--:B------:R-:W-:Y:S07]  /*104b0*/  HMMA.16816.F32 R28, R180, R186.reuse, R28 ;  /* 0x000000bab41c723c */ /* 0x080fee000000181c */
[----:B------:R4:W-:Y:S01]  /*104c0*/  LDGSTS.E.BYPASS.LTC128B.128 [R224+0x900], [R132.64], !P6 ;  /* 0x0090000084e07fae */ /* 0x0009e2000f101d46 */
[C---:B------:R-:W-:Y:S07]  /*104d0*/  HMMA.16816.F32 R32, R172.reuse, R186, R32 ;  /* 0x000000baac20723c */ /* 0x040fee0000001820 */
[----:B------:R5:W-:Y:S01]  /*104e0*/  LDGSTS.E.BYPASS.LTC128B.128 [R224+0x1900], [R198.64], !P5 ;  /* 0x01900000c6e07fae */ /* 0x000be2000e901d46 */
[-C--:B-1----:R-:W-:Y:S07]  /*104f0*/  HMMA.16816.F32 R36, R172, R188.reuse, R36 ;  /* 0x000000bcac24723c */ /* 0x082fee0000001824 */
[----:B------:R5:W-:Y:S01]  /*10500*/  LDGSTS.E.BYPASS.LTC128B.128 [R224+0x2900], [R196.64], !P2 ;  /* 0x02900000c4e07fae */ /* 0x000be2000d101d46 */
[C---:B------:R-:W-:Y:S07]  /*10510*/  HMMA.16816.F32 R40, R180.reuse, R188, R40 ;  /* 0x000000bcb428723c */ /* 0x040fee0000001828 */
[----:B--2---:R-:W-:Y:S01]  /*10520*/  LDSM.16.M88.4 R200, [R210+0x9100] ;  /* 0x00910000d2c8783b */ /* 0x004fe20000000200 */
[-C--:B------:R-:W-:Y:S07]  /*10530*/  HMMA.16816.F32 R44, R180, R190.reuse, R44 ;  /* 0x000000beb42c723c */ /* 0x080fee000000182c */
[----:B------:R-:W0:Y:S01]  /*10540*/  LDGDEPBAR ;  /* 0x00000000000079af */ /* 0x000e220000000000 */
[C---:B------:R-:W-:Y:S07]  /*10550*/  HMMA.16816.F32 R48, R172.reuse, R190, R48 ;  /* 0x000000beac30723c */ /* 0x040fee0000001830 */
[----:B----4-:R-:W-:Y:S01]  /*10560*/  LDSM.16.M88.4 R132, [R210+0x8100] ;  /* 0x00810000d284783b */ /* 0x010fe20000000200 */
[-C--:B------:R-:W-:Y:S07]  /*10570*/  HMMA.16816.F32 R52, R172, R192.reuse, R52 ;  /* 0x000000c0ac34723c */ /* 0x080fee0000001834 */
[----:B-----5:R-:W1:Y:S01]  /*10580*/  LDSM.16.M88.4 R196, [R139+0x4100] ;  /* 0x004100008bc4783b */ /* 0x020e620000000200 */
[C---:B------:R-:W-:Y:S07]  /*10590*/  HMMA.16816.F32 R56, R180.reuse, R192, R56 ;  /* 0x000000c0b438723c */ /* 0x040fee0000001838 */
[----:B---3--:R-:W2:Y:S01]  /*105a0*/  LDSM.16.M88.4 R204, [R139+0x4500] ;  /* 0x004500008bcc783b */ /* 0x008ea20000000200 */
[-C--:B------:R-:W-:Y:S07]  /*105b0*/  HMMA.16816.F32 R60, R180, R194.reuse, R60 ;  /* 0x000000c2b43c723c */ /* 0x080fee000000183c */
[----:B------:R-:W3:Y:S01]  /*105c0*/  LDSM.16.M88.4 R176, [R139+0x4900] ;  /* 0x004900008bb0783b */ /* 0x000ee20000000200 */
[----:B------:R-:W-:Y:S07]  /*105d0*/  HMMA.16816.F32 R64, R172, R194, R64 ;  /* 0x000000c2ac40723c */ /* 0x000fee0000001840 */
        /* <DEDUP_REMOVED lines=159> */
[----:B------:R-:W-:Y:S01]  /*10fd0*/  FMNMX.FTZ R2, R58, R2, !PT ;  /* 0x000000023a027209 */ /* 0x000fe20007810000 */
[----:B------:R-:W-:Y:S01]  /*10fe0*/  FMUL.FTZ R181, R135, c[0x0][0x2d0] ;  /* 0x0000b40087b57a20 */ /* 0x000fe20000410000 */
[----:B---3--:R-:W-:Y:S01]  /*10ff0*/  FMNMX.FTZ R132, R132, R172, !PT ;  /* 0x000000ac84847209 */ /* 0x008fe20007810000 */
[--C-:B------:R-:W-:Y:S01]  /*11000*/  FFMA.FTZ R5, R5, c[0x0][0x2d0], -R180.reuse ;  /* 0x0000b40005057a23 */ /* 0x100fe200000108b4 */
[----:B------:R-:W-:Y:S01]  /*11010*/  FMNMX.FTZ R2, R59, R2, !PT ;  /* 0x000000023b027209 */ /* 0x000fe20007810000 */
[--C-:B------:R-:W-:Y:S02]  /*11020*/  FFMA.FTZ R6, R6, c[0x0][0x2d0], -R181.reuse ;  /* 0x0000b40006067a23 */ /* 0x100fe400000108b5 */
[----:B------:R-:W3:Y:S01]  /*11030*/  SHFL.BFLY PT, R134, R132, 0x1, 0x1f ;  /* 0x0c201f0084867f89 */ /* 0x000ee200000e0000 */
[--C-:B------:R-:W-:Y:S01]  /*11040*/  FFMA.FTZ R7, R7, c[0x0][0x2d0], -R181.reuse ;  /* 0x0000b40007077a23 */ /* 0x100fe200000108b5 */
        /* <DEDUP_REMOVED lines=12> */
[----:B------:R-:W-:Y:S01]  /*11110*/  FMNMX.FTZ R0, R62, R2, !PT ;  /* 0x000000023e007209 */ /* 0x000fe20007810000 */
[----:B------:R1:W-:Y:S01]  /*11120*/  MUFU.EX2 R239, R7 ;  /* 0x0000000700ef7308 */ /* 0x0003e20000000800 */
[----:B---3--:R-:W-:Y:S01]  /*11130*/  FMNMX.FTZ R134, R132, R134, !PT ;  /* 0x0000008684867209 */ /* 0x008fe20007810000 */
[--C-:B------:R-:W-:Y:S01]  /*11140*/  FFMA.FTZ R48, R48, c[0x0][0x2d0], -R180.reuse ;  /* 0x0000b40030307a23 */ /* 0x100fe200000108b4 */
[----:B------:R-:W-:Y:S01]  /*11150*/  FMNMX.FTZ R0, R63, R0, !PT ;  /* 0x000000003f007209 */ /* 0x000fe20007810000 */
[----:B------:R-:W-:Y:S01]  /*11160*/  FFMA.FTZ R49, R49, c[0x0][0x2d0], -R180 ;  /* 0x0000b40031317a23 */ /* 0x000fe200000108b4 */
[----:B----4-:R-:W-:Y:S01]  /*11170*/  @P0 SHF.R.S32.HI R4, RZ, 0x1f, R225 ;  /* 0x0000001fff040819 */ /* 0x010fe200000114e1 */
[C---:B------:R-:W-:Y:S02]  /*11180*/  FADD.FTZ R2, -R134.reuse, R137 ;  /* 0x0000008986027221 */ /* 0x040fe40000010100 */
[----:B------:R-:W-:Y:S02]  /*11190*/  FMUL.FTZ R182, R134, c[0x0][0x2d0] ;  /* 0x0000b40086b67a20 */ /* 0x000fe40000410000 */
[----:B------:R3:W4:Y:S01]  /*111a0*/  MUFU.EX2 R132, R3 ;  /* 0x0000000300847308 */ /* 0x0007220000000800 */
[----:B------:R-:W-:Y:S02]  /*111b0*/  @P0 IMAD R4, R4, c[0x0][0x1e0], RZ ;  /* 0x0000780004040a24 */ /* 0x000fe400078e02ff */
[----:B------:R-:W-:Y:S02]  /*111c0*/  FFMA.FTZ R12, R12, c[0x0][0x2d0], -R182 ;  /* 0x0000b4000c0c7a23 */ /* 0x000fe400000108b6 */
        /* <DEDUP_REMOVED lines=18> */
[--C-:B------:R-:W-:Y:S02]  /*112f0*/  FFMA.FTZ R56, R56, c[0x0][0x2d0], -R182.reuse ;  /* 0x0000b40038387a23 */ /* 0x100fe400000108b6 */
[--C-:B-----5:R-:W-:Y:S02]  /*11300*/  FFMA.FTZ R19, R8, c[0x0][0x2d0], -R182.reuse ;  /* 0x0000b40008137a23 */ /* 0x120fe400000108b6 */
[----:B------:R-:W-:Y:S02]  /*11310*/  FFMA.FTZ R57, R57, c[0x0][0x2d0], -R182 ;  /* 0x0000b40039397a23 */ /* 0x000fe400000108b6 */
[--C-:B------:R-:W-:Y:S01]  /*11320*/  FFMA.FTZ R32, R32, c[0x0][0x2d0], -R180.reuse ;  /* 0x0000b40020207a23 */ /* 0x100fe200000108b4 */
[----:B------:R5:W-:Y:S01]  /*11330*/  MUFU.EX2 R243, R17 ;  /* 0x0000001100f37308 */ /* 0x000be20000000800 */
[C---:B--2---:R-:W-:Y:S02]  /*11340*/  FMUL.FTZ R84, R133.reuse, R84 ;  /* 0x0000005485547220 */ /* 0x044fe40000410000 */
[----:B------:R-:W-:Y:S01]  /*11350*/  FMUL.FTZ R85, R133, R85 ;  /* 0x0000005585557220 */ /* 0x000fe20000410000 */
[----:B-1----:R-:W-:Y:S01]  /*11360*/  @P0 SHF.L.U32 R5, R6, 0x6, RZ ;  /* 0x0000000606050819 */ /* 0x002fe200000006ff */
[C---:B----4-:R-:W-:Y:S02]  /*11370*/  FMUL.FTZ R86, R132.reuse, R86 ;  /* 0x0000005684567220 */ /* 0x050fe40000410000 */
[----:B------:R-:W-:Y:S01]  /*11380*/  FMUL.FTZ R87, R132, R87 ;  /* 0x0000005784577220 */ /* 0x000fe20000410000 */
[----:B------:R-:W-:Y:S01]  /*11390*/  @P0 IADD3 R7, P2, R5, R234, RZ ;  /* 0x000000ea05070210 */ /* 0x000fe20007f5e0ff */
[--C-:B------:R-:W-:Y:S01]  /*113a0*/  FFMA.FTZ R20, R20, c[0x0][0x2d0], -R180.reuse ;  /* 0x0000b40014147a23 */ /* 0x100fe200000108b4 */
[----:B---3--:R-:W-:Y:S01]  /*113b0*/  FMNMX.FTZ R0, R0, R2, !PT ;  /* 0x0000000200007209 */ /* 0x008fe20007810000 */
[----:B------:R1:W-:Y:S01]  /*113c0*/  MUFU.EX2 R240, R18 ;  /* 0x0000001200f07308 */ /* 0x0003e20000000800 */
[----:B------:R-:W-:Y:S01]  /*113d0*/  @P0 LEA R172, P1, R7, c[0x0][0x1c8], 0x1 ;  /* 0x0000720007ac0a11 */ /* 0x000fe200078208ff */
[----:B------:R-:W-:Y:S01]  /*113e0*/  FFMA.FTZ R21, R21, c[0x0][0x2d0], -R180 ;  /* 0x0000b40015157a23 */ /* 0x000fe200000108b4 */
[----:B------:R-:W-:Y:S01]  /*113f0*/  @P0 IADD3.X R6, R4, R229, RZ, P2, !PT ;  /* 0x000000e504060210 */ /* 0x000fe200017fe4ff */
[----:B------:R-:W2:Y:S01]  /*11400*/  SHFL.BFLY PT, R2, R0, 0x1, 0x1f ;  /* 0x0c201f0000027f89 */ /* 0x000ea200000e0000 */
[----:B------:R-:W-:Y:S02]  /*11410*/  FFMA.FTZ R22, R22, c[0x0][0x2d0], -R181 ;  /* 0x0000b40016167a23 */ /* 0x000fe400000108b5 */
[----:B------:R-:W-:Y:S01]  /*11420*/  @P0 LEA.HI.X R173, R7, c[0x0][0x1cc], R6, 0x1, P1 ;  /* 0x0000730007ad0a11 */ /* 0x000fe200008f0c06 */
[----:B------:R-:W-:Y:S01]  /*11430*/  FFMA.FTZ R33, R33, c[0x0][0x2d0], -R180 ;  /* 0x0000b40021217a23 */ /* 0x000fe200000108b4 */
[C---:B------:R-:W-:Y:S01]  /*11440*/  @P0 IADD3 R6, P2, R5.reuse, R230, RZ ;  /* 0x000000e605060210 */ /* 0x040fe20007f5e0ff */
[----:B------:R3:W-:Y:S01]  /*11450*/  MUFU.EX2 R236, R19 ;  /* 0x0000001300ec7308 */ /* 0x0007e20000000800 */
[----:B------:R-:W-:Y:S01]  /*11460*/  @P0 IADD3 R7, P1, R5, R252, RZ ;  /* 0x000000fc05070210 */ /* 0x000fe20007f3e0ff */
[----:B------:R4:W-:Y:S01]  /*11470*/  @P0 LDGSTS.E.BYPASS.LTC128B.128 [R224+0x3100], [R172.64], !P6 ;  /* 0x03100000ace00fae */ /* 0x0009e2000f101d46 */
[----:B-----5:R-:W-:Y:S01]  /*11480*/  @P0 IADD3.X R17, R4, R227, RZ, P2, !PT ;  /* 0x000000e304110210 */ /* 0x020fe200017fe4ff */
[C---:B------:R-:W-:Y:S01]  /*11490*/  FMUL.FTZ R96, R133.reuse, R96 ;  /* 0x0000006085607220 */ /* 0x040fe20000410000 */
[----:B------:R-:W-:Y:S01]  /*114a0*/  @P0 LEA R16, P2, R6, c[0x0][0x1c8], 0x1 ;  /* 0x0000720006100a11 */ /* 0x000fe200078408ff */
[----:B------:R-:W-:Y:S01]  /*114b0*/  FMUL.FTZ R97, R133, R97 ;  /* 0x0000006185617220 */ /* 0x000fe20000410000 */
[----:B------:R-:W-:Y:S01]  /*114c0*/  @P0 IADD3 R5, P3, R231, R5, RZ ;  /* 0x00000005e7050210 */ /* 0x000fe20007f7e0ff */
[----:B------:R-:W-:Y:S01]  /*114d0*/  FMUL.FTZ R98, R132, R98 ;  /* 0x0000006284627220 */ /* 0x000fe20000410000 */
[----:B------:R-:W-:Y:S01]  /*114e0*/  MOV R231, c[0x0][0x1e0] ;  /* 0x0000780000e77a02 */ /* 0x000fe20000000f00 */
[----:B------:R-:W5:Y:S01]  /*114f0*/  MUFU.EX2 R3, R3 ;  /* 0x0000000300037308 */ /* 0x000f620000000800 */
[----:B------:R-:W-:Y:S01]  /*11500*/  @P0 LEA.HI.X R17, R6, c[0x0][0x1cc], R17, 0x1, P2 ;  /* 0x0000730006110a11 */ /* 0x000fe200010f0c11 */
[----:B------:R-:W-:Y:S01]  /*11510*/  FFMA.FTZ R6, R9, c[0x0][0x2d0], -R182 ;  /* 0x0000b40009067a23 */ /* 0x000fe200000108b6 */
[----:B------:R-:W-:Y:S01]  /*11520*/  @P0 IADD3.X R8, R4, R251, RZ, P1, !PT ;  /* 0x000000fb04080210 */ /* 0x000fe20000ffe4ff */
[----:B------:R-:W-:Y:S01]  /*11530*/  FMUL.FTZ R99, R132, R99 ;  /* 0x0000006384637220 */ /* 0x000fe20000410000 */
[----:B-1----:R-:W-:Y:S01]  /*11540*/  @P0 LEA R18, P1, R7, c[0x0][0x1c8], 0x1 ;  /* 0x0000720007120a11 */ /* 0x002fe200078208ff */
[----:B------:R1:W-:Y:S01]  /*11550*/  @P0 LDGSTS.E.BYPASS.LTC128B.128 [R224+0x4100], [R16.64], !P5 ;  /* 0x0410000010e00fae */ /* 0x0003e2000e901d46 */
[----:B------:R-:W-:Y:S01]  /*11560*/  SHF.L.U64.HI R231, R231, R232, c[0x0][0x1e4] ;  /* 0x00007900e7e77619 */ /* 0x000fe200000102e8 */
[----:B------:R-:W-:Y:S01]  /*11570*/  FMUL.FTZ R104, R133, R104 ;  /* 0x0000006885687220 */ /* 0x000fe20000410000 */
[----:B--2---:R-:W-:Y:S01]  /*11580*/  FMNMX.FTZ R2, R0, R2, !PT ;  /* 0x0000000200027209 */ /* 0x004fe20007810000 */
[----:B------:R2:W-:Y:S01]  /*11590*/  MUFU.EX2 R235, R6 ;  /* 0x0000000600eb7308 */ /* 0x0005e20000000800 */
[----:B------:R-:W-:Y:S01]  /*115a0*/  @P0 IADD3 R137, P2, R5, R234, RZ ;  /* 0x000000ea05890210 */ /* 0x000fe20007f5e0ff */
[----:B------:R-:W-:Y:S01]  /*115b0*/  FMUL.FTZ R105, R133, R105 ;  /* 0x0000006985697220 */ /* 0x000fe20000410000 */
[----:B------:R-:W-:Y:S01]  /*115c0*/  @P0 IADD3.X R4, R231, R4, RZ, P3, !PT ;  /* 0x00000004e7040210 */ /* 0x000fe20001ffe4ff */
[----:B------:R-:W-:Y:S01]  /*115d0*/  FADD.FTZ R0, -R2, R138 ;  /* 0x0000008a02007221 */ /* 0x000fe20000010100 */
[----:B---3--:R-:W-:Y:S01]  /*115e0*/  @P0 LEA.HI.X R19, R7, c[0x0][0x1cc], R8, 0x1, P1 ;  /* 0x0000730007130a11 */ /* 0x008fe200008f0c08 */
[----:B------:R-:W-:Y:S01]  /*115f0*/  FMUL.FTZ R106, R132, R106 ;  /* 0x0000006a846a7220 */ /* 0x000fe20000410000 */
[C---:B------:R-:W-:Y:S01]  /*11600*/  @P0 IADD3 R7, P1, R5.reuse, R230, RZ ;  /* 0x000000e605070210 */ /* 0x040fe20007f3e0ff */
[----:B------:R-:W-:Y:S01]  /*11610*/  FMUL.FTZ R0, R0, c[0x0][0x2d0] ;  /* 0x0000b40000007a20 */ /* 0x000fe20000410000 */
[----:B------:R-:W-:Y:S01]  /*11620*/  @P0 IADD3 R5, P3, R5, R252, RZ ;  /* 0x000000fc05050210 */ /* 0x000fe20007f7e0ff */
[----:B------:R3:W-:Y:S01]  /*11630*/  MUFU.EX2 R234, R12 ;  /* 0x0000000c00ea7308 */ /* 0x0007e20000000800 */
[----:B------:R-:W-:Y:S01]  /*11640*/  @P0 LEA R8, P4, R137, c[0x0][0x1c8], 0x1 ;  /* 0x0000720089080a11 */ /* 0x000fe200078808ff */
[----:B------:R-:W-:Y:S01]  /*11650*/  FMUL.FTZ R107, R132, R107 ;  /* 0x0000006b846b7220 */ /* 0x000fe20000410000 */
[----:B------:R-:W-:Y:S01]  /*11660*/  @P0 IADD3.X R138, R4, R251, RZ, P3, !PT ;  /* 0x000000fb048a0210 */ /* 0x000fe20001ffe4ff */
[C---:B-----5:R-:W-:Y:S01]  /*11670*/  FMUL.FTZ R88, R3.reuse, R88 ;  /* 0x0000005803587220 */ /* 0x060fe20000410000 */
[----:B------:R-:W-:Y:S01]  /*11680*/  ISETP.NE.AND P3, PT, R226, RZ, PT ;  /* 0x000000ffe200720c */ /* 0x000fe20003f65270 */
[C---:B------:R-:W-:Y:S01]  /*11690*/  FMUL.FTZ R89, R3.reuse, R89 ;  /* 0x0000005903597220 */ /* 0x040fe20000410000 */
[C---:B------:R-:W-:Y:S01]  /*116a0*/  @P0 IADD3.X R9, R4.reuse, R229, RZ, P2, !PT ;  /* 0x000000e504090210 */ /* 0x040fe200017fe4ff */
[----:B------:R-:W-:Y:S01]  /*116b0*/  FMUL.FTZ R92, R3, R92 ;  /* 0x0000005c035c7220 */ /* 0x000fe20000410000 */
[----:B------:R-:W-:Y:S01]  /*116c0*/  @P0 IADD3.X R174, R4, R227, RZ, P1, !PT ;  /* 0x000000e304ae0210 */ /* 0x000fe20000ffe4ff */
[----:B------:R-:W5:Y:S01]  /*116d0*/  MUFU.EX2 R0, R0 ;  /* 0x0000000000007308 */ /* 0x000f620000000800 */
[----:B------:R-:W-:Y:S01]  /*116e0*/  @P0 LEA.HI.X R9, R137, c[0x0][0x1cc], R9, 0x1, P4 ;  /* 0x0000730089090a11 */ /* 0x000fe200020f0c09 */
[----:B------:R-:W-:Y:S01]  /*116f0*/  FMUL.FTZ R137, R2, c[0x0][0x2d0] ;  /* 0x0000b40002897a20 */ /* 0x000fe20000410000 */
[----:B------:R-:W-:Y:S01]  /*11700*/  @P0 LEA R4, P1, R5, c[0x0][0x1c8], 0x1 ;  /* 0x0000720005040a11 */ /* 0x000fe200078208ff */
[----:B-1----:R-:W-:Y:S01]  /*11710*/  FMUL.FTZ R16, R133, R152 ;  /* 0x0000009885107220 */ /* 0x002fe20000410000 */
[----:B--2---:R-:W-:Y:S01]  /*11720*/  @P0 LEA R6, P2, R7, c[0x0][0x1c8], 0x1 ;  /* 0x0000720007060a11 */ /* 0x004fe200078408ff */
[--C-:B------:R-:W-:Y:S01]  /*11730*/  FFMA.FTZ R14, R14, c[0x0][0x2d0], -R137.reuse ;  /* 0x0000b4000e0e7a23 */ /* 0x100fe20000010889 */
[----:B------:R-:W-:Y:S01]  /*11740*/  @P0 LEA.HI.X R5, R5, c[0x0][0x1cc], R138, 0x1, P1 ;  /* 0x0000730005050a11 */ /* 0x000fe200008f0c8a */
[----:B------:R1:W-:Y:S01]  /*11750*/  @P0 LDGSTS.E.BYPASS.LTC128B.128 [R224+0x5100], [R18.64], !P3 ;  /* 0x0510000012e00fae */ /* 0x0003e2000d901d46 */
[----:B------:R-:W-:Y:S01]  /*11760*/  @P0 LEA.HI.X R7, R7, c[0x0][0x1cc], R174, 0x1, P2 ;  /* 0x0000730007070a11 */ /* 0x000fe200010f0cae */
[--C-:B------:R-:W-:Y:S01]  /*11770*/  FFMA.FTZ R15, R15, c[0x0][0x2d0], -R137.reuse ;  /* 0x0000b4000f0f7a23 */ /* 0x100fe20000010889 */
[----:B------:R2:W-:Y:S01]  /*11780*/  MUFU.EX2 R233, R13 ;  /* 0x0000000d00e97308 */ /* 0x0005e20000000800 */
[--C-:B------:R-:W-:Y:S02]  /*11790*/  FFMA.FTZ R10, R10, c[0x0][0x2d0], -R137.reuse ;  /* 0x0000b4000a0a7a23 */ /* 0x100fe40000010889 */
[--C-:B------:R-:W-:Y:S02]  /*117a0*/  FFMA.FTZ R11, R11, c[0x0][0x2d0], -R137.reuse ;  /* 0x0000b4000b0b7a23 */ /* 0x100fe40000010889 */
[----:B------:R4:W-:Y:S01]  /*117b0*/  @P0 LDGSTS.E.BYPASS.LTC128B.128 [R224+0x3900], [R8.64], !P6 ;  /* 0x0390000008e00fae */ /* 0x0009e2000f101d46 */
[----:B---3--:R-:W-:Y:S02]  /*117c0*/  FMUL.FTZ R12, R3, R148 ;  /* 0x00000094030c7220 */ /* 0x008fe40000410000 */
[----:B------:R-:W-:Y:S02]  /*117d0*/  FMUL.FTZ R17, R133, R153 ;  /* 0x0000009985117220 */ /* 0x000fe40000410000 */
[----:B------:R3:W-:Y:S01]  /*117e0*/  MUFU.EX2 R185, R14 ;  /* 0x0000000e00b97308 */ /* 0x0007e20000000800 */
[--C-:B------:R-:W-:Y:S02]  /*117f0*/  FFMA.FTZ R46, R46, c[0x0][0x2d0], -R137.reuse ;  /* 0x0000b4002e2e7a23 */ /* 0x100fe40000010889 */
[----:B------:R3:W-:Y:S01]  /*11800*/  @P0 LDGSTS.E.BYPASS.LTC128B.128 [R224+0x4900], [R6.64], !P5 ;  /* 0x0490000006e00fae */ /* 0x0007e2000e901d46 */
[--C-:B------:R-:W-:Y:S02]  /*11810*/  FFMA.FTZ R47, R47, c[0x0][0x2d0], -R137.reuse ;  /* 0x0000b4002f2f7a23 */ /* 0x100fe40000010889 */
[--C-:B------:R-:W-:Y:S02]  /*11820*/  FFMA.FTZ R58, R58, c[0x0][0x2d0], -R137.reuse ;  /* 0x0000b4003a3a7a23 */ /* 0x100fe40000010889 */
[----:B------:R-:W-:Y:S02]  /*11830*/  FFMA.FTZ R59, R59, c[0x0][0x2d0], -R137 ;  /* 0x0000b4003b3b7a23 */ /* 0x000fe40000010889 */
[----:B------:R3:W-:Y:S01]  /*11840*/  MUFU.EX2 R186, R15 ;  /* 0x0000000f00ba7308 */ /* 0x0007e20000000800 */
[----:B------:R3:W-:Y:S01]  /*11850*/  @P0 LDGSTS.E.BYPASS.LTC128B.128 [R224+0x5900], [R4.64], !P3 ;  /* 0x0590000004e00fae */ /* 0x0007e2000d901d46 */
[----:B-----5:R-:W-:Y:S02]  /*11860*/  FMUL.FTZ R90, R0, R90 ;  /* 0x0000005a005a7220 */ /* 0x020fe40000410000 */
[C---:B--2---:R-:W-:Y:S02]  /*11870*/  FMUL.FTZ R13, R3.reuse, R149 ;  /* 0x00000095030d7220 */ /* 0x044fe40000410000 */
[C---:B-1----:R-:W-:Y:S02]  /*11880*/  FMUL.FTZ R18, R132.reuse, R154 ;  /* 0x0000009a84127220 */ /* 0x042fe40000410000 */
[----:B------:R-:W-:Y:S01]  /*11890*/  FMUL.FTZ R19, R132, R155 ;  /* 0x0000009b84137220 */ /* 0x000fe20000410000 */
[----:B----4-:R-:W1:Y:S01]  /*118a0*/  LDSM.16.MT88.4 R172, [R208+0x100] ;  /* 0x00010000d0ac783b */ /* 0x010e620000004200 */
[----:B------:R-:W-:Y:S01]  /*118b0*/  MUFU.EX2 R184, R10 ;  /* 0x0000000a00b87308 */ /* 0x000fe20000000800 */
[C---:B------:R-:W-:Y:S02]  /*118c0*/  FMUL.FTZ R91, R0.reuse, R91 ;  /* 0x0000005b005b7220 */ /* 0x040fe40000410000 */
[----:B------:R-:W-:Y:S01]  /*118d0*/  FMUL.FTZ R8, R3, R140 ;  /* 0x0000008c03087220 */ /* 0x000fe20000410000 */
[----:B------:R-:W-:Y:S01]  /*118e0*/  F2FP.PACK_AB R140, R235, R236 ;  /* 0x000000eceb8c723e */ /* 0x000fe200000000ff */
[----:B------:R-:W-:Y:S02]  /*118f0*/  FMUL.FTZ R9, R3, R141 ;  /* 0x0000008d03097220 */ /* 0x000fe40000410000 */
[----:B------:R-:W2:Y:S01]  /*11900*/  LDSM.16.MT88.4 R176, [R209+0x100] ;  /* 0x00010000d1b0783b */ /* 0x000ea20000004200 */
[----:B---3--:R-:W-:Y:S02]  /*11910*/  FMUL.FTZ R14, R0, R150 ;  /* 0x00000096000e7220 */ /* 0x008fe40000410000 */
[----:B------:R-:W3:Y:S01]  /*11920*/  MUFU.EX2 R183, R11 ;  /* 0x0000000b00b77308 */ /* 0x000ee20000000800 */
[C---:B------:R-:W-:Y:S01]  /*11930*/  FMUL.FTZ R6, R132.reuse, R146 ;  /* 0x0000009284067220 */ /* 0x040fe20000410000 */
[----:B------:R-:W-:Y:S01]  /*11940*/  F2FP.PACK_AB R146, R243, R244 ;  /* 0x000000f4f392723e */ /* 0x000fe200000000ff */
[----:B------:R-:W-:Y:S01]  /*11950*/  FMUL.FTZ R7, R132, R147 ;  /* 0x0000009384077220 */ /* 0x000fe20000410000 */
[----:B------:R-:W-:Y:S01]  /*11960*/  F2FP.PACK_AB R147, R238, R240 ;  /* 0x000000f0ee93723e */ /* 0x000fe200000000ff */
[----:B------:R-:W-:Y:S01]  /*11970*/  FMUL.FTZ R15, R0, R151 ;  /* 0x00000097000f7220 */ /* 0x000fe20000410000 */
[----:B------:R-:W-:Y:S01]  /*11980*/  LDSM.16.MT88.4 R152, [R209+0x1100] ;  /* 0x00110000d198783b */ /* 0x000fe20000004200 */
[----:B------:R-:W-:Y:S02]  /*11990*/  FMUL.FTZ R93, R3, R93 ;  /* 0x0000005d035d7220 */ /* 0x000fe40000410000 */
[C---:B------:R-:W-:Y:S01]  /*119a0*/  FMUL.FTZ R4, R133.reuse, R144 ;  /* 0x0000009085047220 */ /* 0x040fe20000410000 */
[----:B------:R-:W-:Y:S01]  /*119b0*/  F2FP.PACK_AB R144, R242, R241 ;  /* 0x000000f1f290723e */ /* 0x000fe200000000ff */
[----:B------:R-:W-:Y:S01]  /*119c0*/  FMUL.FTZ R5, R133, R145 ;  /* 0x0000009185057220 */ /* 0x000fe20000410000 */
[----:B------:R-:W-:Y:S01]  /*119d0*/  F2FP.PACK_AB R145, R239, R237 ;  /* 0x000000edef91723e */ /* 0x000fe200000000ff */
[----:B------:R-:W-:Y:S01]  /*119e0*/  MUFU.EX2 R202, R36 ;  /* 0x0000002400ca7308 */ /* 0x000fe20000000800 */
[----:B------:R-:W4:Y:S01]  /*119f0*/  LDSM.16.MT88.4 R148, [R208+0x1100] ;  /* 0x00110000d094783b */ /* 0x000f220000004200 */
[C---:B------:R-:W-:Y:S02]  /*11a00*/  FMUL.FTZ R94, R0.reuse, R94 ;  /* 0x0000005e005e7220 */ /* 0x040fe40000410000 */
[C---:B------:R-:W-:Y:S02]  /*11a10*/  FMUL.FTZ R95, R0.reuse, R95 ;  /* 0x0000005f005f7220 */ /* 0x040fe40000410000 */
[C---:B------:R-:W-:Y:S02]  /*11a20*/  FMUL.FTZ R100, R3.reuse, R100 ;  /* 0x0000006403647220 */ /* 0x040fe40000410000 */
[----:B------:R-:W-:Y:S01]  /*11a30*/  FMUL.FTZ R101, R3, R101 ;  /* 0x0000006503657220 */ /* 0x000fe20000410000 */
[----:B------:R-:W0:Y:S01]  /*11a40*/  LDGDEPBAR ;  /* 0x00000000000079af */ /* 0x000e220000000000 */
[----:B------:R-:W-:Y:S01]  /*11a50*/  MUFU.EX2 R201, R37 ;  /* 0x0000002500c97308 */ /* 0x000fe20000000800 */
[----:B---3--:R-:W-:Y:S01]  /*11a60*/  F2FP.PACK_AB R141, R183, R184 ;  /* 0x000000b8b78d723e */ /* 0x008fe200000000ff */
[C---:B------:R-:W-:Y:S02]  /*11a70*/  FMUL.FTZ R102, R0.reuse, R102 ;  /* 0x0000006600667220 */ /* 0x040fe40000410000 */
[C---:B------:R-:W-:Y:S01]  /*11a80*/  FMUL.FTZ R103, R0.reuse, R103 ;  /* 0x0000006700677220 */ /* 0x040fe20000410000 */
[-C--:B-1----:R-:W-:Y:S05]  /*11a90*/  HMMA.16816.F32 R4, R144, R172.reuse, R4 ;  /* 0x000000ac9004723c */ /* 0x082fea0000001804 */
[----:B------:R-:W-:Y:S01]  /*11aa0*/  MUFU.EX2 R198, R38 ;  /* 0x0000002600c67308 */ /* 0x000fe20000000800 */
[C---:B------:R-:W-:Y:S01]  /*11ab0*/  FMUL.FTZ R10, R0.reuse, R142 ;  /* 0x0000008e000a7220 */ /* 0x040fe20000410000 */
[----:B------:R-:W-:Y:S01]  /*11ac0*/  F2FP.PACK_AB R142, R233, R234 ;  /* 0x000000eae98e723e */ /* 0x000fe200000000ff */
[----:B------:R-:W-:Y:S01]  /*11ad0*/  FMUL.FTZ R11, R0, R143 ;  /* 0x0000008f000b7220 */ /* 0x000fe20000410000 */
[----:B------:R-:W-:Y:S03]  /*11ae0*/  F2FP.PACK_AB R143, R186, R185 ;  /* 0x000000b9ba8f723e */ /* 0x000fe600000000ff */
[--C-:B------:R-:W-:Y:S02]  /*11af0*/  FFMA.FTZ R138, R35, c[0x0][0x2d0], -R181.reuse ;  /* 0x0000b400238a7a23 */ /* 0x100fe400000108b5 */
[----:B------:R-:W-:Y:S01]  /*11b00*/  FMUL.FTZ R35, R0, R163 ;  /* 0x000000a300237220 */ /* 0x000fe20000410000 */
[----:B------:R1:W-:Y:S01]  /*11b10*/  MUFU.EX2 R196, R39 ;  /* 0x0000002700c47308 */ /* 0x0003e20000000800 */
[C---:B------:R-:W-:Y:S04]  /*11b20*/  HMMA.16816.F32 R8, R140.reuse, R172, R8 ;  /* 0x000000ac8c08723c */ /* 0x040fe80000001808 */
[C---:B------:R-:W-:Y:S02]  /*11b30*/  FMUL.FTZ R108, R133.reuse, R108 ;  /* 0x0000006c856c7220 */ /* 0x040fe40000410000 */
[C---:B------:R-:W-:Y:S02]  /*11b40*/  FMUL.FTZ R109, R133.reuse, R109 ;  /* 0x0000006d856d7220 */ /* 0x040fe40000410000 */
[-C--:B------:R-:W-:Y:S01]  /*11b50*/  HMMA.16816.F32 R12, R140, R174.reuse, R12 ;  /* 0x000000ae8c0c723c */ /* 0x080fe2000000180c */
[----:B------:R-:W-:Y:S03]  /*11b60*/  MUFU.EX2 R200, R48 ;  /* 0x0000003000c87308 */ /* 0x000fe60000000800 */
[C---:B------:R-:W-:Y:S02]  /*11b70*/  FMUL.FTZ R110, R132.reuse, R110 ;  /* 0x0000006e846e7220 */ /* 0x040fe40000410000 */
[C---:B------:R-:W-:Y:S02]  /*11b80*/  FMUL.FTZ R111, R132.reuse, R111 ;  /* 0x0000006f846f7220 */ /* 0x040fe40000410000 */
[C---:B------:R-:W-:Y:S03]  /*11b90*/  HMMA.16816.F32 R16, R144.reuse, R174, R16 ;  /* 0x000000ae9010723c */ /* 0x040fe60000001810 */
[----:B------:R-:W-:Y:S01]  /*11ba0*/  MUFU.EX2 R199, R49 ;  /* 0x0000003100c77308 */ /* 0x000fe20000000800 */
[C---:B------:R-:W-:Y:S02]  /*11bb0*/  FMUL.FTZ R68, R133.reuse, R68 ;  /* 0x0000004485447220 */ /* 0x040fe40000410000 */
[----:B------:R-:W-:Y:S01]  /*11bc0*/  FMUL.FTZ R69, R133, R69 ;  /* 0x0000004585457220 */ /* 0x000fe20000410000 */
[----:B-1----:R-:W-:Y:S01]  /*11bd0*/  LDSM.16.MT88.4 R36, [R209+0x2500] ;  /* 0x00250000d124783b */ /* 0x002fe20000004200 */
[C---:B------:R-:W-:Y:S04]  /*11be0*/  FMUL.FTZ R70, R132.reuse, R70 ;  /* 0x0000004684467220 */ /* 0x040fe80000410000 */
[----:B------:R-:W-:Y:S01]  /*11bf0*/  FMUL.FTZ R71, R132, R71 ;  /* 0x0000004784477220 */ /* 0x000fe20000410000 */
[----:B------:R-:W-:Y:S01]  /*11c00*/  MUFU.EX2 R195, R50 ;  /* 0x0000003200c37308 */ /* 0x000fe20000000800 */
[C---:B------:R-:W-:Y:S02]  /*11c10*/  FMUL.FTZ R112, R3.reuse, R112 ;  /* 0x0000007003707220 */ /* 0x040fe40000410000 */
[C---:B------:R-:W-:Y:S02]  /*11c20*/  FMUL.FTZ R113, R3.reuse, R113 ;  /* 0x0000007103717220 */ /* 0x040fe40000410000 */
[C---:B------:R-:W-:Y:S01]  /*11c30*/  FMUL.FTZ R114, R0.reuse, R114 ;  /* 0x0000007200727220 */ /* 0x040fe20000410000 */
[-C--:B--2---:R-:W-:Y:S03]  /*11c40*/  HMMA.16816.F32 R68, R144, R176.reuse, R68 ;  /* 0x000000b09044723c */ /* 0x084fe60000001844 */
[C---:B------:R-:W-:Y:S01]  /*11c50*/  FMUL.FTZ R72, R3.reuse, R72 ;  /* 0x0000004803487220 */ /* 0x040fe20000410000 */
[----:B------:R1:W-:Y:S01]  /*11c60*/  MUFU.EX2 R230, R32 ;  /* 0x0000002000e67308 */ /* 0x0003e20000000800 */
[C---:B------:R-:W-:Y:S02]  /*11c70*/  FMUL.FTZ R73, R3.reuse, R73 ;  /* 0x0000004903497220 */ /* 0x040fe40000410000 */
[C---:B------:R-:W-:Y:S02]  /*11c80*/  FMUL.FTZ R74, R0.reuse, R74 ;  /* 0x0000004a004a7220 */ /* 0x040fe40000410000 */
[C---:B------:R-:W-:Y:S03]  /*11c90*/  FMUL.FTZ R75, R0.reuse, R75 ;  /* 0x0000004b004b7220 */ /* 0x040fe60000410000 */
[C---:B------:R-:W-:Y:S02]  /*11ca0*/  FMUL.FTZ R115, R0.reuse, R115 ;  /* 0x0000007300737220 */ /* 0x040fe40000410000 */
[----:B------:R2:W-:Y:S01]  /*11cb0*/  MUFU.EX2 R197, R51 ;  /* 0x0000003300c57308 */ /* 0x0005e20000000800 */
[C---:B------:R-:W-:Y:S01]  /*11cc0*/  FMUL.FTZ R116, R3.reuse, R116 ;  /* 0x0000007403747220 */ /* 0x040fe20000410000 */
[C---:B------:R-:W-:Y:S04]  /*11cd0*/  HMMA.16816.F32 R72, R140.reuse, R176, R72 ;  /* 0x000000b08c48723c */ /* 0x040fe80000001848 */
[C---:B------:R-:W-:Y:S02]  /*11ce0*/  FMUL.FTZ R76, R3.reuse, R76 ;  /* 0x0000004c034c7220 */ /* 0x040fe40000410000 */
[----:B------:R-:W-:Y:S02]  /*11cf0*/  FMUL.FTZ R77, R3, R77 ;  /* 0x0000004d034d7220 */ /* 0x000fe40000410000 */
[C---:B------:R-:W-:Y:S01]  /*11d00*/  FMUL.FTZ R78, R0.reuse, R78 ;  /* 0x0000004e004e7220 */ /* 0x040fe20000410000 */
[----:B------:R3:W-:Y:S03]  /*11d10*/  MUFU.EX2 R232, R20 ;  /* 0x0000001400e87308 */ /* 0x0007e60000000800 */
[----:B------:R-:W-:Y:S02]  /*11d20*/  FMUL.FTZ R79, R0, R79 ;  /* 0x0000004f004f7220 */ /* 0x000fe40000410000 */
[--C-:B-1----:R-:W-:Y:S02]  /*11d30*/  FFMA.FTZ R32, R23, c[0x0][0x2d0], -R181.reuse ;  /* 0x0000b40017207a23 */ /* 0x102fe400000108b5 */
[C---:B------:R-:W-:Y:S02]  /*11d40*/  FMUL.FTZ R23, R132.reuse, R159 ;  /* 0x0000009f84177220 */ /* 0x040fe40000410000 */
[----:B------:R-:W-:Y:S01]  /*11d50*/  FMUL.FTZ R117, R3, R117 ;  /* 0x0000007503757220 */ /* 0x000fe20000410000 */
[-C--:B------:R-:W-:Y:S01]  /*11d60*/  HMMA.16816.F32 R76, R140, R178.reuse, R76 ;  /* 0x000000b28c4c723c */ /* 0x080fe2000000184c */
[----:B------:R1:W5:Y:S02]  /*11d70*/  MUFU.EX2 R231, R21 ;  /* 0x0000001500e77308 */ /* 0x0003640000000800 */
[C---:B------:R-:W-:Y:S01]  /*11d80*/  FMUL.FTZ R80, R133.reuse, R80 ;  /* 0x0000005085507220 */ /* 0x040fe20000410000 */
[----:B--2---:R-:W-:Y:S01]  /*11d90*/  LDSM.16.MT88.4 R48, [R208+0x900] ;  /* 0x00090000d030783b */ /* 0x004fe20000004200 */
[C---:B------:R-:W-:Y:S02]  /*11da0*/  FMUL.FTZ R81, R133.reuse, R81 ;  /* 0x0000005185517220 */ /* 0x040fe40000410000 */
[C---:B------:R-:W-:Y:S02]  /*11db0*/  FMUL.FTZ R82, R132.reuse, R82 ;  /* 0x0000005284527220 */ /* 0x040fe40000410000 */
[----:B------:R-:W-:Y:S02]  /*11dc0*/  FMUL.FTZ R83, R132, R83 ;  /* 0x0000005384537220 */ /* 0x000fe40000410000 */
[----:B------:R-:W-:Y:S01]  /*11dd0*/  MUFU.EX2 R191, R44 ;  /* 0x0000002c00bf7308 */ /* 0x000fe20000000800 */
[C---:B------:R-:W-:Y:S02]  /*11de0*/  FMUL.FTZ R118, R0.reuse, R118 ;  /* 0x0000007600767220 */ /* 0x040fe40000410000 */
[C---:B---3--:R-:W-:Y:S02]  /*11df0*/  FMUL.FTZ R20, R133.reuse, R156 ;  /* 0x0000009c85147220 */ /* 0x048fe40000410000 */
[C---:B------:R-:W-:Y:S04]  /*11e00*/  HMMA.16816.F32 R80, R144.reuse, R178, R80 ;  /* 0x000000b29050723c */ /* 0x040fe80000001850 */
[----:B------:R-:W-:Y:S01]  /*11e10*/  FMUL.FTZ R119, R0, R119 ;  /* 0x0000007700777220 */ /* 0x000fe20000410000 */
[----:B------:R-:W-:Y:S01]  /*11e20*/  MUFU.EX2 R192, R45 ;  /* 0x0000002d00c07308 */ /* 0x000fe20000000800 */
[C---:B------:R-:W-:Y:S02]  /*11e30*/  FMUL.FTZ R120, R133.reuse, R120 ;  /* 0x0000007885787220 */ /* 0x040fe40000410000 */
[-C--:B----4-:R-:W-:Y:S04]  /*11e40*/  HMMA.16816.F32 R84, R144, R148.reuse, R84 ;  /* 0x000000949054723c */ /* 0x090fe80000001854 */
[C---:B-1----:R-:W-:Y:S02]  /*11e50*/  FMUL.FTZ R21, R133.reuse, R157 ;  /* 0x0000009d85157220 */ /* 0x042fe40000410000 */
[----:B------:R-:W-:Y:S01]  /*11e60*/  FMUL.FTZ R121, R133, R121 ;  /* 0x0000007985797220 */ /* 0x000fe20000410000 */
[----:B------:R1:W-:Y:S01]  /*11e70*/  MUFU.EX2 R228, R22 ;  /* 0x0000001600e47308 */ /* 0x0003e20000000800 */
[C---:B------:R-:W-:Y:S04]  /*11e80*/  HMMA.16816.F32 R88, R140.reuse, R148, R88 ;  /* 0x000000948c58723c */ /* 0x040fe80000001858 */
[----:B------:R-:W-:Y:S02]  /*11e90*/  FFMA.FTZ R34, R34, c[0x0][0x2d0], -R181 ;  /* 0x0000b40022227a23 */ /* 0x000fe400000108b5 */
[C---:B------:R-:W-:Y:S02]  /*11ea0*/  FMUL.FTZ R122, R132.reuse, R122 ;  /* 0x0000007a847a7220 */ /* 0x040fe40000410000 */
[-C--:B------:R-:W-:Y:S01]  /*11eb0*/  HMMA.16816.F32 R92, R140, R150.reuse, R92 ;  /* 0x000000968c5c723c */ /* 0x080fe2000000185c */
[----:B------:R2:W3:Y:S03]  /*11ec0*/  MUFU.EX2 R229, R33 ;  /* 0x0000002100e57308 */ /* 0x0004e60000000800 */
[----:B------:R-:W-:Y:S02]  /*11ed0*/  FMUL.FTZ R123, R132, R123 ;  /* 0x0000007b847b7220 */ /* 0x000fe40000410000 */
[C---:B------:R-:W-:Y:S02]  /*11ee0*/  FMUL.FTZ R124, R3.reuse, R124 ;  /* 0x0000007c037c7220 */ /* 0x040fe40000410000 */
[C---:B------:R-:W-:Y:S01]  /*11ef0*/  HMMA.16816.F32 R96, R144.reuse, R150, R96 ;  /* 0x000000969060723c */ /* 0x040fe20000001860 */
[----:B------:R-:W4:Y:S02]  /*11f00*/  LDSM.16.MT88.4 R148, [R208+0x2100] ;  /* 0x00210000d094783b */ /* 0x000f240000004200 */
[----:B------:R3:W3:Y:S01]  /*11f10*/  MUFU.EX2 R227, R32 ;  /* 0x0000002000e37308 */ /* 0x0006e20000000800 */
[C---:B------:R-:W-:Y:S02]  /*11f20*/  FMUL.FTZ R125, R3.reuse, R125 ;  /* 0x0000007d037d7220 */ /* 0x040fe40000410000 */
[----:B------:R-:W-:Y:S02]  /*11f30*/  FMUL.FTZ R126, R0, R126 ;  /* 0x0000007e007e7220 */ /* 0x000fe40000410000 */
[----:B-1----:R-:W-:Y:S02]  /*11f40*/  FMUL.FTZ R22, R132, R158 ;  /* 0x0000009e84167220 */ /* 0x002fe40000410000 */
[----:B------:R-:W-:Y:S02]  /*11f50*/  LDSM.16.MT88.4 R156, [R209+0x500] ;  /* 0x00050000d19c783b */ /* 0x000fe40000004200 */
[C---:B------:R-:W-:Y:S01]  /*11f60*/  FMUL.FTZ R127, R0.reuse, R127 ;  /* 0x0000007f007f7220 */ /* 0x040fe20000410000 */
[----:B------:R1:W-:Y:S01]  /*11f70*/  MUFU.EX2 R226, R34 ;  /* 0x0000002200e27308 */ /* 0x0003e20000000800 */
[C---:B------:R-:W-:Y:S01]  /*11f80*/  FMUL.FTZ R128, R3.reuse, R128 ;  /* 0x0000008003807220 */ /* 0x040fe20000410000 */
[-C--:B------:R-:W-:Y:S03]  /*11f90*/  HMMA.16816.F32 R20, R144, R152.reuse, R20 ;  /* 0x000000989014723c */ /* 0x080fe60000001814 */
[C---:B--2---:R-:W-:Y:S02]  /*11fa0*/  FMUL.FTZ R33, R3.reuse, R161 ;  /* 0x000000a103217220 */ /* 0x044fe40000410000 */
[C---:B------:R-:W-:Y:S02]  /*11fb0*/  FMUL.FTZ R129, R3.reuse, R129 ;  /* 0x0000008103817220 */ /* 0x040fe40000410000 */
[----:B------:R-:W-:Y:S01]  /*11fc0*/  FMUL.FTZ R130, R0, R130 ;  /* 0x0000008200827220 */ /* 0x000fe20000410000 */
[C---:B------:R-:W-:Y:S01]  /*11fd0*/  HMMA.16816.F32 R100, R140.reuse, R152, R100 ;  /* 0x000000988c64723c */ /* 0x040fe20000001864 */
[----:B------:R-:W-:Y:S03]  /*11fe0*/  MUFU.EX2 R172, R46 ;  /* 0x0000002e00ac7308 */ /* 0x000fe60000000800 */
[----:B---3--:R-:W-:Y:S02]  /*11ff0*/  FMUL.FTZ R32, R3, R160 ;  /* 0x000000a003207220 */ /* 0x008fe40000410000 */
[--C-:B------:R-:W-:Y:S02]  /*12000*/  FFMA.FTZ R28, R28, c[0x0][0x2d0], -R182.reuse ;  /* 0x0000b4001c1c7a23 */ /* 0x100fe400000108b6 */
[--C-:B------:R-:W-:Y:S03]  /*12010*/  FFMA.FTZ R24, R24, c[0x0][0x2d0], -R182.reuse ;  /* 0x0000b40018187a23 */ /* 0x100fe600000108b6 */
[----:B------:R2:W-:Y:S01]  /*12020*/  MUFU.EX2 R204, R28 ;  /* 0x0000001c00cc7308 */ /* 0x0005e20000000800 */
[--C-:B------:R-:W-:Y:S02]  /*12030*/  FFMA.FTZ R25, R25, c[0x0][0x2d0], -R182.reuse ;  /* 0x0000b40019197a23 */ /* 0x100fe400000108b6 */
[C---:B-1----:R-:W-:Y:S02]  /*12040*/  FMUL.FTZ R34, R0.reuse, R162 ;  /* 0x000000a200227220 */ /* 0x042fe40000410000 */
[----:B------:R-:W-:Y:S02]  /*12050*/  FMUL.FTZ R131, R0, R131 ;  /* 0x0000008300837220 */ /* 0x000fe40000410000 */
[--C-:B------:R-:W-:Y:S02]  /*12060*/  FFMA.FTZ R40, R40, c[0x0][0x2d0], -R182.reuse ;  /* 0x0000b40028287a23 */ /* 0x100fe400000108b6 */
[----:B------:R-:W-:Y:S01]  /*12070*/  FFMA.FTZ R41, R41, c[0x0][0x2d0], -R182 ;  /* 0x0000b40029297a23 */ /* 0x000fe200000108b6 */
[-C--:B------:R-:W-:Y:S01]  /*12080*/  HMMA.16816.F32 R32, R140, R154.reuse, R32 ;  /* 0x0000009a8c20723c */ /* 0x080fe20000001820 */
[----:B------:R-:W-:Y:S02]  /*12090*/  MUFU.EX2 R189, R52 ;  /* 0x0000003400bd7308 */ /* 0x000fe40000000800 */
[--C-:B------:R-:W-:Y:S02]  /*120a0*/  FFMA.FTZ R42, R42, c[0x0][0x2d0], -R137.reuse ;  /* 0x0000b4002a2a7a23 */ /* 0x100fe40000010889 */
[--C-:B------:R-:W-:Y:S02]  /*120b0*/  FFMA.FTZ R43, R43, c[0x0][0x2d0], -R137.reuse ;  /* 0x0000b4002b2b7a23 */ /* 0x100fe40000010889 */
[--C-:B------:R-:W-:Y:S01]  /*120c0*/  FFMA.FTZ R64, R64, c[0x0][0x2d0], -R180.reuse ;  /* 0x0000b40040407a23 */ /* 0x100fe200000108b4 */
[C---:B------:R-:W-:Y:S01]  /*120d0*/  HMMA.16816.F32 R104, R144.reuse, R154, R104 ;  /* 0x0000009a9068723c */ /* 0x040fe20000001868 */
[----:B------:R-:W1:Y:S02]  /*120e0*/  LDSM.16.MT88.4 R152, [R209+0x2100] ;  /* 0x00210000d198783b */ /* 0x000e640000004200 */
[----:B------:R3:W-:Y:S01]  /*120f0*/  MUFU.EX2 R206, R24 ;  /* 0x0000001800ce7308 */ /* 0x0007e20000000800 */
[----:B------:R-:W-:Y:S02]  /*12100*/  FFMA.FTZ R26, R26, c[0x0][0x2d0], -R137 ;  /* 0x0000b4001a1a7a23 */ /* 0x000fe40000010889 */
[----:B------:R-:W-:Y:S02]  /*12110*/  FFMA.FTZ R65, R65, c[0x0][0x2d0], -R180 ;  /* 0x0000b40041417a23 */ /* 0x000fe400000108b4 */
[-C--:B----4-:R-:W-:Y:S04]  /*12120*/  HMMA.16816.F32 R108, R144, R148.reuse, R108 ;  /* 0x00000094906c723c */ /* 0x090fe8000000186c */
[--C-:B------:R-:W-:Y:S01]  /*12130*/  FFMA.FTZ R66, R66, c[0x0][0x2d0], -R181.reuse ;  /* 0x0000b40042427a23 */ /* 0x100fe200000108b5 */
[----:B------:R4:W-:Y:S01]  /*12140*/  MUFU.EX2 R205, R25 ;  /* 0x0000001900cd7308 */ /* 0x0009e20000000800 */
[----:B------:R-:W-:Y:S02]  /*12150*/  FFMA.FTZ R67, R67, c[0x0][0x2d0], -R181 ;  /* 0x0000b40043437a23 */ /* 0x000fe400000108b5 */
[C---:B------:R-:W-:Y:S04]  /*12160*/  HMMA.16816.F32 R112, R140.reuse, R148, R112 ;  /* 0x000000948c70723c */ /* 0x040fe80000001870 */
[--C-:B------:R-:W-:Y:S02]  /*12170*/  FFMA.FTZ R60, R60, c[0x0][0x2d0], -R182.reuse ;  /* 0x0000b4003c3c7a23 */ /* 0x100fe400000108b6 */
[--C-:B------:R-:W-:Y:S01]  /*12180*/  FFMA.FTZ R61, R61, c[0x0][0x2d0], -R182.reuse ;  /* 0x0000b4003d3d7a23 */ /* 0x100fe200000108b6 */
[----:B------:R1:W-:Y:S01]  /*12190*/  MUFU.EX2 R176, R26 ;  /* 0x0000001a00b07308 */ /* 0x0003e20000000800 */
[-C--:B------:R-:W-:Y:S04]  /*121a0*/  HMMA.16816.F32 R116, R140, R150.reuse, R116 ;  /* 0x000000968c74723c */ /* 0x080fe80000001874 */
[----:B------:R-:W-:Y:S02]  /*121b0*/  FFMA.FTZ R29, R29, c[0x0][0x2d0], -R182 ;  /* 0x0000b4001d1d7a23 */ /* 0x000fe400000108b6 */
[--C-:B--2---:R-:W-:Y:S02]  /*121c0*/  FFMA.FTZ R28, R27, c[0x0][0x2d0], -R137.reuse ;  /* 0x0000b4001b1c7a23 */ /* 0x104fe40000010889 */
[C---:B------:R-:W-:Y:S01]  /*121d0*/  HMMA.16816.F32 R120, R144.reuse, R150, R120 ;  /* 0x000000969078723c */ /* 0x040fe20000001878 */
[----:B------:R-:W2:Y:S01]  /*121e0*/  LDSM.16.MT88.4 R148, [R208+0x500] ;  /* 0x00050000d094783b */ /* 0x000ea20000004200 */
[----:B------:R5:W-:Y:S02]  /*121f0*/  MUFU.EX2 R203, R29 ;  /* 0x0000001d00cb7308 */ /* 0x000be40000000800 */
[--C-:B------:R-:W-:Y:S02]  /*12200*/  FFMA.FTZ R30, R30, c[0x0][0x2d0], -R137.reuse ;  /* 0x0000b4001e1e7a23 */ /* 0x100fe40000010889 */
[--C-:B------:R-:W-:Y:S02]  /*12210*/  FFMA.FTZ R31, R31, c[0x0][0x2d0], -R137.reuse ;  /* 0x0000b4001f1f7a23 */ /* 0x100fe40000010889 */
[C---:B---3--:R-:W-:Y:S04]  /*12220*/  FMUL.FTZ R24, R133.reuse, R164 ;  /* 0x000000a485187220 */ /* 0x048fe80000410000 */
[----:B----4-:R-:W-:Y:S01]  /*12230*/  FMUL.FTZ R25, R133, R165 ;  /* 0x000000a585197220 */ /* 0x010fe20000410000 */
[----:B------:R3:W-:Y:S01]  /*12240*/  MUFU.EX2 R164, R30 ;  /* 0x0000001e00a47308 */ /* 0x0007e20000000800 */
[C---:B------:R-:W-:Y:S02]  /*12250*/  FMUL.FTZ R27, R132.reuse, R167 ;  /* 0x000000a7841b7220 */ /* 0x040fe40000410000 */
[----:B-1----:R-:W-:Y:S02]  /*12260*/  FMUL.FTZ R26, R132, R166 ;  /* 0x000000a6841a7220 */ /* 0x002fe40000410000 */
[--C-:B------:R-:W-:Y:S02]  /*12270*/  FFMA.FTZ R62, R62, c[0x0][0x2d0], -R137.reuse ;  /* 0x0000b4003e3e7a23 */ /* 0x100fe40000010889 */
[----:B------:R-:W-:Y:S02]  /*12280*/  FFMA.FTZ R137, R63, c[0x0][0x2d0], -R137 ;  /* 0x0000b4003f897a23 */ /* 0x000fe40000010889 */
[----:B------:R-:W-:Y:S01]  /*12290*/  FFMA.FTZ R3, R3, R247, R236 ;  /* 0x000000f703037223 */ /* 0x000fe200000100ec */
[-C--:B------:R-:W-:Y:S01]  /*122a0*/  HMMA.16816.F32 R24, R144, R152.reuse, R24 ;  /* 0x000000989018723c */ /* 0x080fe20000001818 */
[----:B------:R1:W-:Y:S02]  /*122b0*/  MUFU.EX2 R165, R28 ;  /* 0x0000001c00a57308 */ /* 0x0003e40000000800 */
[----:B-----5:R-:W-:Y:S02]  /*122c0*/  FMUL.FTZ R29, R133, R169 ;  /* 0x000000a9851d7220 */ /* 0x020fe40000410000 */
[----:B------:R-:W-:Y:S02]  /*122d0*/  FFMA.FTZ R0, R0, R248, R184 ;  /* 0x000000f800007223 */ /* 0x000fe400000100b8 */
[----:B------:R-:W-:Y:S01]  /*122e0*/  FADD.FTZ R3, R235, R3 ;  /* 0x00000003eb037221 */ /* 0x000fe20000010000 */
[C---:B------:R-:W-:Y:S03]  /*122f0*/  HMMA.16816.F32 R124, R140.reuse, R152, R124 ;  /* 0x000000988c7c723c */ /* 0x040fe6000000187c */
[----:B------:R4:W-:Y:S01]  /*12300*/  MUFU.EX2 R175, R31 ;  /* 0x0000001f00af7308 */ /* 0x0009e20000000800 */
[----:B------:R-:W-:Y:S02]  /*12310*/  FADD.FTZ R0, R183, R0 ;  /* 0x00000000b7007221 */ /* 0x000fe40000010000 */
[C---:B---3--:R-:W-:Y:S02]  /*12320*/  FMUL.FTZ R30, R132.reuse, R170 ;  /* 0x000000aa841e7220 */ /* 0x048fe40000410000 */
[-C--:B------:R-:W-:Y:S05]  /*12330*/  HMMA.16816.F32 R128, R140, R154.reuse, R128 ;  /* 0x0000009a8c80723c */ /* 0x080fea0000001880 */
[----:B------:R-:W3:Y:S02]  /*12340*/  MUFU.EX2 R207, R138 ;  /* 0x0000008a00cf7308 */ /* 0x000ee40000000800 */
[----:B------:R-:W-:Y:S01]  /*12350*/  F2FP.PACK_AB R140, R231, R232 ;  /* 0x000000e8e78c723e */ /* 0x000fe200000000ff */
[----:B-1----:R-:W-:Y:S01]  /*12360*/  FMUL.FTZ R28, R133, R168 ;  /* 0x000000a8851c7220 */ /* 0x002fe20000410000 */
[----:B------:R-:W-:Y:S03]  /*12370*/  F2FP.PACK_AB R142, R229, R230 ;  /* 0x000000e6e58e723e */ /* 0x000fe600000000ff */
[----:B------:R-:W-:Y:S01]  /*12380*/  FFMA.FTZ R133, R133, R245, R241 ;  /* 0x000000f585857223 */ /* 0x000fe200000100f1 */
[----:B------:R-:W-:Y:S02]  /*12390*/  F2FP.PACK_AB R141, R227, R228 ;  /* 0x000000e4e38d723e */ /* 0x000fe400000000ff */
[----:B------:R1:W-:Y:S01]  /*123a0*/  MUFU.EX2 R138, R47 ;  /* 0x0000002f008a7308 */ /* 0x0003e20000000800 */
[C---:B----4-:R-:W-:Y:S02]  /*123b0*/  FMUL.FTZ R31, R132.reuse, R171 ;  /* 0x000000ab841f7220 */ /* 0x050fe40000410000 */
[----:B------:R-:W-:Y:S07]  /*123c0*/  FFMA.FTZ R132, R132, R246, R237 ;  /* 0x000000f684847223 */ /* 0x000fee00000100ed */
[----:B------:R-:W4:Y:S01]  /*123d0*/  MUFU.EX2 R190, R53 ;  /* 0x0000003500be7308 */ /* 0x000f220000000800 */
[----:B------:R-:W-:Y:S01]  /*123e0*/  HMMA.16816.F32 R28, R144, R154, R28 ;  /* 0x0000009a901c723c */ /* 0x000fe2000000181c */
[----:B------:R-:W5:Y:S03]  /*123f0*/  LDSM.16.MT88.4 R152, [R208+0x1500] ;  /* 0x00150000d098783b */ /* 0x000f660000004200 */
[----:B---3--:R-:W-:Y:S03]  /*12400*/  F2FP.PACK_AB R143, R207, R226 ;  /* 0x000000e2cf8f723e */ /* 0x008fe600000000ff */
[----:B------:R-:W-:Y:S02]  /*12410*/  F2FP.PACK_AB R144, R205, R206 ;  /* 0x000000cecd90723e */ /* 0x000fe400000000ff */
[----:B------:R-:W-:Y:S02]  /*12420*/  MUFU.EX2 R180, R54 ;  /* 0x0000003600b47308 */ /* 0x000fe40000000800 */
[-C--:B--2---:R-:W-:Y:S01]  /*12430*/  HMMA.16816.F32 R4, R140, R148.reuse, R4 ;  /* 0x000000948c04723c */ /* 0x084fe20000001804 */
[----:B-1----:R-:W-:Y:S04]  /*12440*/  LDSM.16.MT88.4 R44, [R209+0x900] ;  /* 0x00090000d12c783b */ /* 0x002fe80000004200 */
[----:B------:R-:W-:Y:S02]  /*12450*/  F2FP.PACK_AB R146, R203, R204 ;  /* 0x000000cccb92723e */ /* 0x000fe400000000ff */
[----:B------:R-:W-:Y:S01]  /*12460*/  F2FP.PACK_AB R145, R165, R176 ;  /* 0x000000b0a591723e */ /* 0x000fe200000000ff */
[----:B------:R-:W1:Y:S01]  /*12470*/  MUFU.EX2 R179, R55 ;  /* 0x0000003700b37308 */ /* 0x000e620000000800 */
[----:B------:R-:W-:Y:S03]  /*12480*/  F2FP.PACK_AB R147, R175, R164 ;  /* 0x000000a4af93723e */ /* 0x000fe600000000ff */
[----:B----4-:R-:W-:Y:S04]  /*12490*/  F2FP.PACK_AB R168, R190, R189 ;  /* 0x000000bdbea8723e */ /* 0x010fe800000000ff */
[C---:B------:R-:W-:Y:S02]  /*124a0*/  HMMA.16816.F32 R8, R144.reuse, R148, R8 ;  /* 0x000000949008723c */ /* 0x040fe40000001808 */
[----:B------:R-:W-:Y:S06]  /*124b0*/  MUFU.EX2 R193, R40 ;  /* 0x0000002800c17308 */ /* 0x000fec0000000800 */
[-C--:B------:R-:W-:Y:S04]  /*124c0*/  HMMA.16816.F32 R12, R144, R150.reuse, R12 ;  /* 0x00000096900c723c */ /* 0x080fe8000000180c */
[----:B------:R-:W2:Y:S04]  /*124d0*/  MUFU.EX2 R194, R41 ;  /* 0x0000002900c27308 */ /* 0x000ea80000000800 */
[C---:B------:R-:W-:Y:S01]  /*124e0*/  HMMA.16816.F32 R16, R140.reuse, R150, R16 ;  /* 0x000000968c10723c */ /* 0x040fe20000001810 */
[----:B------:R-:W3:Y:S03]  /*124f0*/  LDSM.16.MT88.4 R148, [R209+0x1500] ;  /* 0x00150000d194783b */ /* 0x000ee60000004200 */
[----:B-1----:R-:W-:Y:S02]  /*12500*/  F2FP.PACK_AB R169, R179, R180 ;  /* 0x000000b4b3a9723e */ /* 0x002fe400000000ff */
[----:B------:R1:W-:Y:S02]  /*12510*/  MUFU.EX2 R173, R42 ;  /* 0x0000002a00ad7308 */ /* 0x0003e40000000800 */
[-C--:B------:R-:W-:Y:S01]  /*12520*/  HMMA.16816.F32 R68, R140, R156.reuse, R68 ;  /* 0x0000009c8c44723c */ /* 0x080fe20000001844 */
[----:B------:R-:W-:Y:S07]  /*12530*/  LDSM.16.MT88.4 R52, [R209+0x2900] ;  /* 0x00290000d134783b */ /* 0x000fee0000004200 */
[C---:B------:R-:W-:Y:S01]  /*12540*/  HMMA.16816.F32 R72, R144.reuse, R156, R72 ;  /* 0x0000009c9048723c */ /* 0x040fe20000001848 */
[----:B------:R-:W4:Y:S03]  /*12550*/  MUFU.EX2 R174, R43 ;  /* 0x0000002b00ae7308 */ /* 0x000f260000000800 */
[----:B--2---:R-:W-:Y:S04]  /*12560*/  F2FP.PACK_AB R40, R194, R193 ;  /* 0x000000c1c228723e */ /* 0x004fe800000000ff */
[-C--:B------:R-:W-:Y:S03]  /*12570*/  HMMA.16816.F32 R76, R144, R158.reuse, R76 ;  /* 0x0000009e904c723c */ /* 0x080fe6000000184c */
[----:B------:R-:W-:Y:S01]  /*12580*/  MUFU.EX2 R178, R66 ;  /* 0x0000004200b27308 */ /* 0x000fe20000000800 */
[----:B-1----:R-:W-:Y:S04]  /*12590*/  F2FP.PACK_AB R42, R192, R191 ;  /* 0x000000bfc02a723e */ /* 0x002fe800000000ff */
[C---:B------:R-:W-:Y:S01]  /*125a0*/  HMMA.16816.F32 R80, R140.reuse, R158, R80 ;  /* 0x0000009e8c50723c */ /* 0x040fe20000001850 */
[----:B------:R-:W1:Y:S04]  /*125b0*/  LDSM.16.MT88.4 R156, [R208+0x2500] ;  /* 0x00250000d09c783b */ /* 0x000e680000004200 */
[----:B------:R-:W-:Y:S03]  /*125c0*/  MUFU.EX2 R66, R57 ;  /* 0x0000003900427308 */ /* 0x000fe60000000800 */
[-C--:B-----5:R-:W-:Y:S04]  /*125d0*/  HMMA.16816.F32 R84, R140, R152.reuse, R84 ;  /* 0x000000988c54723c */ /* 0x0a0fe80000001854 */
[----:B----4-:R-:W-:Y:S02]  /*125e0*/  F2FP.PACK_AB R41, R174, R173 ;  /* 0x000000adae29723e */ /* 0x010fe400000000ff */
[----:B------:R-:W-:Y:S01]  /*125f0*/  F2FP.PACK_AB R43, R138, R172 ;  /* 0x000000ac8a2b723e */ /* 0x000fe200000000ff */
[----:B------:R-:W2:Y:S01]  /*12600*/  MUFU.EX2 R177, R67 ;  /* 0x0000004300b17308 */ /* 0x000ea20000000800 */
[C---:B------:R-:W-:Y:S08]  /*12610*/  HMMA.16816.F32 R88, R144.reuse, R152, R88 ;  /* 0x000000989058723c */ /* 0x040ff00000001858 */
[-C--:B------:R-:W-:Y:S01]  /*12620*/  HMMA.16816.F32 R92, R144, R154.reuse, R92 ;  /* 0x0000009a905c723c */ /* 0x080fe2000000185c */
[----:B------:R-:W-:Y:S07]  /*12630*/  MUFU.EX2 R67, R56 ;  /* 0x0000003800437308 */ /* 0x000fee0000000800 */
[C---:B------:R-:W-:Y:S01]  /*12640*/  HMMA.16816.F32 R96, R140.reuse, R154, R96 ;  /* 0x0000009a8c60723c */ /* 0x040fe20000001860 */
[----:B------:R-:W-:Y:S02]  /*12650*/  LDSM.16.MT88.4 R152, [R208+0xd00] ;  /* 0x000d0000d098783b */ /* 0x000fe40000004200 */
[----:B------:R-:W-:Y:S01]  /*12660*/  MUFU.EX2 R188, R64 ;  /* 0x0000004000bc7308 */ /* 0x000fe20000000800 */
[----:B--2---:R-:W-:Y:S04]  /*12670*/  F2FP.PACK_AB R171, R177, R178 ;  /* 0x000000b2b1ab723e */ /* 0x004fe800000000ff */
[-C--:B---3--:R-:W-:Y:S05]  /*12680*/  HMMA.16816.F32 R20, R140, R148.reuse, R20 ;  /* 0x000000948c14723c */ /* 0x088fea0000001814 */
[----:B------:R-:W-:Y:S03]  /*12690*/  MUFU.EX2 R64, R61 ;  /* 0x0000003d00407308 */ /* 0x000fe60000000800 */
[C---:B------:R-:W-:Y:S07]  /*126a0*/  HMMA.16816.F32 R100, R144.reuse, R148, R100 ;  /* 0x000000949064723c */ /* 0x040fee0000001864 */
[----:B------:R-:W-:Y:S01]  /*126b0*/  MUFU.EX2 R61, R58 ;  /* 0x0000003a003d7308 */ /* 0x000fe20000000800 */
[-C--:B------:R-:W-:Y:S08]  /*126c0*/  HMMA.16816.F32 R32, R144, R150.reuse, R32 ;  /* 0x000000969020723c */ /* 0x080ff00000001820 */
[C---:B------:R-:W-:Y:S01]  /*126d0*/  HMMA.16816.F32 R104, R140.reuse, R150, R104 ;  /* 0x000000968c68723c */ /* 0x040fe20000001868 */
[----:B------:R-:W2:Y:S07]  /*126e0*/  MUFU.EX2 R187, R65 ;  /* 0x0000004100bb7308 */ /* 0x000eae0000000800 */
[-C--:B-1----:R-:W-:Y:S03]  /*126f0*/  HMMA.16816.F32 R108, R140, R156.reuse, R108 ;  /* 0x0000009c8c6c723c */ /* 0x082fe6000000186c */
[----:B------:R-:W1:Y:S05]  /*12700*/  MUFU.EX2 R65, R60 ;  /* 0x0000003c00417308 */ /* 0x000e6a0000000800 */
[C---:B------:R-:W-:Y:S05]  /*12710*/  HMMA.16816.F32 R112, R144.reuse, R156, R112 ;  /* 0x0000009c9070723c */ /* 0x040fea0000001870 */
[----:B------:R3:W4:Y:S03]  /*12720*/  MUFU.EX2 R60, R59 ;  /* 0x0000003b003c7308 */ /* 0x0007260000000800 */
[-C--:B------:R-:W-:Y:S04]  /*12730*/  HMMA.16816.F32 R116, R144, R158.reuse, R116 ;  /* 0x0000009e9074723c */ /* 0x080fe80000001874 */
[----:B--2---:R-:W-:Y:S03]  /*12740*/  F2FP.PACK_AB R170, R187, R188 ;  /* 0x000000bcbbaa723e */ /* 0x004fe600000000ff */
[----:B------:R-:W-:Y:S01]  /*12750*/  MUFU.EX2 R62, R62 ;  /* 0x0000003e003e7308 */ /* 0x000fe20000000800 */
[C---:B------:R-:W-:Y:S08]  /*12760*/  HMMA.16816.F32 R120, R140.reuse, R158, R120 ;  /* 0x0000009e8c78723c */ /* 0x040ff00000001878 */
[-C--:B------:R-:W-:Y:S01]  /*12770*/  HMMA.16816.F32 R24, R140, R36.reuse, R24 ;  /* 0x000000248c18723c */ /* 0x080fe20000001818 */
[----:B------:R-:W2:Y:S01]  /*12780*/  MUFU.EX2 R137, R137 ;  /* 0x0000008900897308 */ /* 0x000ea20000000800 */
[----:B---3--:R-:W-:Y:S06]  /*12790*/  LDSM.16.MT88.4 R56, [R209+0x1d00] ;  /* 0x001d0000d138783b */ /* 0x008fec0000004200 */
[C---:B------:R-:W-:Y:S07]  /*127a0*/  HMMA.16816.F32 R124, R144.reuse, R36, R124 ;  /* 0x00000024907c723c */ /* 0x040fee000000187c */
[----:B------:R-:W-:Y:S01]  /*127b0*/  F2FP.PACK_AB R36, R201, R202 ;  /* 0x000000cac924723e */ /* 0x000fe200000000ff */
[-C--:B------:R-:W-:Y:S04]  /*127c0*/  HMMA.16816.F32 R128, R144, R38.reuse, R128 ;  /* 0x000000269080723c */ /* 0x080fe80000001880 */
[----:B------:R-:W-:Y:S04]  /*127d0*/  F2FP.PACK_AB R37, R196, R198 ;  /* 0x000000c6c425723e */ /* 0x000fe800000000ff */
        /* <DEDUP_REMOVED lines=36> */
[----:B------:R-:W-:Y:S02]  /*12a20*/  F2FP.PACK_AB R38, R64, R65 ;  /* 0x000000414026723e */ /* 0x000fe400000000ff */
[----:B----4-:R-:W-:Y:S02]  /*12a30*/  F2FP.PACK_AB R37, R60, R61 ;  /* 0x0000003d3c25723e */ /* 0x010fe400000000ff */
[----:B--2---:R-:W-:Y:S07]  /*12a40*/  F2FP.PACK_AB R39, R137, R62 ;  /* 0x0000003e8927723e */ /* 0x004fee00000000ff */
        /* <DEDUP_REMOVED lines=86> */
.L_x_132:
        /* <DEDUP_REMOVED lines=149> */
.L_x_85:
[----:B------:R-:W1:Y:S02]  /*13900*/  S2R R69, SR_CTAID.Y ;  /* 0x0000000000457919 */ /* 0x000e640000002600 */
[----:B-1----:R-:W-:Y:S01]  /*13910*/  SHF.R.S32.HI R57, RZ, 0x1f, R69 ;  /* 0x0000001fff397819 */ /* 0x002fe20000011445 */
[----:B------:R-:W-:Y:S05]  /*13920*/  @P4 BRA `(.L_x_134) ;  /* 0x0000173000004947 */ /* 0x000fea0003800000 */
[----:B------:R-:W2:Y:S01]  /*13930*/  LDL R58, [R1+0x34] ;  /* 0x00003400013a7983 */ /* 0x000ea20000100800 */
[----:B------:R-:W-:-:S02]  /*13940*/  F2FP.PACK_AB R45, R45, R144 ;  /* 0x000000902d2d723e */ /* 0x000fc400000000ff */
[----:B------:R-:W-:Y:S01]  /*13950*/  F2FP.PACK_AB R44, R44, R146 ;  /* 0x000000922c2c723e */ /* 0x000fe200000000ff */
[----:B------:R-:W1:Y:S01]  /*13960*/  S2R R55, SR_TID.X ;  /* 0x0000000000377919 */ /* 0x000e620000002100 */
        /* <DEDUP_REMOVED lines=12> */
[----:B-1----:R-:W-:Y:S02]  /*13a30*/  SHF.R.S32.HI R56, RZ, 0x1f, R55 ;  /* 0x0000001fff387819 */ /* 0x002fe40000011437 */
[----:B------:R-:W-:Y:S02]  /*13a40*/  F2FP.PACK_AB R36, R36, R76 ;  /* 0x0000004c2424723e */ /* 0x000fe400000000ff */
[CC--:B------:R-:W-:Y:S02]  /*13a50*/  LEA.HI R3, R56.reuse, R55.reuse, RZ, 0x2 ;  /* 0x0000003738037211 */ /* 0x0c0fe400078f10ff */
[----:B------:R-:W-:Y:S02]  /*13a60*/  LEA.HI R48, R56, R55, RZ, 0x5 ;  /* 0x0000003738307211 */ /* 0x000fe400078f28ff */
[----:B------:R-:W-:-:S02]  /*13a70*/  SHF.R.S32.HI R52, RZ, 0x2, R3 ;  /* 0x00000002ff347819 */ /* 0x000fc40000011403 */
[----:B------:R-:W-:Y:S02]  /*13a80*/  SHF.R.S32.HI R0, RZ, 0x1f, R3 ;  /* 0x0000001fff007819 */ /* 0x000fe40000011403 */
[----:B------:R-:W-:Y:S02]  /*13a90*/  LOP3.LUT R3, R3, 0xfffffffc, RZ, 0xc0, !PT ;  /* 0xfffffffc03037812 */ /* 0x000fe400078ec0ff */
[----:B------:R-:W-:Y:S02]  /*13aa0*/  LEA.HI R0, R0, R52, RZ, 0x3 ;  /* 0x0000003400007211 */ /* 0x000fe400078f18ff */
[----:B------:R-:W-:Y:S01]  /*13ab0*/  SHF.R.S32.HI R49, RZ, 0x5, R48 ;  /* 0x00000005ff317819 */ /* 0x000fe20000011430 */
[----:B------:R-:W-:Y:S01]  /*13ac0*/  IMAD.IADD R29, R55, 0x1, -R3 ;  /* 0x00000001371d7824 */ /* 0x000fe200078e0a03 */
[----:B------:R-:W-:Y:S02]  /*13ad0*/  LOP3.LUT R0, R0, 0xfffffff8, RZ, 0xc0, !PT ;  /* 0xfffffff800007812 */ /* 0x000fe400078ec0ff */
[----:B------:R-:W-:-:S02]  /*13ae0*/  F2FP.PACK_AB R78, R79, R78 ;  /* 0x0000004e4f4e723e */ /* 0x000fc400000000ff */
[----:B------:R-:W-:Y:S01]  /*13af0*/  F2FP.PACK_AB R35, R35, R84 ;  /* 0x000000542323723e */ /* 0x000fe200000000ff */
[----:B------:R-:W-:Y:S01]  /*13b00*/  IMAD.IADD R2, R52, 0x1, -R0 ;  /* 0x0000000134027824 */ /* 0x000fe200078e0a00 */
[----:B------:R-:W-:Y:S02]  /*13b10*/  F2FP.PACK_AB R34, R34, R86 ;  /* 0x000000562222723e */ /* 0x000fe400000000ff */
[----:B------:R-:W-:Y:S02]  /*13b20*/  F2FP.PACK_AB R32, R32, R96 ;  /* 0x000000602020723e */ /* 0x000fe400000000ff */
[----:B------:R-:W-:Y:S02]  /*13b30*/  LEA.HI R0, R2, R2, RZ, 0x1 ;  /* 0x0000000202007211 */ /* 0x000fe400078f08ff */
[----:B------:R-:W-:Y:S02]  /*13b40*/  F2FP.PACK_AB R31, R31, R98 ;  /* 0x000000621f1f723e */ /* 0x000fe400000000ff */
[----:B------:R-:W-:-:S02]  /*13b50*/  SHF.R.S32.HI R13, RZ, 0x1, R0 ;  /* 0x00000001ff0d7819 */ /* 0x000fc40000011400 */
[----:B------:R-:W-:Y:S02]  /*13b60*/  LOP3.LUT R0, R0, 0x3fffffe, RZ, 0xc0, !PT ;  /* 0x03fffffe00007812 */ /* 0x000fe400078ec0ff */
[C---:B------:R-:W-:Y:S01]  /*13b70*/  LOP3.LUT R3, R13.reuse, 0x1, RZ, 0xc0, !PT ;  /* 0x000000010d037812 */ /* 0x040fe200078ec0ff */
[C---:B------:R-:W-:Y:S01]  /*13b80*/  IMAD.SHL.U32 R4, R13.reuse, 0x40, RZ ;  /* 0x000000400d047824 */ /* 0x040fe200078e00ff */
[----:B------:R-:W-:Y:S01]  /*13b90*/  LOP3.LUT P0, RZ, R13, 0x2, RZ, 0xc0, !PT ;  /* 0x000000020dff7812 */ /* 0x000fe2000780c0ff */
[----:B------:R-:W-:Y:S01]  /*13ba0*/  IMAD.IADD R2, R2, 0x1, -R0 ;  /* 0x0000000102027824 */ /* 0x000fe200078e0a00 */
[----:B------:R-:W-:Y:S01]  /*13bb0*/  ISETP.NE.U32.AND P1, PT, R3, 0x1, PT ;  /* 0x000000010300780c */ /* 0x000fe20003f25070 */
[----:B------:R-:W-:Y:S01]  /*13bc0*/  IMAD R0, R49, 0x100, R29 ;  /* 0x0000010031007824 */ /* 0x000fe200078e021d */
[----:B------:R-:W-:Y:S02]  /*13bd0*/  LOP3.LUT R4, R4, 0xc0, RZ, 0xc0, !PT ;  /* 0x000000c004047812 */ /* 0x000fe400078ec0ff */
[----:B------:R-:W-:Y:S01]  /*13be0*/  F2FP.PACK_AB R33, R33, R88 ;  /* 0x000000582121723e */ /* 0x000fe200000000ff */
[----:B------:R-:W-:Y:S01]  /*13bf0*/  IMAD R0, R2, 0x10, R0 ;  /* 0x0000001002007824 */ /* 0x000fe200078e0200 */
[----:B------:R-:W-:Y:S01]  /*13c00*/  LEA.HI R2, R4, R4, RZ, 0x1d ;  /* 0x0000000404027211 */ /* 0x000fe200078fe8ff */
[----:B------:R-:W-:Y:S01]  /*13c10*/  IMAD.MOV.U32 R4, RZ, RZ, 0x20 ;  /* 0x00000020ff047424 */ /* 0x000fe200078e00ff */
[----:B------:R-:W-:-:S02]  /*13c20*/  F2FP.PACK_AB R90, R91, R90 ;  /* 0x0000005a5b5a723e */ /* 0x000fc400000000ff */
[----:B------:R-:W-:Y:S01]  /*13c30*/  F2FP.PACK_AB R30, R30, R92 ;  /* 0x0000005c1e1e723e */ /* 0x000fe200000000ff */
[----:B------:R-:W-:Y:S01]  /*13c40*/  IMAD.U32 R0, R0, 0x2, R2 ;  /* 0x0000000200007824 */ /* 0x000fe200078e0002 */
[----:B------:R-:W-:Y:S02]  /*13c50*/  SEL R4, R4, 0xffffffe0, !P0 ;  /* 0xffffffe004047807 */ /* 0x000fe40004000000 */
[----:B------:R-:W-:Y:S01]  /*13c60*/  F2FP.PACK_AB R94, R95, R94 ;  /* 0x0000005e5f5e723e */ /* 0x000fe200000000ff */
[----:B------:R-:W-:Y:S01]  /*13c70*/  IMAD.SHL.U32 R0, R0, 0x2, RZ ;  /* 0x0000000200007824 */ /* 0x000fe200078e00ff */
[----:B------:R-:W-:Y:S01]  /*13c80*/  BAR.SYNC.DEFER_BLOCKING 0x1, 0x80 ;  /* 0x0042000000007b1d */ /* 0x000fe20000010000 */
[----:B------:R-:W-:Y:S02]  /*13c90*/  F2FP.PACK_AB R28, R28, R156 ;  /* 0x0000009c1c1c723e */ /* 0x000fe400000000ff */
[----:B------:R-:W-:Y:S02]  /*13ca0*/  F2FP.PACK_AB R27, R27, R158 ;  /* 0x0000009e1b1b723e */ /* 0x000fe400000000ff */
[----:B------:R-:W-:-:S02]  /*13cb0*/  IADD3 R3, R0, 0x80, RZ ;  /* 0x0000008000037810 */ /* 0x000fc40007ffe0ff */
[C---:B------:R-:W-:Y:S02]  /*13cc0*/  IADD3 R2, R0.reuse, 0x70, RZ ;  /* 0x0000007000027810 */ /* 0x040fe40007ffe0ff */
[----:B------:R-:W-:Y:S01]  /*13cd0*/  @P1 IADD3 R2, R3, 0x10, RZ ;  /* 0x0000001003021810 */ /* 0x000fe20007ffe0ff */
[----:B------:R-:W-:Y:S01]  /*13ce0*/  IMAD.IADD R3, R0, 0x1, R4 ;  /* 0x0000000100037824 */ /* 0x000fe200078e0204 */
[----:B------:R-:W-:Y:S02]  /*13cf0*/  F2FP.PACK_AB R25, R25, R104 ;  /* 0x000000681919723e */ /* 0x000fe400000000ff */
[----:B------:R-:W-:Y:S01]  /*13d00*/  F2FP.PACK_AB R24, R24, R106 ;  /* 0x0000006a1818723e */ /* 0x000fe200000000ff */
[----:B------:R-:W-:Y:S01]  /*13d10*/  IMAD.IADD R4, R4, 0x1, R2 ;  /* 0x0000000104047824 */ /* 0x000fe200078e0202 */
[----:B------:R-:W-:Y:S02]  /*13d20*/  F2FP.PACK_AB R26, R26, R100 ;  /* 0x000000641a1a723e */ /* 0x000fe400000000ff */
[----:B------:R-:W-:-:S02]  /*13d30*/  F2FP.PACK_AB R102, R103, R102 ;  /* 0x000000666766723e */ /* 0x000fc400000000ff */
        /* <DEDUP_REMOVED lines=27> */
[----:B------:R-:W-:Y:S03]  /*13ef0*/  STS [R3+0x80], R41 ;  /* 0x0000802903007388 */ /* 0x000fe60000000800 */
[----:B------:R-:W-:Y:S01]  /*13f00*/  ISETP.NE.AND.EX P1, PT, RZ, c[0x0][0x504], PT, P0 ;  /* 0x00014100ff007a0c */ /* 0x000fe20003f25300 */
[----:B------:R-:W-:Y:S01]  /*13f10*/  STS [R3+0x280], R40 ;  /* 0x0002802803007388 */ /* 0x000fe20000000800 */
[----:B------:R-:W-:-:S03]  /*13f20*/  ISETP.NE.U32.AND P0, PT, RZ, c[0x0][0x508], PT ;  /* 0x00014200ff007a0c */ /* 0x000fc60003f05070 */
[----:B------:R-:W-:Y:S01]  /*13f30*/  STS [R4], R38 ;  /* 0x0000002604007388 */ /* 0x000fe20000000800 */
[----:B------:R-:W-:-:S03]  /*13f40*/  ISETP.NE.AND.EX P0, PT, RZ, c[0x0][0x50c], PT, P0 ;  /* 0x00014300ff007a0c */ /* 0x000fc60003f05300 */
        /* <DEDUP_REMOVED lines=52> */
.L_x_135:
[----:B-1----:R-:W-:Y:S01]  /*14290*/  LOP3.LUT R4, R48, 0xffffffe0, RZ, 0xc0, !PT ;  /* 0xffffffe030047812 */ /* 0x002fe200078ec0ff */
[----:B------:R-:W1:Y:S01]  /*142a0*/  S2R R21, SR_CTAID.X ;  /* 0x0000000000157919 */ /* 0x000e620000002500 */
[----:B------:R-:W-:Y:S01]  /*142b0*/  SHF.R.S32.HI R5, RZ, 0x1f, R49 ;  /* 0x0000001fff057819 */ /* 0x000fe20000011431 */
[----:B------:R-:W-:Y:S01]  /*142c0*/  IMAD.MOV.U32 R9, RZ, RZ, c[0x0][0x4e8] ;  /* 0x00013a00ff097624 */ /* 0x000fe200078e00ff */
[----:B------:R-:W-:Y:S01]  /*142d0*/  LEA.HI R0, R29, R29, RZ, 0x1 ;  /* 0x0000001d1d007211 */ /* 0x000fe200078f08ff */
[----:B------:R-:W-:Y:S01]  /*142e0*/  IMAD.IADD R7, R55, 0x1, -R4 ;  /* 0x0000000137077824 */ /* 0x000fe200078e0a04 */
[----:B------:R-:W-:Y:S01]  /*142f0*/  LEA.HI R4, R5, R49, RZ, 0x2 ;  /* 0x0000003105047211 */ /* 0x000fe200078f10ff */
[----:B------:R-:W-:Y:S01]  /*14300*/  IMAD R11, R57, c[0x0][0x3e8], RZ ;  /* 0x0000fa00390b7a24 */ /* 0x000fe200078e02ff */
[C---:B------:R-:W-:Y:S01]  /*14310*/  LOP3.LUT R6, R0.reuse, 0x1ffffffe, RZ, 0xc0, !PT ;  /* 0x1ffffffe00067812 */ /* 0x040fe200078ec0ff */
[----:B------:R-:W-:Y:S01]  /*14320*/  IMAD.SHL.U32 R5, R0, 0x20, RZ ;  /* 0x0000002000057824 */ /* 0x000fe200078e00ff */
[----:B------:R-:W-:Y:S01]  /*14330*/  SHF.R.S32.HI R8, RZ, 0x1f, R7 ;  /* 0x0000001fff087819 */ /* 0x000fe20000011407 */
[C---:B------:R-:W-:Y:S01]  /*14340*/  IMAD R12, R29.reuse, 0x20, R52 ;  /* 0x000000201d0c7824 */ /* 0x040fe200078e0234 */
[----:B------:R-:W-:Y:S01]  /*14350*/  LOP3.LUT R4, R4, 0xffffffc, RZ, 0xc0, !PT ;  /* 0x0ffffffc04047812 */ /* 0x000fe200078ec0ff */
[----:B-----5:R-:W-:Y:S01]  /*14360*/  IMAD R24, R24, c[0x0][0x4e8], RZ ;  /* 0x00013a0018187a24 */ /* 0x020fe200078e02ff */
[----:B------:R-:W-:Y:S01]  /*14370*/  LEA.HI R0, R8, R7, RZ, 0x2 ;  /* 0x0000000708007211 */ /* 0x000fe200078f10ff */
[----:B------:R-:W-:Y:S01]  /*14380*/  BSSY B0, `(.L_x_136) ;  /* 0x0000085000007945 */ /* 0x000fe20003800000 */
[----:B------:R-:W-:Y:S01]  /*14390*/  IADD3 R6, R29, -R6, RZ ;  /* 0x800000061d067210 */ /* 0x000fe20007ffe0ff */
[----:B------:R-:W-:Y:S01]  /*143a0*/  IMAD.IADD R4, R49, 0x1, -R4 ;  /* 0x0000000131047824 */ /* 0x000fe200078e0a04 */
[----:B------:R-:W-:-:S02]  /*143b0*/  LOP3.LUT R5, R5, 0xffffffc0, RZ, 0xc0, !PT ;  /* 0xffffffc005057812 */ /* 0x000fc400078ec0ff */
[----:B------:R-:W-:Y:S02]  /*143c0*/  SHF.R.S32.HI R0, RZ, 0x2, R0 ;  /* 0x00000002ff007819 */ /* 0x000fe40000011400 */
[----:B------:R-:W-:Y:S01]  /*143d0*/  ISETP.NE.AND P2, PT, R9, 0x1, PT ;  /* 0x000000010900780c */ /* 0x000fe20003f45270 */
[----:B------:R-:W-:Y:S01]  /*143e0*/  IMAD R6, R6, 0x8, R5 ;  /* 0x0000000806067824 */ /* 0x000fe200078e0205 */
[----:B------:R-:W-:Y:S01]  /*143f0*/  LEA R16, R4, R0, 0x4 ;  /* 0x0000000004107211 */ /* 0x000fe200078e20ff */
[----:B------:R-:W-:Y:S01]  /*14400*/  IMAD R0, R3, c[0x0][0x3a0], RZ ;  /* 0x0000e80003007a24 */ /* 0x000fe200078e02ff */
[----:B------:R-:W-:Y:S01]  /*14410*/  LEA.HI R10, R52, R52, RZ, 0x1 ;  /* 0x00000034340a7211 */ /* 0x000fe200078f08ff */
[----:B------:R-:W-:Y:S01]  /*14420*/  IMAD.WIDE.U32 R4, R69, c[0x0][0x490], R2 ;  /* 0x0001240045047a25 */ /* 0x000fe200078e0002 */
[----:B------:R-:W-:Y:S02]  /*14430*/  LOP3.LUT P0, RZ, R7, 0x3, RZ, 0xc0, !PT ;  /* 0x0000000307ff7812 */ /* 0x000fe4000780c0ff */
[----:B------:R-:W-:Y:S01]  /*14440*/  LOP3.LUT R10, R10, 0x3fffffe, RZ, 0xc0, !PT ;  /* 0x03fffffe0a0a7812 */ /* 0x000fe200078ec0ff */
[----:B------:R-:W-:Y:S01]  /*14450*/  IMAD.IADD R6, R16, 0x1, R6 ;  /* 0x0000000110067824 */ /* 0x000fe200078e0206 */
[----:B------:R-:W-:Y:S01]  /*14460*/  LEA.HI R13, R56, R55, RZ, 0x3 ;  /* 0x00000037380d7211 */ /* 0x000fe200078f18ff */
[----:B------:R-:W-:-:S02]  /*14470*/  IMAD R8, R2, c[0x0][0x3a4], R0 ;  /* 0x0000e90002087a24 */ /* 0x000fc400078e0200 */
[----:B------:R-:W-:-:S04]  /*14480*/  IMAD.WIDE.U32 R2, R2, c[0x0][0x3a0], RZ ;  /* 0x0000e80002027a25 */ /* 0x000fc800078e00ff */
[----:B-1----:R-:W-:Y:S02]  /*14490*/  IMAD R0, R21, 0x80, R6 ;  /* 0x0000008015007824 */ /* 0x002fe400078e0206 */
[----:B------:R-:W-:Y:S02]  /*144a0*/  IMAD.IADD R3, R3, 0x1, R8 ;  /* 0x0000000103037824 */ /* 0x000fe400078e0208 */
[----:B------:R-:W-:Y:S01]  /*144b0*/  IMAD R9, R57, c[0x0][0x490], RZ ;  /* 0x0001240039097a24 */ /* 0x000fe200078e02ff */
[----:B------:R-:W-:Y:S01]  /*144c0*/  MOV R6, R0 ;  /* 0x0000000000067202 */ /* 0x000fe20000000f00 */
[----:B------:R-:W-:-:S04]  /*144d0*/  @P2 IMAD.HI.U32 R8, R0, c[0x0][0x4ec], RZ ;  /* 0x00013b0000082a27 */ /* 0x000fc800078e00ff */
[----:B------:R-:W-:Y:S01]  /*144e0*/  IMAD.IADD R7, R52, 0x1, -R10 ;  /* 0x0000000134077824 */ /* 0x000fe200078e0a0a */
[----:B------:R-:W-:Y:S01]  /*144f0*/  @P2 SHF.R.U32.HI R6, RZ, c[0x0][0x4f0], R8 ;  /* 0x00013c00ff062a19 */ /* 0x000fe20000011608 */
[----:B------:R-:W-:Y:S02]  /*14500*/  IMAD R9, R69, c[0x0][0x494], R9 ;  /* 0x0001250045097a24 */ /* 0x000fe400078e0209 */
[----:B------:R-:W-:Y:S01]  /*14510*/  IMAD R20, R49, 0x8, R7 ;  /* 0x0000000831147824 */ /* 0x000fe200078e0207 */
[----:B------:R-:W-:Y:S01]  /*14520*/  SHF.R.S32.HI R7, RZ, 0x1f, R58 ;  /* 0x0000001fff077819 */ /* 0x000fe2000001143a */
[----:B------:R-:W-:Y:S01]  /*14530*/  IMAD.WIDE.U32 R2, R69, c[0x0][0x3e8], R2 ;  /* 0x0000fa0045027a25 */ /* 0x000fe200078e0002 */
[----:B------:R-:W-:Y:S02]  /*14540*/  IADD3 R5, R5, R9, RZ ;  /* 0x0000000905057210 */ /* 0x000fe40007ffe0ff */
[----:B------:R-:W-:Y:S01]  /*14550*/  IADD3 R8, -R6, RZ, RZ ;  /* 0x000000ff06087210 */ /* 0x000fe20007ffe1ff */
[----:B------:R-:W-:Y:S01]  /*14560*/  IMAD R12, R21, 0x80, R12 ;  /* 0x00000080150c7824 */ /* 0x000fe200078e020c */
[----:B------:R-:W-:-:S02]  /*14570*/  SEL R9, R58, RZ, !P1 ;  /* 0x000000ff3a097207 */ /* 0x000fc40004800000 */
[----:B------:R-:W-:Y:S01]  /*14580*/  SEL R10, R7, RZ, !P1 ;  /* 0x000000ff070a7207 */ /* 0x000fe20004800000 */
[----:B------:R-:W-:Y:S02]  /*14590*/  IMAD R7, R69, c[0x0][0x3ec], R11 ;  /* 0x0000fb0045077a24 */ /* 0x000fe400078e020b */
[----:B------:R-:W-:Y:S02]  /*145a0*/  IMAD R11, R8, c[0x0][0x4e8], R0 ;  /* 0x00013a00080b7a24 */ /* 0x000fe400078e0200 */
[----:B------:R-:W-:Y:S01]  /*145b0*/  IMAD R0, R10, c[0x0][0x498], RZ ;  /* 0x000126000a007a24 */ /* 0x000fe200078e02ff */
[----:B------:R-:W-:Y:S01]  /*145c0*/  IADD3 R3, R3, R7, RZ ;  /* 0x0000000703037210 */ /* 0x000fe20007ffe0ff */
[----:B------:R-:W-:-:S04]  /*145d0*/  IMAD.WIDE.U32 R4, R9, c[0x0][0x498], R4 ;  /* 0x0001260009047a25 */ /* 0x000fc800078e0004 */
[----:B------:R-:W-:Y:S01]  /*145e0*/  IMAD R7, R9, c[0x0][0x49c], R0 ;  /* 0x0001270009077a24 */ /* 0x000fe200078e0200 */
[----:B------:R-:W-:Y:S01]  /*145f0*/  SHF.R.S32.HI R0, RZ, 0x1f, R6 ;  /* 0x0000001fff007819 */ /* 0x000fe20000011406 */
[----:B------:R-:W-:Y:S01]  /*14600*/  @P2 IMAD.HI.U32 R8, R12, c[0x0][0x4ec], RZ ;  /* 0x00013b000c082a27 */ /* 0x000fe200078e00ff */
[----:B------:R-:W-:-:S03]  /*14610*/  IADD3 R4, P1, R6, R4, RZ ;  /* 0x0000000406047210 */ /* 0x000fc60007f3e0ff */
[----:B------:R-:W-:Y:S01]  /*14620*/  IMAD R6, R10, c[0x0][0x3f0], RZ ;  /* 0x0000fc000a067a24 */ /* 0x000fe200078e02ff */
[----:B------:R-:W-:Y:S01]  /*14630*/  IADD3.X R5, R0, R5, R7, P1, !PT ;  /* 0x0000000500057210 */ /* 0x000fe20000ffe407 */
[----:B------:R-:W-:Y:S01]  /*14640*/  IMAD.SHL.U32 R10, R13, 0x8, RZ ;  /* 0x000000080d0a7824 */ /* 0x000fe200078e00ff */
[----:B------:R-:W-:Y:S01]  /*14650*/  SHF.R.S32.HI R0, RZ, 0x1f, R11 ;  /* 0x0000001fff007819 */ /* 0x000fe2000001140b */
[----:B------:R-:W-:Y:S01]  /*14660*/  IMAD.MOV.U32 R18, RZ, RZ, R12 ;  /* 0x000000ffff127224 */ /* 0x000fe200078e000c */
[----:B------:R-:W-:Y:S01]  /*14670*/  @P2 SHF.R.U32.HI R18, RZ, c[0x0][0x4f0], R8 ;  /* 0x00013c00ff122a19 */ /* 0x000fe20000011608 */
[----:B------:R-:W-:Y:S02]  /*14680*/  IMAD R13, R9, c[0x0][0x3f4], R6 ;  /* 0x0000fd00090d7a24 */ /* 0x000fe400078e0206 */
[----:B------:R-:W-:Y:S01]  /*14690*/  IMAD R7, R0, c[0x0][0x488], RZ ;  /* 0x0001220000077a24 */ /* 0x000fe200078e02ff */
[----:B------:R-:W-:Y:S01]  /*146a0*/  LOP3.LUT R0, R10, 0xc0, RZ, 0xc0, !PT ;  /* 0x000000c00a007812 */ /* 0x000fe200078ec0ff */
[----:B------:R-:W-:-:S02]  /*146b0*/  IMAD.SHL.U32 R6, R29, 0x8, RZ ;  /* 0x000000081d067824 */ /* 0x000fc400078e00ff */
[----:B------:R-:W-:-:S03]  /*146c0*/  IMAD.WIDE.U32 R8, R9, c[0x0][0x3f0], R2 ;  /* 0x0000fc0009087a25 */ /* 0x000fc600078e0002 */
[----:B------:R-:W-:Y:S01]  /*146d0*/  LOP3.LUT R10, R0, 0x18, R6, 0xf8, !PT ;  /* 0x00000018000a7812 */ /* 0x000fe200078ef806 */
[----:B------:R-:W-:-:S04]  /*146e0*/  IMAD.WIDE.U32 R2, R11, c[0x0][0x488], R4 ;  /* 0x000122000b027a25 */ /* 0x000fc800078e0004 */
[----:B------:R-:W-:Y:S01]  /*146f0*/  IMAD R4, R11, c[0x0][0x48c], R7 ;  /* 0x000123000b047a24 */ /* 0x000fe200078e0207 */
[----:B------:R-:W-:Y:S01]  /*14700*/  SHF.R.U32.HI R11, RZ, 0x3, R0 ;  /* 0x00000003ff0b7819 */ /* 0x000fe20000011600 */
[----:B------:R-:W-:Y:S01]  /*14710*/  IMAD.IADD R5, R9, 0x1, R13 ;  /* 0x0000000109057824 */ /* 0x000fe200078e020d */
[----:B------:R-:W-:Y:S01]  /*14720*/  IADD3 R0, -R18, RZ, RZ ;  /* 0x000000ff12007210 */ /* 0x000fe20007ffe1ff */
[----:B------:R-:W-:Y:S01]  /*14730*/  IMAD.IADD R3, R3, 0x1, R4 ;  /* 0x0000000103037824 */ /* 0x000fe200078e0204 */
[----:B------:R-:W-:Y:S02]  /*14740*/  LEA R7, P1, R2, c[0x0][0x450], 0x2 ;  /* 0x0001140002077a11 */ /* 0x000fe400078210ff */
[----:B------:R-:W-:Y:S01]  /*14750*/  LOP3.LUT R19, R10, R11, RZ, 0x3c, !PT ;  /* 0x0000000b0a137212 */ /* 0x000fe200078e3cff */
[----:B------:R-:W-:Y:S01]  /*14760*/  IMAD R9, R0, c[0x0][0x4e8], R12 ;  /* 0x00013a0000097a24 */ /* 0x000fe200078e020c */
[----:B------:R-:W-:Y:S01]  /*14770*/  LEA.HI.X R0, R2, c[0x0][0x454], R3, 0x2, P1 ;  /* 0x0001150002007a11 */ /* 0x000fe200008f1403 */
[----:B------:R-:W-:Y:S01]  /*14780*/  SHFL.IDX PT, R14, R7, RZ, 0x1c1f ;  /* 0x001c1fff070e7589 */ /* 0x000fe200000e0000 */
[----:B------:R-:W-:-:S02]  /*14790*/  SHF.R.S32.HI R10, RZ, 0x1f, R18 ;  /* 0x0000001fff0a7819 */ /* 0x000fc40000011412 */
[----:B------:R-:W-:Y:S01]  /*147a0*/  MOV R4, R8 ;  /* 0x0000000800047202 */ /* 0x000fe20000000f00 */
[----:B------:R-:W1:Y:S01]  /*147b0*/  SHFL.IDX PT, R15, R0, RZ, 0x1c1f ;  /* 0x001c1fff000f7589 */ /* 0x000e6200000e0000 */
[----:B------:R-:W-:Y:S02]  /*147c0*/  IMAD R8, R21, 0x80, R16 ;  /* 0x0000008015087824 */ /* 0x000fe400078e0210 */
[----:B------:R-:W-:Y:S01]  /*147d0*/  IMAD R2, R10, c[0x0][0x3e0], RZ ;  /* 0x0000f8000a027a24 */ /* 0x000fe200078e02ff */
[----:B------:R-:W-:Y:S02]  /*147e0*/  SHFL.IDX PT, R12, R7, 0x1, 0x1c1f ;  /* 0x003c1f00070c7f89 */ /* 0x000fe400000e0000 */
[----:B------:R-:W-:Y:S02]  /*147f0*/  ISETP.GE.OR P3, PT, R8, R24, P0 ;  /* 0x000000180800720c */ /* 0x000fe40000766670 */
        /* <DEDUP_REMOVED lines=15> */
[----:B------:R-:W-:-:S02]  /*148f0*/  ISETP.GE.OR P1, PT, R5, R24, P0 ;  /* 0x000000180500720c */ /* 0x000fc40000726670 */
[----:B------:R-:W-:Y:S01]  /*14900*/  ISETP.GE.OR P0, PT, R8, R24, P0 ;  /* 0x000000180800720c */ /* 0x000fe20000706670 */
[----:B------:R-:W-:Y:S01]  /*14910*/  IMAD R0, R4, c[0x0][0x3d8], RZ ;  /* 0x0000f60004007a24 */ /* 0x000fe200078e02ff */
[----:B------:R-:W-:-:S03]  /*14920*/  LEA R5, R20, R19, 0x5 ;  /* 0x0000001314057211 */ /* 0x000fc600078e28ff */
[----:B------:R-:W-:Y:S02]  /*14930*/  IMAD R4, R9, c[0x0][0x3dc], R0 ;  /* 0x0000f70009047a24 */ /* 0x000fe400078e0200 */
[----:B------:R-:W-:Y:S01]  /*14940*/  IMAD.SHL.U32 R0, R5, 0x2, RZ ;  /* 0x0000000205007824 */ /* 0x000fe200078e00ff */
[----:B------:R-:W-:Y:S01]  /*14950*/  @!P2 ST.E [R12.64], R51 ;  /* 0x000000330c00a985 */ /* 0x000fe2000c101906 */
[----:B------:R-:W-:-:S03]  /*14960*/  IMAD.IADD R3, R3, 0x1, R4 ;  /* 0x0000000103037824 */ /* 0x000fc600078e0204 */
        /* <DEDUP_REMOVED lines=38> */
.L_x_137:
[----:B---3--:R-:W-:Y:S05]  /*14bd0*/  BSYNC B0 ;  /* 0x0000000000007941 */ /* 0x008fea0003800000 */
.L_x_136:
        /* <DEDUP_REMOVED lines=23> */
.L_x_139:
[----:B------:R-:W-:Y:S05]  /*14d50*/  BSYNC B0 ;  /* 0x0000000000007941 */ /* 0x000fea0003800000 */
.L_x_138:
        /* <DEDUP_REMOVED lines=23> */
.L_x_141:
[----:B------:R-:W-:Y:S05]  /*14ed0*/  BSYNC B0 ;  /* 0x0000000000007941 */ /* 0x000fea0003800000 */
.L_x_140:
        /* <DEDUP_REMOVED lines=24> */
.L_x_134:
        /* <DEDUP_REMOVED lines=19> */
.L_x_142:
        /* <DEDUP_REMOVED lines=12> */
[----:B------:R-:W-:Y:S01]  /*15250*/  MOV R0, c[0x0][0x4e8] ;  /* 0x00013a0000007a02 */ /* 0x000fe20000000f00 */
[----:B------:R-:W-:Y:S01]  /*15260*/  IMAD R6, R57, c[0x0][0x490], RZ ;  /* 0x0001240039067a24 */ /* 0x000fe200078e02ff */
[----:B------:R-:W-:Y:S01]  /*15270*/  MOV R2, R4 ;  /* 0x0000000400027202 */ /* 0x000fe20000000f00 */
[----:B------:R-:W-:Y:S01]  /*15280*/  IMAD.MOV.U32 R3, RZ, RZ, R5 ;  /* 0x000000ffff037224 */ /* 0x000fe200078e0005 */
[----:B------:R-:W-:Y:S01]  /*15290*/  ISETP.NE.AND P0, PT, R0, 0x1, PT ;  /* 0x000000010000780c */ /* 0x000fe20003f05270 */
[C---:B------:R-:W-:Y:S01]  /*152a0*/  IMAD R6, R69.reuse, c[0x0][0x494], R6 ;  /* 0x0001250045067a24 */ /* 0x040fe200078e0206 */
[----:B------:R-:W-:Y:S01]  /*152b0*/  MOV R0, R8 ;  /* 0x0000000800007202 */ /* 0x000fe20000000f00 */
[----:B------:R-:W-:-:S05]  /*152c0*/  IMAD.WIDE.U32 R2, R69, c[0x0][0x490], R2 ;  /* 0x0001240045027a25 */ /* 0x000fca00078e0002 */
[----:B------:R-:W-:-:S05]  /*152d0*/  IADD3 R3, R6, R3, RZ ;  /* 0x0000000306037210 */ /* 0x000fca0007ffe0ff */
[----:B------:R-:W-:-:S04]  /*152e0*/  @P0 IMAD.HI.U32 R7, R8, c[0x0][0x4ec], RZ ;  /* 0x00013b0008070a27 */ /* 0x000fc800078e00ff */
[----:B------:R-:W-:Y:S01]  /*152f0*/  IMAD.WIDE.U32 R2, R9, c[0x0][0x498], R2 ;  /* 0x0001260009027a25 */ /* 0x000fe200078e0002 */
[----:B------:R-:W-:-:S03]  /*15300*/  @P0 SHF.R.U32.HI R0, RZ, c[0x0][0x4f0], R7 ;  /* 0x00013c00ff000a19 */ /* 0x000fc60000011607 */
[----:B------:R-:W-:Y:S01]  /*15310*/  IMAD R7, R10, c[0x0][0x498], RZ ;  /* 0x000126000a077a24 */ /* 0x000fe200078e02ff */
[----:B------:R-:W-:Y:S01]  /*15320*/  IADD3 R2, P0, R0, R2, RZ ;  /* 0x0000000200027210 */ /* 0x000fe20007f1e0ff */
[----:B------:R-:W-:Y:S02]  /*15330*/  IMAD.MOV R6, RZ, RZ, -R0 ;  /* 0x000000ffff067224 */ /* 0x000fe400078e0a00 */
[----:B------:R-:W-:Y:S02]  /*15340*/  IMAD R7, R9, c[0x0][0x49c], R7 ;  /* 0x0001270009077a24 */ /* 0x000fe400078e0207 */
[----:B------:R-:W-:Y:S01]  /*15350*/  IMAD R6, R6, c[0x0][0x4e8], R8 ;  /* 0x00013a0006067a24 */ /* 0x000fe200078e0208 */
[----:B------:R-:W-:-:S04]  /*15360*/  SHF.R.S32.HI R8, RZ, 0x1f, R0 ;  /* 0x0000001fff087819 */ /* 0x000fc80000011400 */
[----:B------:R-:W-:Y:S02]  /*15370*/  SHF.R.S32.HI R0, RZ, 0x1f, R6 ;  /* 0x0000001fff007819 */ /* 0x000fe40000011406 */
[----:B------:R-:W-:-:S03]  /*15380*/  IADD3.X R3, R8, R3, R7, P0, !PT ;  /* 0x0000000308037210 */ /* 0x000fc600007fe407 */
[----:B------:R-:W-:Y:S02]  /*15390*/  IMAD R0, R0, c[0x0][0x488], RZ ;  /* 0x0001220000007a24 */ /* 0x000fe400078e02ff */
[----:B------:R-:W-:-:S04]  /*153a0*/  IMAD.WIDE.U32 R2, R6, c[0x0][0x488], R2 ;  /* 0x0001220006027a25 */ /* 0x000fc800078e0002 */
[----:B------:R-:W-:Y:S01]  /*153b0*/  IMAD R0, R6, c[0x0][0x48c], R0 ;  /* 0x0001230006007a24 */ /* 0x000fe200078e0200 */
[----:B------:R-:W-:-:S04]  /*153c0*/  LEA R6, P0, R2, c[0x0][0x450], 0x2 ;  /* 0x0001140002067a11 */ /* 0x000fc800078010ff */
[----:B------:R-:W-:-:S04]  /*153d0*/  IADD3 R0, R3, R0, RZ ;  /* 0x0000000003007210 */ /* 0x000fc80007ffe0ff */
[----:B------:R-:W-:Y:S02]  /*153e0*/  LEA.HI.X R7, R2, c[0x0][0x454], R0, 0x2, P0 ;  /* 0x0001150002077a11 */ /* 0x000fe400000f1400 */
[----:B------:R-:W-:-:S05]  /*153f0*/  MOV R0, 0xff800000 ;  /* 0xff80000000007802 */ /* 0x000fca0000000f00 */
[----:B------:R1:W-:Y:S02]  /*15400*/  STG.E [R6.64], R0 ;  /* 0x0000000006007986 */ /* 0x0003e4000c101906 */
.L_x_144:
[----:B------:R-:W-:Y:S05]  /*15410*/  BSYNC B0 ;  /* 0x0000000000007941 */ /* 0x000fea0003800000 */
.L_x_143:
[----:B------:R-:W2:Y:S01]  /*15420*/  S2R R15, SR_CTAID.X ;  /* 0x00000000000f7919 */ /* 0x000ea20000002500 */
[----:B-1----:R-:W-:Y:S01]  /*15430*/  IMAD R0, R5, c[0x0][0x3a0], RZ ;  /* 0x0000e80005007a24 */ /* 0x002fe200078e02ff */
[----:B------:R-:W-:Y:S01]  /*15440*/  SHF.R.S32.HI R5, RZ, 0x1f, R11 ;  /* 0x0000001fff057819 */ /* 0x000fe2000001140b */
[C---:B------:R-:W-:Y:S01]  /*15450*/  IMAD.WIDE.U32 R2, R4.reuse, c[0x0][0x3a0], RZ ;  /* 0x0000e80004027a25 */ /* 0x040fe200078e00ff */
[----:B------:R-:W-:Y:S01]  /*15460*/  MOV R6, c[0x0][0x4e8] ;  /* 0x00013a0000067a02 */ /* 0x000fe20000000f00 */
[----:B------:R-:W-:Y:S01]  /*15470*/  BSSY B0, `(.L_x_145) ;  /* 0x000003b000007945 */ /* 0x000fe20003800000 */
[----:B------:R-:W-:Y:S01]  /*15480*/  LEA.HI R5, R5, R11, RZ, 0x2 ;  /* 0x0000000b05057211 */ /* 0x000fe200078f10ff */
[----:B------:R-:W-:Y:S01]  /*15490*/  IMAD R0, R4, c[0x0][0x3a4], R0 ;  /* 0x0000e90004007a24 */ /* 0x000fe200078e0200 */
[----:B------:R-:W-:Y:S01]  /*154a0*/  ISETP.NE.AND P0, PT, R6, 0x1, PT ;  /* 0x000000010600780c */ /* 0x000fe20003f05270 */
[----:B------:R-:W-:Y:S01]  /*154b0*/  IMAD R6, R10, c[0x0][0x3f0], RZ ;  /* 0x0000fc000a067a24 */ /* 0x000fe200078e02ff */
[----:B------:R-:W-:Y:S01]  /*154c0*/  LOP3.LUT R4, R5, 0xfffffffc, RZ, 0xc0, !PT ;  /* 0xfffffffc05047812 */ /* 0x000fe200078ec0ff */
[----:B-----5:R-:W-:Y:S01]  /*154d0*/  IMAD R13, R13, c[0x0][0x4e8], RZ ;  /* 0x00013a000d0d7a24 */ /* 0x020fe200078e02ff */
[----:B------:R-:W-:Y:S01]  /*154e0*/  IADD3 R3, R3, R0, RZ ;  /* 0x0000000003037210 */ /* 0x000fe20007ffe0ff */
[----:B------:R-:W-:-:S02]  /*154f0*/  IMAD R0, R57, c[0x0][0x3e8], RZ ;  /* 0x0000fa0039007a24 */ /* 0x000fc400078e02ff */
[----:B------:R-:W-:Y:S01]  /*15500*/  IMAD.IADD R8, R11, 0x1, -R4 ;  /* 0x000000010b087824 */ /* 0x000fe200078e0a04 */
[----:B------:R-:W-:Y:S01]  /*15510*/  SHF.R.S32.HI R11, RZ, 0x2, R5 ;  /* 0x00000002ff0b7819 */ /* 0x000fe20000011405 */
[C---:B------:R-:W-:Y:S02]  /*15520*/  IMAD R0, R69.reuse, c[0x0][0x3ec], R0 ;  /* 0x0000fb0045007a24 */ /* 0x040fe400078e0200 */
[----:B------:R-:W-:Y:S01]  /*15530*/  IMAD.WIDE.U32 R2, R69, c[0x0][0x3e8], R2 ;  /* 0x0000fa0045027a25 */ /* 0x000fe200078e0002 */
[----:B------:R-:W-:-:S03]  /*15540*/  LEA R4, R8, R11, 0x5 ;  /* 0x0000000b08047211 */ /* 0x000fc600078e28ff */
[----:B------:R-:W-:Y:S01]  /*15550*/  IMAD R7, R9, c[0x0][0x3f4], R6 ;  /* 0x0000fd0009077a24 */ /* 0x000fe200078e0206 */
[----:B------:R-:W-:Y:S01]  /*15560*/  IADD3 R3, R0, R3, RZ ;  /* 0x0000000300037210 */ /* 0x000fe20007ffe0ff */
[C---:B--2---:R-:W-:Y:S01]  /*15570*/  IMAD R4, R15.reuse, 0x80, R4 ;  /* 0x000000800f047824 */ /* 0x044fe200078e0204 */
[----:B------:R-:W-:-:S03]  /*15580*/  LEA R11, R15, R11, 0x7 ;  /* 0x0000000b0f0b7211 */ /* 0x000fc600078e38ff */
[----:B------:R-:W-:Y:S01]  /*15590*/  @P0 IMAD.HI.U32 R5, R4, c[0x0][0x4ec], RZ ;  /* 0x00013b0004050a27 */ /* 0x000fe200078e00ff */
[----:B------:R-:W-:-:S03]  /*155a0*/  MOV R0, R4 ;  /* 0x0000000400007202 */ /* 0x000fc60000000f00 */
[----:B------:R-:W-:Y:S01]  /*155b0*/  IMAD.WIDE.U32 R2, R9, c[0x0][0x3f0], R2 ;  /* 0x0000fc0009027a25 */ /* 0x000fe200078e0002 */
[----:B------:R-:W-:-:S04]  /*155c0*/  @P0 SHF.R.U32.HI R0, RZ, c[0x0][0x4f0], R5 ;  /* 0x00013c00ff000a19 */ /* 0x000fc80000011605 */
[--C-:B------:R-:W-:Y:S01]  /*155d0*/  SHF.R.S32.HI R6, RZ, 0x1f, R0.reuse ;  /* 0x0000001fff067819 */ /* 0x100fe20000011400 */
[----:B------:R-:W-:Y:S01]  /*155e0*/  IMAD.MOV R5, RZ, RZ, -R0 ;  /* 0x000000ffff057224 */ /* 0x000fe200078e0a00 */
[----:B------:R-:W-:-:S03]  /*155f0*/  IADD3 R3, R3, R7, RZ ;  /* 0x0000000703037210 */ /* 0x000fc60007ffe0ff */
        /* <DEDUP_REMOVED lines=34> */
.L_x_146:
[----:B------:R-:W-:Y:S05]  /*15820*/  BSYNC B0 ;  /* 0x0000000000007941 */ /* 0x000fea0003800000 */
.L_x_145:
        /* <DEDUP_REMOVED lines=21> */
.L_x_148:
[----:B------:R-:W-:Y:S05]  /*15980*/  BSYNC B0 ;  /* 0x0000000000007941 */ /* 0x000fea0003800000 */
.L_x_147:
        /* <DEDUP_REMOVED lines=21> */
.L_x_150:
[----:B------:R-:W-:Y:S05]  /*15ae0*/  BSYNC B0 ;  /* 0x0000000000007941 */ /* 0x000fea0003800000 */
.L_x_149:
        /* <DEDUP_REMOVED lines=22> */
.L_x_151:
        /* <DEDUP_REMOVED lines=11> */
.L_x_756:


//--------------------- .text._ZN7cutlass13device_kernelIN5flash19enable_sm80_to_sm89INS1_16FlashAttnFwdSm80INS1_25CollectiveMainloopFwdSm80ILi4ELi1ELb0EN4cute5tupleIJNS5_1CILi128EEENS7_ILi48EEENS7_ILi96EEEEEELi96ENS_6half_tEfNS_4arch4Sm80ELb0ELb1ELb0ELb0ELb0ELb0ELb1ELb0EEENS1_21CollectiveEpilogueFwdINS6_IJS8_SA_S9_EEENS6_IJNS7_ILi1EEESI_SI_EEESC_SE_Li128ELb0ELb1ELb0ELb0EEENS1_19SingleTileSchedulerILb0ELb0ELb1ELi128EEEEEEEEEvNT_6ParamsE --------------------------
	.section	.text._ZN7cutlass13device_kernelIN5flash19enable_sm80_to_sm89INS1_16FlashAttnFwdSm80INS1_25CollectiveMainloopFwdSm80ILi4ELi1ELb0EN4cute5tupleIJNS5_1CILi128EEENS7_ILi48EEENS7_ILi96EEEEEELi96ENS_6half_tEfNS_4arch4Sm80ELb0ELb1ELb0ELb0ELb0ELb0ELb1ELb0EEENS1_21CollectiveEpilogueFwdINS6_IJS8_SA_S9_EEENS6_IJNS7_ILi1EEESI_SI_EEESC_SE_Li128ELb0ELb1ELb0ELb0EEENS1_19SingleTileSchedulerILb0ELb0ELb1ELi128EEEEEEEEEvNT_6ParamsE,"ax",@progbits
	.sectioninfo	@"SHI_REGISTERS=255"
	.align	128
.text._ZN7cutlass13device_kernelIN5flash19enable_sm80_to_sm89INS1_16FlashAttnFwdSm80INS1_25CollectiveMainloopFwdSm80ILi4ELi1ELb0EN4cute5tupleIJNS5_1CILi128EEENS7_ILi48EEENS7_ILi96EEEEEELi96ENS_6half_tEfNS_4arch4Sm80ELb0ELb1ELb0ELb0ELb0ELb0ELb1ELb0EEENS1_21CollectiveEpilogueFwdINS6_IJS8_SA_S9_EEENS6_IJNS7_ILi1EEESI_SI_EEESC_SE_Li128ELb0ELb1ELb0ELb0EEENS1_19SingleTileSchedulerILb0ELb0ELb1ELi128EEEEEEEEEvNT_6ParamsE:
        .type           _ZN7cutlass13device_kernelIN5flash19enable_sm80_to_sm89INS1_16FlashAttnFwdSm80INS1_25CollectiveMainloopFwdSm80ILi4ELi1ELb0EN4cute5tupleIJNS5_1CILi128EEENS7_ILi48EEENS7_ILi96EEEEEELi96ENS_6half_tEfNS_4arch4Sm80ELb0ELb1ELb0ELb0ELb0ELb0ELb1ELb0EEENS1_21CollectiveEpilogueFwdINS6_IJS8_SA_S9_EEENS6_IJNS7_ILi1EEESI_SI_EEESC_SE_Li128ELb0ELb1ELb0ELb0EEENS1_19SingleTileSchedulerILb0ELb0ELb1ELi128EEEEEEEEEvNT_6ParamsE,@function
        .size           _ZN7cutlass13device_kernelIN5flash19enable_sm80_to_sm89INS1_16FlashAttnFwdSm80INS1_25CollectiveMainloopFwdSm80ILi4ELi1ELb0EN4cute5tupleIJNS5_1CILi128EEENS7_ILi48EEENS7_ILi96EEEEEELi96ENS_6half_tEfNS_4arch4Sm80ELb0ELb1ELb0ELb0ELb0ELb0ELb1ELb0EEENS1_21CollectiveEpilogueFwdINS6_IJS8_SA_S9_EEENS6_IJNS7_ILi1EEESI_SI_EEESC_SE_Li128ELb0ELb1ELb0ELb0EEENS1_19SingleTileSchedulerILb0ELb0ELb1ELi128EEEEEEEEEvNT_6ParamsE,(.L_x_757 - _ZN7cutlass13device_kernelIN5flash19enable_sm80_to_sm89INS1_16FlashAttnFwdSm80INS1_25CollectiveMainloopFwdSm80ILi4ELi1ELb0EN4cute5tupleIJNS5_1CILi128EEENS7_ILi48EEENS7_ILi96EEEEEELi96ENS_6half_tEfNS_4arch4Sm80ELb0ELb1ELb0ELb0ELb0ELb0ELb1ELb0EEENS1_21CollectiveEpilogueFwdINS6_IJS8_SA_S9_EEENS6_IJNS7_ILi1EEESI_SI_EEESC_SE_Li128ELb0ELb1ELb0ELb0EEENS1_19SingleTileSchedulerILb0ELb0ELb1ELi128EEEEEEEEEvNT_6ParamsE)
        .other          _ZN7cutlass13device_kernelIN5flash19enable_sm80_to_sm89INS1_16FlashAttnFwdSm80INS1_25CollectiveMainloopFwdSm80ILi4ELi1ELb0EN4cute5tupleIJNS5_1CILi128EEENS7_ILi48EEENS7_ILi96EEEEEELi96ENS_6half_tEfNS_4arch4Sm80ELb0ELb1ELb0ELb0ELb0ELb0ELb1ELb0EEENS1_21CollectiveEpilogueFwdINS6_IJS8_SA_S9_EEENS6_IJNS7_ILi1EEESI_SI_EEESC_SE_Li128ELb0ELb1ELb0ELb0EEENS1_19SingleTileSchedulerILb0ELb0ELb1ELi128EEEEEEEEEvNT_6ParamsE,@"STO_CUDA_ENTRY STV_DEFAULT"
_ZN7cutlass13device_kernelIN5flash19enable_sm80_to_sm89INS1_16FlashAttnFwdSm80INS1_25CollectiveMainloopFwdSm80ILi4ELi1ELb0EN4cute5tupleIJNS5_1CILi128EEENS7_ILi48EEENS7_ILi96EEEEEELi96ENS_6half_tEfNS_4arch4Sm80ELb0ELb1ELb0ELb0ELb0ELb0ELb1ELb0EEENS1_21CollectiveEpilogueFwdINS6_IJS8_SA_S9_EEENS6_IJNS7_ILi1EEESI_SI_EEESC_SE_Li128ELb0ELb1ELb0ELb0EEENS1_19SingleTileSchedulerILb0ELb0ELb1ELi128EEEEEEEEEvNT_6ParamsE:
[----:B------:R-:W-:Y:S02]  /*0000*/  MOV R1, c[0x0][0x28] ;  /* 0x00000a0000017a02 */ /* 0x000fe40000000f00 */
[----:B------:R-:W1:Y:S02]  /*0010*/  S2R R0, SR_CTAID.Z ;  /* 0x0000000000007919 */ /* 0x000e640000002700 */
[----:B-1----:R-:W-:-:S13]  /*0020*/  ISETP.GE.AND P0, PT, R0, RZ, PT ;  /* 0x000000ff0000720c */ /* 0x002fda0003f06270 */
[----:B------:R-:W-:Y:S05]  /*0030*/  @!P0 EXIT ;  /* 0x000000000000894d */ /* 0x000fea0003800000 */
[----:B------:R-:W1:Y:S01]  /*0040*/  S2UR UR13, SR_CTAID.X ;  /* 0x00000000000d79c3 */ /* 0x000e620000002500 */
[----:B------:R-:W-:Y:S01]  /*0050*/  ULDC UR7, c[0x0][0x2c4] ;  /* 0x0000b10000077ab9 */ /* 0x000fe20000000800 */
[----:B------:R-:W2:Y:S01]  /*0060*/  S2R R94, SR_TID.X ;  /* 0x00000000005e7919 */ /* 0x000ea20000002100 */
[----:B------:R-:W-:Y:S02]  /*0070*/  UISETP.NE.AND UP2, UPT, UR7, 0x1, UPT ;  /* 0x000000010700788c */ /* 0x000fe4000bf45270 */
[----:B------:R-:W-:Y:S02]  /*0080*/  ULDC.64 UR4, c[0x0][0x2c8] ;  /* 0x0000b20000047ab9 */ /* 0x000fe40000000a00 */
[----:B------:R-:W-:Y:S02]  /*0090*/  UMOV UR8, 0x1 ;  /* 0x0000000100087882 */ /* 0x000fe40000000000 */
[----:B------:R-:W-:Y:S02]  /*00a0*/  ULDC UR6, c[0x0][0x168] ;  /* 0x00005a0000067ab9 */ /* 0x000fe40000000800 */
[----:B------:R-:W-:-:S02]  /*00b0*/  UIADD3 UR6, UR8, -UR6, URZ ;  /* 0x8000000608067290 */ /* 0x000fc4000fffe03f */
[----:B-1----:R-:W-:-:S04]  /*00c0*/  USHF.L.U32 UR13, UR13, 0x7, URZ ;  /* 0x000000070d0d7899 */ /* 0x002fc8000800063f */
[----:B------:R-:W-:Y:S02]  /*00d0*/  @UP2 UIADD3 UR10, UR13, 0x7f, URZ ;  /* 0x0000007f0d0a2890 */ /* 0x000fe4000fffe03f */
[----:B------:R-:W-:Y:S02]  /*00e0*/  UIADD3 UR9, UR13, 0x7f, URZ ;  /* 0x0000007f0d097890 */ /* 0x000fe4000fffe03f */
[----:B------:R-:W-:-:S04]  /*00f0*/  UIMAD.WIDE.U32 UR10, UR10, UR4, URZ ;  /* 0x000000040a0a72a5 */ /* 0x000fc8000f8e003f */
[----:B------:R-:W-:-:S03]  /*0100*/  @UP2 USHF.R.U32.HI UR9, URZ, UR5, UR11 ;  /* 0x000000053f092299 */ /* 0x000fc6000801160b */
[----:B------:R-:W-:Y:S02]  /*0110*/  ULDC.64 UR4, c[0x0][0x328] ;  /* 0x0000ca0000047ab9 */ /* 0x000fe40000000a00 */
[----:B------:R-:W-:-:S03]  /*0120*/  UISETP.LE.AND UP1, UPT, UR8, UR5, UPT ;  /* 0x000000050800728c */ /* 0x000fc6000bf23270 */
[----:B------:R-:W-:Y:S02]  /*0130*/  ULDC UR5, c[0x0][0x1d0] ;  /* 0x0000740000057ab9 */ /* 0x000fe40000000800 */
[----:B------:R-:W-:Y:S01]  /*0140*/  UIADD3 UR5, UR9, UR5, UR6 ;  /* 0x0000000509057290 */ /* 0x000fe2000fffe006 */
[----:B------:R-:W-:-:S03]  /*0150*/  PLOP3.LUT P0, PT, PT, PT, UP1, 0x40, 0x0 ;  /* 0x000000000000781c */ /* 0x000fc60003f0e818 */
[----:B------:R-:W-:-:S06]  /*0160*/  UIADD3 UR4, UR5, UR4, URZ ;  /* 0x0000000405047290 */ /* 0x000fcc000fffe03f */
[----:B------:R-:W-:-:S04]  /*0170*/  MOV R3, UR4 ;  /* 0x0000000400037c02 */ /* 0x000fc80008000f00 */
[----:B------:R-:W-:Y:S05]  /*0180*/  @P0 BRA `(.L_x_152) ;  /* 0x0000013000000947 */ /* 0x000fea0003800000 */
[----:B--2---:R-:W-:Y:S01]  /*0190*/  ISETP.LT.AND P0, PT, RZ, UR5, PT ;  /* 0x00000005ff007c0c */ /* 0x004fe2000bf01270 */
[----:B------:R-:W-:-:S12]  /*01a0*/  UIADD3 UR6, UR5, -0x1, URZ ;  /* 0xffffffff05067890 */ /* 0x000fd8000fffe03f */
[----:B------:R-:W-:Y:S05]  /*01b0*/  @P0 BRA `(.L_x_153) ;  /* 0x0000008000000947 */ /* 0x000fea0003800000 */
[----:B------:R-:W-:Y:S02]  /*01c0*/  ULDC UR4, c[0x0][0x32c] ;  /* 0x0000cb0000047ab9 */ /* 0x000fe40000000800 */
[----:B------:R-:W-:Y:S02]  /*01d0*/  UISETP.NE.AND UP0, UPT, UR8, UR4, UPT ;  /* 0x000000040800728c */ /* 0x000fe4000bf05270 */
[----:B------:R-:W-:-:S03]  /*01e0*/  UIADD3 UR6, -UR5, URZ, URZ ;  /* 0x0000003f05067290 */ /* 0x000fc6000fffe13f */
[----:B------:R-:W-:Y:S02]  /*01f0*/  ULDC.64 UR4, c[0x0][0x330] ;  /* 0x0000cc0000047ab9 */ /* 0x000fe40000000a00 */
[----:B------:R-:W-:-:S04]  /*0200*/  UIMAD.WIDE.U32 UR8, UR6, UR4, URZ ;  /* 0x00000004060872a5 */ /* 0x000fc8000f8e003f */
[----:B------:R-:W-:-:S04]  /*0210*/  @UP0 USHF.R.U32.HI UR6, URZ, UR5, UR9 ;  /* 0x000000053f060299 */ /* 0x000fc80008011609 */
[----:B------:R-:W-:Y:S01]  /*0220*/  ULOP3.LUT UR6, URZ, UR6, URZ, 0x33, !UPT ;  /* 0x000000063f067292 */ /* 0x000fe2000f8e333f */
[----:B------:R-:W-:Y:S05]  /*0230*/  BRA `(.L_x_154) ;  /* 0x0000005000007947 */ /* 0x000fea0003800000 */
.L_x_153:
[----:B------:R-:W-:Y:S02]  /*0240*/  ULDC UR4, c[0x0][0x32c] ;  /* 0x0000cb0000047ab9 */ /* 0x000fe40000000800 */
[----:B------:R-:W-:-:S03]  /*0250*/  UISETP.NE.AND UP0, UPT, UR8, UR4, UPT ;  /* 0x000000040800728c */ /* 0x000fc6000bf05270 */
[----:B------:R-:W-:Y:S02]  /*0260*/  ULDC.64 UR4, c[0x0][0x330] ;  /* 0x0000cc0000047ab9 */ /* 0x000fe40000000a00 */
[----:B------:R-:W-:-:S06]  /*0270*/  UIMAD.WIDE.U32 UR8, UR6, UR4, URZ ;  /* 0x00000004060872a5 */ /* 0x000fcc000f8e003f */
[----:B------:R-:W-:Y:S02]  /*0280*/  @UP0 USHF.R.U32.HI UR6, URZ, UR5, UR9 ;  /* 0x000000053f060299 */ /* 0x000fe40008011609 */
.L_x_154:
[----:B------:R-:W-:Y:S02]  /*0290*/  ULDC UR4, c[0x0][0x32c] ;  /* 0x0000cb0000047ab9 */ /* 0x000fe40000000800 */
[----:B------:R-:W-:-:S06]  /*02a0*/  UIMAD UR4, UR6, UR4, UR4 ;  /* 0x00000004060472a4 */ /* 0x000fcc000f8e0204 */
[----:B------:R-:W-:-:S03]  /*02b0*/  IMNMX R3, R3, UR4, PT ;  /* 0x0000000403037c17 */ /* 0x000fc6000b800200 */
.L_x_152:
[----:B--2---:R-:W-:Y:S01]  /*02c0*/  UMOV UR6, 0x2f ;  /* 0x0000002f00067882 */ /* 0x004fe20000000000 */
[----:B------:R-:W-:Y:S01]  /*02d0*/  IADD3 R3, R3, 0x2f, RZ ;  /* 0x0000002f03037810 */ /* 0x000fe20007ffe0ff */
[----:B------:R-:W-:Y:S01]  /*02e0*/  ULDC UR12, c[0x0][0x1d0] ;  /* 0x00007400000c7ab9 */ /* 0x000fe20000000800 */
[----:B------:R-:W-:Y:S01]  /*02f0*/  PLOP3.LUT P0, PT, PT, PT, UP1, 0x40, 0x0 ;  /* 0x000000000000781c */ /* 0x000fe20003f0e818 */
[----:B------:R-:W-:Y:S02]  /*0300*/  UIADD3 UR6, UR6, UR12, URZ ;  /* 0x0000000c06067290 */ /* 0x000fe4000fffe03f */
[----:B------:R-:W-:Y:S01]  /*0310*/  ULDC.64 UR4, c[0x0][0x2c8] ;  /* 0x0000b20000047ab9 */ /* 0x000fe20000000a00 */
[----:B------:R-:W-:Y:S01]  /*0320*/  IMAD.HI R3, R3, 0x2aaaaaab, RZ ;  /* 0x2aaaaaab03037827 */ /* 0x000fe200078e02ff */
[----:B------:R-:W-:Y:S02]  /*0330*/  UIMAD.WIDE UR8, UR6, 0x2aaaaaab, URZ ;  /* 0x2aaaaaab060878a5 */ /* 0x000fe4000f8e023f */
[----:B------:R-:W-:-:S02]  /*0340*/  UIMAD.WIDE.U32 UR10, UR13, UR4, URZ ;  /* 0x000000040d0a72a5 */ /* 0x000fc4000f8e003f */
[----:B------:R-:W-:Y:S01]  /*0350*/  ULDC UR6, c[0x0][0x168] ;  /* 0x00005a0000067ab9 */ /* 0x000fe20000000800 */
[----:B------:R-:W-:Y:S01]  /*0360*/  SHF.R.U32.HI R2, RZ, 0x1f, R3 ;  /* 0x0000001fff027819 */ /* 0x000fe20000011603 */
[----:B------:R-:W-:Y:S02]  /*0370*/  UIADD3 UR12, UR12, -UR6, URZ ;  /* 0x800000060c0c7290 */ /* 0x000fe4000fffe03f */
[----:B------:R-:W-:Y:S01]  /*0380*/  USHF.R.U32.HI UR6, URZ, 0x1f, UR9 ;  /* 0x0000001f3f067899 */ /* 0x000fe20008011609 */
[----:B------:R-:W-:Y:S01]  /*0390*/  LEA.HI.SX32 R2, R3, R2, 0x1d ;  /* 0x0000000203027211 */ /* 0x000fe200078feaff */
[----:B------:R-:W-:Y:S02]  /*03a0*/  UMOV UR4, UR13 ;  /* 0x0000000d00047c82 */ /* 0x000fe40008000000 */
[----:B------:R-:W-:Y:S02]  /*03b0*/  @UP2 USHF.R.U32.HI UR4, URZ, UR5, UR11 ;  /* 0x000000053f042299 */ /* 0x000fe4000801160b */
[----:B------:R-:W-:-:S02]  /*03c0*/  ULEA.HI.SX32 UR9, UR9, UR6, 0x1d ;  /* 0x0000000609097291 */ /* 0x000fc4000f8fea3f */
[----:B------:R-:W-:Y:S02]  /*03d0*/  UIADD3 UR4, UR12, UR4, URZ ;  /* 0x000000040c047290 */ /* 0x000fe4000fffe03f */
[----:B------:R-:W-:Y:S02]  /*03e0*/  ULDC UR5, c[0x0][0x324] ;  /* 0x0000c90000057ab9 */ /* 0x000fe40000000800 */
[----:B------:R-:W-:Y:S01]  /*03f0*/  UIADD3 UR6, UR4, -UR5, URZ ;  /* 0x8000000504067290 */ /* 0x000fe2000fffe03f */
[----:B------:R-:W-:Y:S01]  /*0400*/  IMNMX R148, R2, UR9, PT ;  /* 0x0000000902947c17 */ /* 0x000fe2000b800200 */
[----:B------:R-:W-:Y:S05]  /*0410*/  @P0 BRA `(.L_x_155) ;  /* 0x0000015000000947 */ /* 0x000fea0003800000 */
[----:B------:R-:W-:Y:S02]  /*0420*/  UMOV UR8, UR4 ;  /* 0x0000000400087c82 */ /* 0x000fe40008000000 */
[----:B------:R-:W-:-:S06]  /*0430*/  UISETP.GT.AND UP0, UPT, UR8, -0x1, UPT ;  /* 0xffffffff0800788c */ /* 0x000fcc000bf04270 */
[----:B------:R-:W-:-:S13]  /*0440*/  PLOP3.LUT P0, PT, PT, PT, UP0, 0x80, 0x0 ;  /* 0x000000000000781c */ /* 0x000fda0003f0f008 */
[----:B------:R-:W-:Y:S05]  /*0450*/  @P0 BRA `(.L_x_156) ;  /* 0x0000008000000947 */ /* 0x000fea0003800000 */
[----:B------:R-:W-:Y:S02]  /*0460*/  ULDC UR4, c[0x0][0x32c] ;  /* 0x0000cb0000047ab9 */ /* 0x000fe40000000800 */
[----:B------:R-:W-:Y:S02]  /*0470*/  UISETP.NE.AND UP0, UPT, UR4, 0x1, UPT ;  /* 0x000000010400788c */ /* 0x000fe4000bf05270 */
[----:B------:R-:W-:Y:S02]  /*0480*/  ULOP3.LUT UR8, URZ, UR8, URZ, 0x33, !UPT ;  /* 0x000000083f087292 */ /* 0x000fe4000f8e333f */
[----:B------:R-:W-:Y:S02]  /*0490*/  ULDC.64 UR4, c[0x0][0x330] ;  /* 0x0000cc0000047ab9 */ /* 0x000fe40000000a00 */
[----:B------:R-:W-:-:S05]  /*04a0*/  UIMAD.WIDE.U32 UR10, UR8, UR4, URZ ;  /* 0x00000004080a72a5 */ /* 0x000fca000f8e003f */
[----:B------:R-:W-:-:S04]  /*04b0*/  @UP0 USHF.R.U32.HI UR8, URZ, UR5, UR11 ;  /* 0x000000053f080299 */ /* 0x000fc8000801160b */
[----:B------:R-:W-:Y:S01]  /*04c0*/  ULOP3.LUT UR8, URZ, UR8, URZ, 0x33, !UPT ;  /* 0x000000083f087292 */ /* 0x000fe2000f8e333f */
[----:B------:R-:W-:Y:S05]  /*04d0*/  BRA `(.L_x_157) ;  /* 0x0000005000007947 */ /* 0x000fea0003800000 */
.L_x_156:
[----:B------:R-:W-:Y:S02]  /*04e0*/  ULDC UR4, c[0x0][0x32c] ;  /* 0x0000cb0000047ab9 */ /* 0x000fe40000000800 */
[----:B------:R-:W-:-:S03]  /*04f0*/  UISETP.NE.AND UP0, UPT, UR4, 0x1, UPT ;  /* 0x000000010400788c */ /* 0x000fc6000bf05270 */
[----:B------:R-:W-:Y:S02]  /*0500*/  ULDC.64 UR4, c[0x0][0x330] ;  /* 0x0000cc0000047ab9 */ /* 0x000fe40000000a00 */
[----:B------:R-:W-:-:S06]  /*0510*/  UIMAD.WIDE.U32 UR10, UR8, UR4, URZ ;  /* 0x00000004080a72a5 */ /* 0x000fcc000f8e003f */
[----:B------:R-:W-:Y:S02]  /*0520*/  @UP0 USHF.R.U32.HI UR8, URZ, UR5, UR11 ;  /* 0x000000053f080299 */ /* 0x000fe4000801160b */
.L_x_157:
[----:B------:R-:W-:Y:S02]  /*0530*/  ULDC UR4, c[0x0][0x32c] ;  /* 0x0000cb0000047ab9 */ /* 0x000fe40000000800 */
[----:B------:R-:W-:-:S04]  /*0540*/  UIMAD UR4, UR8, UR4, URZ ;  /* 0x00000004080472a4 */ /* 0x000fc8000f8e023f */
[----:B------:R-:W-:-:S04]  /*0550*/  UISETP.LT.AND UP0, UPT, UR6, UR4, UPT ;  /* 0x000000040600728c */ /* 0x000fc8000bf01270 */
[----:B------:R-:W-:-:S04]  /*0560*/  USEL UR6, UR6, UR4, !UP0 ;  /* 0x0000000406067287 */ /* 0x000fc8000c000000 */
.L_x_155:
[----:B------:R-:W-:Y:S01]  /*0570*/  UIMAD.WIDE UR4, UR6, 0x2aaaaaab, URZ ;  /* 0x2aaaaaab060478a5 */ /* 0x000fe2000f8e023f */
[----:B------:R-:W-:Y:S01]  /*0580*/  PLOP3.LUT P4, PT, PT, PT, PT, 0x80, 0x0 ;  /* 0x000000000000781c */ /* 0x000fe20003f8f070 */
[----:B------:R-:W-:Y:S01]  /*0590*/  ULDC.64 UR10, c[0x0][0x118] ;  /* 0x00004600000a7ab9 */ /* 0x000fe20000000a00 */
[----:B------:R-:W-:Y:S01]  /*05a0*/  CS2R R8, SRZ ;  /* 0x0000000000087805 */ /* 0x000fe2000001ff00 */
[----:B------:R-:W-:Y:S01]  /*05b0*/  USHF.R.U32.HI UR4, URZ, 0x1f, UR5 ;  /* 0x0000001f3f047899 */ /* 0x000fe20008011605 */
[----:B------:R-:W-:Y:S01]  /*05c0*/  CS2R R6, SRZ ;  /* 0x0000000000067805 */ /* 0x000fe2000001ff00 */
[----:B------:R-:W-:Y:S01]  /*05d0*/  CS2R R92, SRZ ;  /* 0x00000000005c7805 */ /* 0x000fe2000001ff00 */
[----:B------:R-:W-:Y:S01]  /*05e0*/  CS2R R98, SRZ ;  /* 0x0000000000627805 */ /* 0x000fe2000001ff00 */
[----:B------:R-:W-:Y:S01]  /*05f0*/  ULEA.HI.SX32 UR4, UR5, UR4, 0x1d ;  /* 0x0000000405047291 */ /* 0x000fe2000f8fea3f */
[----:B------:R-:W-:Y:S01]  /*0600*/  IMAD.MOV.U32 R96, RZ, RZ, RZ ;  /* 0x000000ffff607224 */ /* 0x000fe200078e00ff */
[----:B------:R-:W-:Y:S01]  /*0610*/  CS2R R90, SRZ ;  /* 0x00000000005a7805 */ /* 0x000fe2000001ff00 */
[----:B------:R-:W-:Y:S01]  /*0620*/  CS2R R88, SRZ ;  /* 0x0000000000587805 */ /* 0x000fe2000001ff00 */
[----:B------:R-:W-:Y:S01]  /*0630*/  UISETP.LT.AND UP0, UPT, URZ, UR4, UPT ;  /* 0x000000043f00728c */ /* 0x000fe2000bf01270 */
[----:B------:R-:W-:Y:S01]  /*0640*/  CS2R R86, SRZ ;  /* 0x0000000000567805 */ /* 0x000fe2000001ff00 */
[----:B------:R-:W-:Y:S01]  /*0650*/  CS2R R84, SRZ ;  /* 0x0000000000547805 */ /* 0x000fe2000001ff00 */
[----:B------:R-:W-:Y:S01]  /*0660*/  CS2R R78, SRZ ;  /* 0x00000000004e7805 */ /* 0x000fe2000001ff00 */
[----:B------:R-:W-:Y:S01]  /*0670*/  USEL UR6, URZ, UR4, !UP0 ;  /* 0x000000043f067287 */ /* 0x000fe2000c000000 */
[----:B------:R-:W-:Y:S01]  /*0680*/  CS2R R76, SRZ ;  /* 0x00000000004c7805 */ /* 0x000fe2000001ff00 */
[----:B------:R-:W-:Y:S01]  /*0690*/  CS2R R82, SRZ ;  /* 0x0000000000527805 */ /* 0x000fe2000001ff00 */
[----:B------:R-:W-:Y:S01]  /*06a0*/  CS2R R80, SRZ ;  /* 0x0000000000507805 */ /* 0x000fe2000001ff00 */
[----:B------:R-:W-:Y:S01]  /*06b0*/  CS2R R74, SRZ ;  /* 0x00000000004a7805 */ /* 0x000fe2000001ff00 */
[----:B------:R-:W-:Y:S01]  /*06c0*/  CS2R R72, SRZ ;  /* 0x0000000000487805 */ /* 0x000fe2000001ff00 */
[----:B------:R-:W-:Y:S01]  /*06d0*/  ISETP.GT.AND P0, PT, R148, UR6, PT ;  /* 0x0000000694007c0c */ /* 0x000fe2000bf04270 */
        /* <DEDUP_REMOVED lines=34> */
[----:B------:R-:W-:Y:S01]  /*0900*/  IMAD.MOV.U32 R12, RZ, RZ, RZ ;  /* 0x000000ffff0c7224 */ /* 0x000fe200078e00ff */
[----:B------:R-:W-:Y:S01]  /*0910*/  CS2R R10, SRZ ;  /* 0x00000000000a7805 */ /* 0x000fe2000001ff00 */
[----:B------:R-:W-:Y:S05]  /*0920*/  @!P0 BRA `(.L_x_158) ;  /* 0x0000fa3000008947 */ /* 0x000fea0003800000 */
[----:B------:R-:W-:-:S04]  /*0930*/  ISETP.NE.U32.AND P3, PT, RZ, c[0x0][0x340], PT ;  /* 0x0000d000ff007a0c */ /* 0x000fc80003f65070 */
[----:B------:R-:W-:-:S13]  /*0940*/  ISETP.NE.AND.EX P3, PT, RZ, c[0x0][0x344], PT, P3 ;  /* 0x0000d100ff007a0c */ /* 0x000fda0003f65330 */
[----:B------:R-:W-:-:S04]  /*0950*/  @P3 IMAD.MOV.U32 R3, RZ, RZ, 0x4 ;  /* 0x00000004ff033424 */ /* 0x000fc800078e00ff */
[----:B------:R-:W-:-:S06]  /*0960*/  @P3 IMAD.WIDE R232, R0, R3, c[0x0][0x340] ;  /* 0x0000d00000e83625 */ /* 0x000fcc00078e0203 */
[----:B------:R-:W2:Y:S01]  /*0970*/  @P3 LDG.E R232, [R232.64] ;  /* 0x0000000ae8e83981 */ /* 0x000ea2000c1e1900 */
[----:B------:R-:W-:Y:S01]  /*0980*/  SHF.R.S32.HI R7, RZ, 0x1f, R94 ;  /* 0x0000001fff077819 */ /* 0x000fe2000001145e */
[----:B------:R-:W-:Y:S01]  /*0990*/  ULDC UR4, c[0x0][0x168] ;  /* 0x00005a0000047ab9 */ /* 0x000fe20000000800 */
[----:B------:R-:W-:Y:S01]  /*09a0*/  PLOP3.LUT P1, PT, PT, PT, UP2, 0x80, 0x0 ;  /* 0x000000000000781c */ /* 0x000fe20003f2f028 */
[----:B------:R-:W1:Y:S01]  /*09b0*/  S2R R16, SR_CTAID.Y ;  /* 0x0000000000107919 */ /* 0x000e620000002600 */
[-C--:B------:R-:W-:Y:S01]  /*09c0*/  LEA.HI R5, R7, R94.reuse, RZ, 0x2 ;  /* 0x0000005e07057211 */ /* 0x080fe200078f10ff */
[----:B------:R-:W-:Y:S01]  /*09d0*/  UIMAD UR4, UR7, UR4, URZ ;  /* 0x00000004070472a4 */ /* 0x000fe2000f8e023f */
[----:B------:R-:W-:Y:S01]  /*09e0*/  PLOP3.LUT P0, PT, PT, PT, UP2, 0x80, 0x0 ;  /* 0x000000000000781c */ /* 0x000fe20003f0f028 */
[----:B------:R-:W-:Y:S01]  /*09f0*/  IMAD.MOV.U32 R99, RZ, RZ, 0x30 ;  /* 0x00000030ff637424 */ /* 0x000fe200078e00ff */
[----:B------:R-:W-:Y:S01]  /*0a00*/  LOP3.LUT R97, R5, 0xfffffffc, RZ, 0xc0, !PT ;  /* 0xfffffffc05617812 */ /* 0x000fe200078ec0ff */
[----:B------:R-:W-:Y:S01]  /*0a10*/  UMOV UR7, 0x5 ;  /* 0x0000000500077882 */ /* 0x000fe20000000000 */
[----:B------:R-:W-:Y:S01]  /*0a20*/  SHF.R.S32.HI R228, RZ, 0x2, R5 ;  /* 0x00000002ffe47819 */ /* 0x000fe20000011405 */
[----:B------:R-:W-:Y:S01]  /*0a30*/  IMAD R93, R148, -0x30, R99 ;  /* 0xffffffd0945d7824 */ /* 0x000fe200078e0263 */
[----:B------:R-:W-:Y:S01]  /*0a40*/  SHF.R.S32.HI R17, RZ, 0x1f, R0 ;  /* 0x0000001fff117819 */ /* 0x000fe20000011400 */
[----:B------:R-:W-:Y:S01]  /*0a50*/  IMAD.IADD R97, R94, 0x1, -R97 ;  /* 0x000000015e617824 */ /* 0x000fe200078e0a61 */
[----:B------:R-:W-:-:S02]  /*0a60*/  LEA.HI R10, R7, R94, RZ, 0x3 ;  /* 0x0000005e070a7211 */ /* 0x000fc400078f18ff */
[----:B------:R-:W-:Y:S01]  /*0a70*/  LEA.HI R5, R5, R228, RZ, 0x1 ;  /* 0x000000e405057211 */ /* 0x000fe200078f08ff */
[C---:B------:R-:W-:Y:S01]  /*0a80*/  IMAD R2, R97.reuse, 0x20, R228 ;  /* 0x0000002061027824 */ /* 0x040fe200078e02e4 */
[----:B------:R-:W-:Y:S01]  /*0a90*/  IADD3 R18, R228, UR13, RZ ;  /* 0x0000000de4127c10 */ /* 0x000fe2000fffe0ff */
[----:B------:R-:W-:Y:S01]  /*0aa0*/  IMAD.SHL.U32 R20, R97, 0x8, RZ ;  /* 0x0000000861147824 */ /* 0x000fe200078e00ff */
[----:B------:R-:W-:Y:S02]  /*0ab0*/  LEA.HI R96, R7, R94, RZ, 0x5 ;  /* 0x0000005e07607211 */ /* 0x000fe400078f28ff */
[----:B------:R-:W-:Y:S02]  /*0ac0*/  IADD3 R2, R2, UR13, RZ ;  /* 0x0000000d02027c10 */ /* 0x000fe4000fffe0ff */
[----:B------:R-:W-:Y:S02]  /*0ad0*/  LOP3.LUT R5, R5, 0x7fffffe, RZ, 0xc0, !PT ;  /* 0x07fffffe05057812 */ /* 0x000fe400078ec0ff */
[----:B------:R-:W-:Y:S01]  /*0ae0*/  SHF.R.S32.HI R95, RZ, 0x5, R96 ;  /* 0x00000005ff5f7819 */ /* 0x000fe20000011460 */
[----:B-1----:R-:W-:Y:S01]  /*0af0*/  IMAD.WIDE.U32 R12, R16, c[0x0][0x1b8], RZ ;  /* 0x00006e00100c7a25 */ /* 0x002fe200078e00ff */
[----:B------:R-:W-:-:S02]  /*0b00*/  SHF.R.S32.HI R11, RZ, 0x1f, R16 ;  /* 0x0000001fff0b7819 */ /* 0x000fc40000011410 */
[----:B------:R-:W-:Y:S01]  /*0b10*/  SHF.R.S32.HI R21, RZ, 0x1f, R20 ;  /* 0x0000001fff157819 */ /* 0x000fe20000011414 */
[----:B------:R-:W-:Y:S01]  /*0b20*/  @P1 IMAD.HI.U32 R4, R2, c[0x0][0x2c8], RZ ;  /* 0x0000b20002041a27 */ /* 0x000fe200078e00ff */
[----:B------:R-:W-:Y:S02]  /*0b30*/  ISETP.GE.AND P5, PT, R20, c[0x0][0x198], PT ;  /* 0x0000660014007a0c */ /* 0x000fe40003fa6270 */
[----:B------:R-:W-:Y:S01]  /*0b40*/  LEA.HI R7, R7, R94, RZ, 0x4 ;  /* 0x0000005e07077211 */ /* 0x000fe200078f20ff */
[----:B------:R-:W-:Y:S01]  /*0b50*/  IMAD R3, R11, c[0x0][0x1b8], RZ ;  /* 0x00006e000b037a24 */ /* 0x000fe200078e02ff */
[----:B------:R-:W-:Y:S01]  /*0b60*/  IADD3 R101, R148, -0x1, RZ ;  /* 0xffffffff94657810 */ /* 0x000fe20007ffe0ff */
[----:B------:R-:W-:Y:S01]  /*0b70*/  IMAD.MOV.U32 R8, RZ, RZ, R2 ;  /* 0x000000ffff087224 */ /* 0x000fe200078e0002 */
[----:B------:R-:W-:Y:S01]  /*0b80*/  @P0 SHF.R.U32.HI R8, RZ, c[0x0][0x2cc], R4 ;  /* 0x0000b300ff080a19 */ /* 0x000fe20000011604 */
[----:B------:R-:W-:Y:S01]  /*0b90*/  IMAD R3, R16, c[0x0][0x1bc], R3 ;  /* 0x00006f0010037a24 */ /* 0x000fe200078e0203 */
[----:B------:R-:W-:Y:S01]  /*0ba0*/  IADD3 R72, R93, c[0x0][0x1d0], -R228 ;  /* 0x000074005d487a10 */ /* 0x000fe20007ffe8e4 */
[----:B------:R-:W-:Y:S01]  /*0bb0*/  IMAD.IADD R218, R228, 0x1, -R5 ;  /* 0x00000001e4da7824 */ /* 0x000fe200078e0a05 */
[----:B------:R-:W-:Y:S01]  /*0bc0*/  SHF.R.S32.HI R6, RZ, 0x1f, R8 ;  /* 0x0000001fff067819 */ /* 0x000fe20000011408 */
[----:B------:R-:W-:Y:S01]  /*0bd0*/  IMAD.IADD R13, R13, 0x1, R3 ;  /* 0x000000010d0d7824 */ /* 0x000fe200078e0203 */
[----:B------:R-:W-:Y:S01]  /*0be0*/  IADD3 R5, R18, 0x20, RZ ;  /* 0x0000002012057810 */ /* 0x000fe20007ffe0ff */
[----:B------:R-:W-:-:S02]  /*0bf0*/  IMAD R3, R17, c[0x0][0x1c0], RZ ;  /* 0x0000700011037a24 */ /* 0x000fc400078e02ff */
[----:B------:R-:W-:Y:S01]  /*0c00*/  IMAD.WIDE.U32 R12, R0, c[0x0][0x1c0], R12 ;  /* 0x00007000000c7a25 */ /* 0x000fe200078e000c */
[----:B------:R-:W-:Y:S02]  /*0c10*/  ISETP.GE.AND P2, PT, R5, UR4, PT ;  /* 0x0000000405007c0c */ /* 0x000fe4000bf46270 */
[----:B------:R-:W-:Y:S01]  /*0c20*/  IADD3 R5, R20, 0x20, RZ ;  /* 0x0000002014057810 */ /* 0x000fe20007ffe0ff */
[----:B------:R-:W-:Y:S02]  /*0c30*/  IMAD R4, R0, c[0x0][0x1c4], R3 ;  /* 0x0000710000047a24 */ /* 0x000fe400078e0203 */
[----:B------:R-:W-:Y:S01]  /*0c40*/  IMAD.MOV R3, RZ, RZ, -R8 ;  /* 0x000000ffff037224 */ /* 0x000fe200078e0a08 */
[----:B------:R-:W-:Y:S01]  /*0c50*/  ISETP.GE.AND P4, PT, R5, c[0x0][0x198], PT ;  /* 0x0000660005007a0c */ /* 0x000fe20003f86270 */
[----:B------:R-:W-:Y:S01]  /*0c60*/  IMAD.IADD R13, R13, 0x1, R4 ;  /* 0x000000010d0d7824 */ /* 0x000fe200078e0204 */
[----:B------:R-:W-:Y:S01]  /*0c70*/  SHF.R.S32.HI R4, RZ, 0x3, R10 ;  /* 0x00000003ff047819 */ /* 0x000fe2000001140a */
[----:B------:R-:W-:-:S02]  /*0c80*/  IMAD R3, R3, c[0x0][0x2c4], R2 ;  /* 0x0000b10003037a24 */ /* 0x000fc400078e0202 */
[----:B------:R-:W-:Y:S01]  /*0c90*/  IMAD R9, R6, c[0x0][0x1b0], RZ ;  /* 0x00006c0006097a24 */ /* 0x000fe200078e02ff */
[----:B------:R-:W-:Y:S01]  /*0ca0*/  IADD3 R6, R20, 0x40, RZ ;  /* 0x0000004014067810 */ /* 0x000fe20007ffe0ff */
[----:B------:R-:W-:Y:S01]  /*0cb0*/  IMAD.WIDE.U32 R12, R8, c[0x0][0x1b0], R12 ;  /* 0x00006c00080c7a25 */ /* 0x000fe200078e000c */
[----:B------:R-:W-:-:S03]  /*0cc0*/  SHF.R.S32.HI R2, RZ, 0x1f, R3 ;  /* 0x0000001fff027819 */ /* 0x000fc60000011403 */
[----:B------:R-:W-:Y:S02]  /*0cd0*/  IMAD R9, R8, c[0x0][0x1b4], R9 ;  /* 0x00006d0008097a24 */ /* 0x000fe400078e0209 */
[----:B------:R-:W-:Y:S02]  /*0ce0*/  IMAD R2, R2, c[0x0][0x1a8], RZ ;  /* 0x00006a0002027a24 */ /* 0x000fe400078e02ff */
[----:B------:R-:W-:Y:S02]  /*0cf0*/  IMAD.IADD R13, R13, 0x1, R9 ;  /* 0x000000010d0d7824 */ /* 0x000fe400078e0209 */
[C---:B------:R-:W-:Y:S02]  /*0d00*/  IMAD R9, R3.reuse, c[0x0][0x1ac], R2 ;  /* 0x00006b0003097a24 */ /* 0x040fe400078e0202 */
[----:B------:R-:W-:-:S04]  /*0d10*/  IMAD.WIDE.U32 R2, R3, c[0x0][0x1a8], R12 ;  /* 0x00006a0003027a25 */ /* 0x000fc800078e000c */
[----:B------:R-:W-:Y:S01]  /*0d20*/  IMAD.IADD R3, R3, 0x1, R9 ;  /* 0x0000000103037824 */ /* 0x000fe200078e0209 */
[----:B------:R-:W-:Y:S01]  /*0d30*/  LEA R13, P0, R2, c[0x0][0x160], 0x1 ;  /* 0x00005800020d7a11 */ /* 0x000fe200078008ff */
[----:B------:R-:W-:Y:S02]  /*0d40*/  IMAD.SHL.U32 R9, R4, 0x40, RZ ;  /* 0x0000004004097824 */ /* 0x000fe400078e00ff */
[----:B------:R-:W-:Y:S01]  /*0d50*/  IMAD R218, R95, 0x8, R218 ;  /* 0x000000085fda7824 */ /* 0x000fe200078e02da */
[----:B------:R-:W-:Y:S01]  /*0d60*/  LEA.HI.X R3, R2, c[0x0][0x164], R3, 0x1, P0 ;  /* 0x0000590002037a11 */ /* 0x000fe200000f0c03 */
[----:B------:R-:W1:Y:S01]  /*0d70*/  SHFL.IDX PT, R14, R13, RZ, 0x1c1f ;  /* 0x001c1fff0d0e7589 */ /* 0x000e6200000e0000 */
[----:B------:R-:W-:Y:S01]  /*0d80*/  LOP3.LUT R9, R9, 0xc0, RZ, 0xc0, !PT ;  /* 0x000000c009097812 */ /* 0x000fe200078ec0ff */
[----:B------:R-:W-:Y:S01]  /*0d90*/  IMAD.WIDE.U32 R78, R101, c[0x0][0x208], RZ ;  /* 0x00008200654e7a25 */ /* 0x000fe200078e00ff */
[----:B------:R-:W-:Y:S01]  /*0da0*/  ISETP.GE.AND P0, PT, R18, UR4, PT ;  /* 0x0000000412007c0c */ /* 0x000fe2000bf06270 */
[----:B------:R-:W3:Y:S01]  /*0db0*/  SHFL.IDX PT, R15, R3, RZ, 0x1c1f ;  /* 0x001c1fff030f7589 */ /* 0x000ee200000e0000 */
[----:B------:R-:W-:-:S02]  /*0dc0*/  LOP3.LUT R2, R9, 0x18, R20, 0xf8, !PT ;  /* 0x0000001809027812 */ /* 0x000fc400078ef814 */
[----:B------:R-:W-:Y:S01]  /*0dd0*/  SHF.R.U32.HI R9, RZ, 0x3, R9 ;  /* 0x00000003ff097819 */ /* 0x000fe20000011609 */
[----:B------:R-:W4:Y:S03]  /*0de0*/  SHFL.IDX PT, R22, R13, 0x1, 0x1c1f ;  /* 0x003c1f000d167f89 */ /* 0x000f2600000e0000 */
[----:B------:R-:W-:Y:S01]  /*0df0*/  LOP3.LUT R9, R2, R9, RZ, 0x3c, !PT ;  /* 0x0000000902097212 */ /* 0x000fe200078e3cff */
[----:B------:R-:W5:Y:S01]  /*0e00*/  SHFL.IDX PT, R23, R3, 0x1, 0x1c1f ;  /* 0x003c1f0003177f89 */ /* 0x000f6200000e0000 */
[C---:B------:R-:W-:Y:S02]  /*0e10*/  IADD3 R2, R18.reuse, 0x40, RZ ;  /* 0x0000004012027810 */ /* 0x040fe40007ffe0ff */
[----:B------:R-:W-:Y:S01]  /*0e20*/  IADD3 R18, R18, 0x60, RZ ;  /* 0x0000006012127810 */ /* 0x000fe20007ffe0ff */
[----:B------:R-:W-:Y:S01]  /*0e30*/  IMAD.U32 R218, R218, 0x20, R9 ;  /* 0x00000020dada7824 */ /* 0x000fe200078e0009 */
[----:B------:R-:W-:-:S02]  /*0e40*/  @!P0 SHF.R.S32.HI R9, RZ, 0x1f, R6 ;  /* 0x0000001fff098819 */ /* 0x000fc40000011406 */
[----:B------:R-:W-:Y:S01]  /*0e50*/  @!P0 SHF.R.S32.HI R8, RZ, 0x1f, R5 ;  /* 0x0000001fff088819 */ /* 0x000fe20000011405 */
[----:B------:R-:W-:Y:S01]  /*0e60*/  IMAD.SHL.U32 R218, R218, 0x2, RZ ;  /* 0x00000002dada7824 */ /* 0x000fe200078e00ff */
[----:B------:R-:W-:Y:S02]  /*0e70*/  ISETP.GE.AND P6, PT, R2, UR4, PT ;  /* 0x0000000402007c0c */ /* 0x000fe4000bfc6270 */
[----:B------:R-:W-:Y:S02]  /*0e80*/  @!P0 LEA.HI R2, R9, R6, RZ, 0x3 ;  /* 0x0000000609028211 */ /* 0x000fe400078f18ff */
[----:B------:R-:W-:Y:S02]  /*0e90*/  @!P0 LEA.HI R8, R8, R5, RZ, 0x3 ;  /* 0x0000000508088211 */ /* 0x000fe400078f18ff */
[----:B-1----:R-:W-:Y:S02]  /*0ea0*/  @!P0 LEA R24, P1, R20, R14, 0x1 ;  /* 0x0000000e14188211 */ /* 0x002fe400078208ff */
[----:B------:R-:W-:-:S02]  /*0eb0*/  @!P0 LOP3.LUT R2, R2, 0xfffffff8, RZ, 0xc0, !PT ;  /* 0xfffffff802028812 */ /* 0x000fc400078ec0ff */
[----:B------:R-:W-:Y:S02]  /*0ec0*/  @!P0 LOP3.LUT R8, R8, 0xfffffff8, RZ, 0xc0, !PT ;  /* 0xfffffff808088812 */ /* 0x000fe400078ec0ff */
[----:B---3--:R-:W-:Y:S01]  /*0ed0*/  @!P0 LEA.HI.X R25, R20, R15, R21, 0x1, P1 ;  /* 0x0000000f14198211 */ /* 0x008fe200008f0c15 */
[----:B------:R-:W-:Y:S01]  /*0ee0*/  @!P0 IMAD.WIDE R28, R2, 0x2, R14 ;  /* 0x00000002021c8825 */ /* 0x000fe200078e020e */
[----:B------:R-:W-:Y:S02]  /*0ef0*/  ISETP.GE.AND P1, PT, R6, c[0x0][0x198], PT ;  /* 0x0000660006007a0c */ /* 0x000fe40003f26270 */
[----:B------:R-:W-:Y:S01]  /*0f00*/  @!P2 SHF.R.S32.HI R2, RZ, 0x1f, R5 ;  /* 0x0000001fff02a819 */ /* 0x000fe20000011405 */
[----:B------:R-:W-:Y:S01]  /*0f10*/  @!P0 IMAD.WIDE R26, R8, 0x2, R14 ;  /* 0x00000002081a8825 */ /* 0x000fe200078e020e */
[----:B------:R-:W-:Y:S01]  /*0f20*/  SHF.R.S32.HI R15, RZ, 0x4, R7 ;  /* 0x00000004ff0f7819 */ /* 0x000fe20000011407 */
[----:B------:R-:W-:Y:S01]  /*0f30*/  SHFL.IDX PT, R8, R13, 0x2, 0x1c1f ;  /* 0x005c1f000d087f89 */ /* 0x000fe200000e0000 */
[----:B------:R-:W-:-:S02]  /*0f40*/  @!P2 SHF.R.S32.HI R9, RZ, 0x1f, R6 ;  /* 0x0000001fff09a819 */ /* 0x000fc40000011406 */
[----:B------:R-:W-:Y:S01]  /*0f50*/  @!P2 LEA.HI R2, R2, R5, RZ, 0x3 ;  /* 0x000000050202a211 */ /* 0x000fe200078f18ff */
[----:B------:R4:W-:Y:S01]  /*0f60*/  @!P0 LDGSTS.E.BYPASS.LTC128B.128 [R218+0x6080], [R24.64], !P5 ;  /* 0x0608000018da8fae */ /* 0x0009e2000e901d4a */
[----:B------:R-:W-:Y:S02]  /*0f70*/  LEA.HI R14, R7, R15, RZ, 0x1 ;  /* 0x0000000f070e7211 */ /* 0x000fe400078f08ff */
[----:B------:R-:W-:Y:S01]  /*0f80*/  @!P2 LEA.HI R12, R9, R6, RZ, 0x3 ;  /* 0x00000006090ca211 */ /* 0x000fe200078f18ff */
[----:B------:R1:W-:Y:S01]  /*0f90*/  @!P0 LDGSTS.E.BYPASS.LTC128B.128 [R218+0x8080], [R26.64], !P4 ;  /* 0x080800001ada8fae */ /* 0x0003e2000e101d4a */
[----:B------:R-:W-:Y:S02]  /*0fa0*/  @!P2 LOP3.LUT R2, R2, 0xfffffff8, RZ, 0xc0, !PT ;  /* 0xfffffff80202a812 */ /* 0x000fe400078ec0ff */
[----:B------:R-:W-:Y:S01]  /*0fb0*/  LOP3.LUT R14, R14, 0xfffffffe, RZ, 0xc0, !PT ;  /* 0xfffffffe0e0e7812 */ /* 0x000fe200078ec0ff */
[----:B------:R-:W3:Y:S01]  /*0fc0*/  SHFL.IDX PT, R9, R3, 0x2, 0x1c1f ;  /* 0x005c1f0003097f89 */ /* 0x000ee200000e0000 */
[----:B------:R-:W-:-:S02]  /*0fd0*/  @!P2 LOP3.LUT R12, R12, 0xfffffff8, RZ, 0xc0, !PT ;  /* 0xfffffff80c0ca812 */ /* 0x000fc400078ec0ff */
[----:B------:R-:W-:Y:S01]  /*0fe0*/  @!P6 SHF.R.S32.HI R19, RZ, 0x1f, R6 ;  /* 0x0000001fff13e819 */ /* 0x000fe20000011406 */
[----:B------:R1:W-:Y:S01]  /*0ff0*/  @!P0 LDGSTS.E.BYPASS.LTC128B.128 [R218+0xa080], [R28.64], !P1 ;  /* 0x0a0800001cda8fae */ /* 0x0003e2000c901d4a */
[----:B------:R-:W-:Y:S02]  /*1000*/  LOP3.LUT R7, R7, 0xfffffff0, RZ, 0xc0, !PT ;  /* 0xfffffff007077812 */ /* 0x000fe400078ec0ff */
[----:B------:R-:W-:-:S04]  /*1010*/  @!P6 LEA.HI R19, R19, R6, RZ, 0x3 ;  /* 0x000000061313e211 */ /* 0x000fc800078f18ff */
[----:B------:R-:W-:Y:S02]  /*1020*/  @!P6 LOP3.LUT R19, R19, 0xfffffff8, RZ, 0xc0, !PT ;  /* 0xfffffff81313e812 */ /* 0x000fe400078ec0ff */
[----:B----4-:R-:W-:-:S04]  /*1030*/  @!P2 LEA R24, P0, R20, R22, 0x1 ;  /* 0x000000161418a211 */ /* 0x010fc800078008ff */
[----:B-----5:R-:W-:Y:S01]  /*1040*/  @!P2 LEA.HI.X R25, R20, R23, R21, 0x1, P0 ;  /* 0x000000171419a211 */ /* 0x020fe200000f0c15 */
[----:B---3--:R-:W-:Y:S01]  /*1050*/  @!P6 IMAD.WIDE R30, R19, 0x2, R8 ;  /* 0x00000002131ee825 */ /* 0x008fe200078e0208 */
[----:B------:R-:W-:Y:S01]  /*1060*/  ISETP.GE.AND P0, PT, R18, UR4, PT ;  /* 0x0000000412007c0c */ /* 0x000fe2000bf06270 */
[----:B------:R-:W-:Y:S02]  /*1070*/  ULDC.64 UR4, c[0x0][0x1e0] ;  /* 0x0000780000047ab9 */ /* 0x000fe40000000a00 */
[----:B------:R3:W-:Y:S01]  /*1080*/  @!P2 LDGSTS.E.BYPASS.LTC128B.128 [R218+0x6880], [R24.64], !P5 ;  /* 0x0688000018daafae */ /* 0x0007e2000e901d4a */
[----:B------:R-:W-:Y:S01]  /*1090*/  USHF.L.U32 UR8, UR4, 0x5, URZ ;  /* 0x0000000504087899 */ /* 0x000fe2000800063f */
[----:B-1----:R-:W-:Y:S01]  /*10a0*/  @!P2 IMAD.WIDE R28, R2, 0x2, R22 ;  /* 0x00000002021ca825 */ /* 0x002fe200078e0216 */
[----:B------:R-:W-:-:S03]  /*10b0*/  USHF.L.U64.HI UR7, UR4, UR7, UR5 ;  /* 0x0000000704077299 */ /* 0x000fc60008010205 */
[----:B------:R-:W-:Y:S01]  /*10c0*/  IMAD.IADD R2, R15, 0x1, -R14 ;  /* 0x000000010f027824 */ /* 0x000fe200078e0a0e */
[----:B------:R1:W-:Y:S01]  /*10d0*/  @!P2 LDGSTS.E.BYPASS.LTC128B.128 [R218+0x8880], [R28.64], !P4 ;  /* 0x088800001cdaafae */ /* 0x0003e2000e101d4a */
[----:B------:R-:W-:Y:S01]  /*10e0*/  @!P2 IMAD.WIDE R22, R12, 0x2, R22 ;  /* 0x000000020c16a825 */ /* 0x000fe200078e0216 */
[----:B------:R-:W-:Y:S02]  /*10f0*/  @!P6 SHF.R.S32.HI R12, RZ, 0x1f, R5 ;  /* 0x0000001fff0ce819 */ /* 0x000fe40000011405 */
[----:B------:R4:W5:Y:S02]  /*1100*/  SHFL.IDX PT, R14, R13, 0x3, 0x1c1f ;  /* 0x007c1f000d0e7f89 */ /* 0x00096400000e0000 */
[----:B------:R-:W-:Y:S02]  /*1110*/  @!P6 LEA.HI R12, R12, R5, RZ, 0x3 ;  /* 0x000000050c0ce211 */ /* 0x000fe400078f18ff */
[----:B------:R5:W5:Y:S04]  /*1120*/  SHFL.IDX PT, R15, R3, 0x3, 0x1c1f ;  /* 0x007c1f00030f7f89 */ /* 0x000b6800000e0000 */
[----:B------:R5:W-:Y:S01]  /*1130*/  @!P2 LDGSTS.E.BYPASS.LTC128B.128 [R218+0xa880], [R22.64], !P1 ;  /* 0x0a88000016daafae */ /* 0x000be2000c901d4a */
[----:B------:R-:W-:-:S04]  /*1140*/  @!P6 LEA R26, P2, R20, R8, 0x1 ;  /* 0x00000008141ae211 */ /* 0x000fc800078408ff */
[----:B------:R-:W-:Y:S02]  /*1150*/  @!P6 LEA.HI.X R27, R20, R9, R21, 0x1, P2 ;  /* 0x00000009141be211 */ /* 0x000fe400010f0c15 */
[----:B---3--:R-:W-:Y:S01]  /*1160*/  @!P6 LOP3.LUT R25, R12, 0xfffffff8, RZ, 0xc0, !PT ;  /* 0xfffffff80c19e812 */ /* 0x008fe200078ec0ff */
[----:B------:R-:W-:Y:S02]  /*1170*/  IMAD.IADD R12, R94, 0x1, -R7 ;  /* 0x000000015e0c7824 */ /* 0x000fe400078e0a07 */
[----:B------:R3:W-:Y:S03]  /*1180*/  @!P6 LDGSTS.E.BYPASS.LTC128B.128 [R218+0x7080], [R26.64], !P5 ;  /* 0x070800001adaefae */ /* 0x0007e6000e901d4a */
[----:B------:R-:W-:Y:S01]  /*1190*/  LEA.HI R103, R12, R12, RZ, 0x1 ;  /* 0x0000000c0c677211 */ /* 0x000fe200078f08ff */
[----:B-1----:R-:W-:Y:S01]  /*11a0*/  @!P6 IMAD.WIDE R28, R25, 0x2, R8 ;  /* 0x00000002191ce825 */ /* 0x002fe200078e0208 */
[----:B----4-:R-:W-:-:S02]  /*11b0*/  SHF.R.S32.HI R13, RZ, 0x1f, R228 ;  /* 0x0000001fff0d7819 */ /* 0x010fc400000114e4 */
[----:B-----5:R-:W-:Y:S01]  /*11c0*/  IADD3 R3, R93, c[0x0][0x1d0], RZ ;  /* 0x000074005d037a10 */ /* 0x020fe20007ffe0ff */
[----:B------:R-:W-:Y:S01]  /*11d0*/  IMAD.WIDE.U32 R24, R228, c[0x0][0x1e0], R20 ;  /* 0x00007800e4187a25 */ /* 0x000fe200078e0014 */
[----:B------:R1:W-:Y:S02]  /*11e0*/  @!P6 LDGSTS.E.BYPASS.LTC128B.128 [R218+0x9080], [R28.64], !P4 ;  /* 0x090800001cdaefae */ /* 0x0003e4000e101d4a */
[----:B------:R-:W-:Y:S01]  /*11f0*/  IMNMX R19, R3, 0x30, PT ;  /* 0x0000003003137817 */ /* 0x000fe20003800200 */
[C---:B------:R-:W-:Y:S01]  /*1200*/  IMAD R9, R13.reuse, c[0x0][0x1e0], RZ ;  /* 0x000078000d097a24 */ /* 0x040fe200078e02ff */
[----:B------:R1:W-:Y:S01]  /*1210*/  @!P6 LDGSTS.E.BYPASS.LTC128B.128 [R218+0xb080], [R30.64], !P1 ;  /* 0x0b0800001edaefae */ /* 0x0003e2000c901d4a */
[C---:B------:R-:W-:Y:S01]  /*1220*/  ISETP.GE.AND P6, PT, R20.reuse, c[0x0][0x1d4], PT ;  /* 0x0000750014007a0c */ /* 0x040fe20003fc6270 */
[----:B------:R-:W-:Y:S01]  /*1230*/  IMAD R13, R13, c[0x0][0x208], RZ ;  /* 0x000082000d0d7a24 */ /* 0x000fe200078e02ff */
[----:B------:R-:W-:Y:S01]  /*1240*/  @!P0 LEA R22, P2, R20, R14, 0x1 ;  /* 0x0000000e14168211 */ /* 0x000fe200078408ff */
[----:B------:R-:W-:Y:S01]  /*1250*/  IMAD.IADD R8, R19, 0x1, -R228 ;  /* 0x0000000113087824 */ /* 0x000fe200078e0ae4 */
[----:B------:R-:W-:Y:S01]  /*1260*/  SEL R73, RZ, 0x1, P6 ;  /* 0x00000001ff497807 */ /* 0x000fe20003000000 */
[----:B------:R-:W-:Y:S01]  /*1270*/  IMAD R9, R228, c[0x0][0x1e4], R9 ;  /* 0x00007900e4097a24 */ /* 0x000fe200078e0209 */
[--C-:B------:R-:W-:Y:S01]  /*1280*/  @!P0 LEA.HI.X R23, R20, R15, R21.reuse, 0x1, P2 ;  /* 0x0000000f14178211 */ /* 0x100fe200010f0c15 */
[----:B------:R-:W-:Y:S01]  /*1290*/  IMAD.WIDE.U32 R20, R228, c[0x0][0x208], R20 ;  /* 0x00008200e4147a25 */ /* 0x000fe200078e0014 */
[----:B------:R-:W-:-:S03]  /*12a0*/  ISETP.GE.AND P2, PT, R8, 0x21, PT ;  /* 0x000000210800780c */ /* 0x000fc60003f46270 */
[----:B------:R-:W-:Y:S01]  /*12b0*/  IMAD.IADD R25, R25, 0x1, R9 ;  /* 0x0000000119197824 */ /* 0x000fe200078e0209 */
[----:B------:R4:W-:Y:S01]  /*12c0*/  @!P0 LDGSTS.E.BYPASS.LTC128B.128 [R218+0x7880], [R22.64], !P5 ;  /* 0x0788000016da8fae */ /* 0x0009e2000e901d4a */
[----:B------:R-:W-:Y:S01]  /*12d0*/  IMAD R9, R11, c[0x0][0x1e8], RZ ;  /* 0x00007a000b097a24 */ /* 0x000fe200078e02ff */
[----:B------:R-:W-:Y:S01]  /*12e0*/  ISETP.GE.AND P5, PT, R5, c[0x0][0x1d4], PT ;  /* 0x0000750005007a0c */ /* 0x000fe20003fa6270 */
[----:B------:R-:W-:-:S03]  /*12f0*/  IMAD.WIDE.U32 R24, R16, c[0x0][0x1e8], R24 ;  /* 0x00007a0010187a25 */ /* 0x000fc600078e0018 */
[----:B------:R-:W-:Y:S01]  /*1300*/  SEL R54, RZ, 0x2, P5 ;  /* 0x00000002ff367807 */ /* 0x000fe20002800000 */
[----:B------:R-:W-:Y:S02]  /*1310*/  IMAD R220, R16, c[0x0][0x1ec], R9 ;  /* 0x00007b0010dc7a24 */ /* 0x000fe400078e0209 */
[----:B------:R-:W-:Y:S02]  /*1320*/  IMAD R11, R11, c[0x0][0x210], RZ ;  /* 0x000084000b0b7a24 */ /* 0x000fe400078e02ff */
[----:B------:R-:W-:Y:S02]  /*1330*/  IMAD.IADD R221, R25, 0x1, R220 ;  /* 0x0000000119dd7824 */ /* 0x000fe400078e02dc */
[----:B------:R-:W-:Y:S02]  /*1340*/  IMAD.MOV.U32 R220, RZ, RZ, R24 ;  /* 0x000000ffffdc7224 */ /* 0x000fe400078e0018 */
[----:B------:R-:W-:Y:S01]  /*1350*/  IMAD.IADD R73, R54, 0x1, R73 ;  /* 0x0000000136497824 */ /* 0x000fe200078e0249 */
[----:B--2---:R-:W-:Y:S01]  /*1360*/  @P3 SHF.R.S32.HI R233, RZ, 0x1f, R232 ;  /* 0x0000001fffe93819 */ /* 0x004fe200000114e8 */
[----:B------:R-:W-:Y:S01]  /*1370*/  @!P3 IMAD.MOV.U32 R233, RZ, RZ, R17 ;  /* 0x000000ffffe9b224 */ /* 0x000fe200078e0011 */
[----:B------:R-:W-:Y:S01]  /*1380*/  LOP3.LUT R17, R10, 0xfffffff8, RZ, 0xc0, !PT ;  /* 0xfffffff80a117812 */ /* 0x000fe200078ec0ff */
[----:B------:R-:W-:Y:S01]  /*1390*/  @!P3 IMAD.MOV.U32 R232, RZ, RZ, R0 ;  /* 0x000000ffffe8b224 */ /* 0x000fe200078e0000 */
[----:B------:R-:W-:Y:S01]  /*13a0*/  ISETP.GE.AND P3, PT, R8, 0x1, PT ;  /* 0x000000010800780c */ /* 0x000fe20003f66270 */
[----:B------:R-:W-:Y:S01]  /*13b0*/  IMAD R223, R233, c[0x0][0x1f0], RZ ;  /* 0x00007c00e9df7a24 */ /* 0x000fe200078e02ff */
[----:B------:R-:W-:Y:S01]  /*13c0*/  @!P0 SHF.R.S32.HI R8, RZ, 0x1f, R5 ;  /* 0x0000001fff088819 */ /* 0x000fe20000011405 */
[----:B------:R-:W-:-:S02]  /*13d0*/  IMAD.IADD R0, R94, 0x1, -R17 ;  /* 0x000000015e007824 */ /* 0x000fc400078e0a11 */
[----:B------:R-:W-:Y:S01]  /*13e0*/  IMAD R223, R232, c[0x0][0x1f4], R223 ;  /* 0x00007d00e8df7a24 */ /* 0x000fe200078e02df */
[----:B------:R-:W-:Y:S01]  /*13f0*/  @!P0 LEA.HI R8, R8, R5, RZ, 0x3 ;  /* 0x0000000508088211 */ /* 0x000fe200078f18ff */
[----:B------:R-:W-:Y:S01]  /*1400*/  IMAD.WIDE.U32 R220, R232, c[0x0][0x1f0], R220 ;  /* 0x00007c00e8dc7a25 */ /* 0x000fe200078e00dc */
[----:B------:R-:W-:Y:S02]  /*1410*/  LEA.HI R10, R0, R0, RZ, 0x1 ;  /* 0x00000000000a7211 */ /* 0x000fe400078f08ff */
[----:B------:R-:W-:Y:S01]  /*1420*/  @!P0 LOP3.LUT R17, R8, 0xfffffff8, RZ, 0xc0, !PT ;  /* 0xfffffff808118812 */ /* 0x000fe200078ec0ff */
[----:B------:R-:W-:Y:S01]  /*1430*/  IMAD.IADD R223, R221, 0x1, R223 ;  /* 0x00000001dddf7824 */ /* 0x000fe200078e02df */
[----:B------:R-:W-:Y:S01]  /*1440*/  LOP3.LUT R9, R10, 0x3fffffe, RZ, 0xc0, !PT ;  /* 0x03fffffe0a097812 */ /* 0x000fe200078ec0ff */
[----:B------:R-:W-:Y:S01]  /*1450*/  IMAD.MOV.U32 R222, RZ, RZ, R220 ;  /* 0x000000ffffde7224 */ /* 0x000fe200078e00dc */
[----:B------:R-:W-:Y:S01]  /*1460*/  SHF.R.S32.HI R8, RZ, 0x1f, R103 ;  /* 0x0000001fff087819 */ /* 0x000fe20000011467 */
[----:B------:R-:W-:Y:S01]  /*1470*/  @!P0 IMAD.WIDE R18, R17, 0x2, R14 ;  /* 0x0000000211128825 */ /* 0x000fe200078e020e */
[----:B------:R-:W-:-:S03]  /*1480*/  @!P0 SHF.R.S32.HI R17, RZ, 0x1f, R6 ;  /* 0x0000001fff118819 */ /* 0x000fc60000011406 */
[----:B------:R-:W-:Y:S01]  /*1490*/  IMAD.IADD R5, R0, 0x1, -R9 ;  /* 0x0000000100057824 */ /* 0x000fe200078e0a09 */
[----:B------:R-:W-:Y:S01]  /*14a0*/  @!P0 LEA.HI R0, R17, R6, RZ, 0x3 ;  /* 0x0000000611008211 */ /* 0x000fe200078f18ff */
[C---:B------:R-:W-:Y:S01]  /*14b0*/  IMAD R9, R99.reuse, c[0x0][0x1e4], RZ ;  /* 0x0000790063097a24 */ /* 0x040fe200078e02ff */
[----:B------:R2:W-:Y:S01]  /*14c0*/  @!P0 LDGSTS.E.BYPASS.LTC128B.128 [R218+0x9880], [R18.64], !P4 ;  /* 0x0988000012da8fae */ /* 0x0005e2000e101d4a */
[----:B------:R-:W-:Y:S01]  /*14d0*/  IMAD.WIDE.U32 R98, R99, c[0x0][0x1e0], RZ ;  /* 0x0000780063627a25 */ /* 0x000fe200078e00ff */
[----:B------:R-:W-:Y:S02]  /*14e0*/  @!P0 LOP3.LUT R0, R0, 0xfffffff8, RZ, 0xc0, !PT ;  /* 0xfffffff800008812 */ /* 0x000fe400078ec0ff */
[----:B------:R-:W-:Y:S01]  /*14f0*/  ISETP.GE.AND P4, PT, R6, c[0x0][0x1d4], PT ;  /* 0x0000750006007a0c */ /* 0x000fe20003f86270 */
[----:B------:R-:W-:Y:S01]  /*1500*/  IMAD.IADD R92, R99, 0x1, R9 ;  /* 0x00000001635c7824 */ /* 0x000fe200078e0209 */
[----:B------:R-:W-:Y:S01]  /*1510*/  SHF.R.S32.HI R9, RZ, 0x1f, R101 ;  /* 0x0000001fff097819 */ /* 0x000fe20000011465 */
[----:B----4-:R-:W-:Y:S01]  /*1520*/  @!P0 IMAD.WIDE R22, R0, 0x2, R14 ;  /* 0x0000000200168825 */ /* 0x010fe200078e020e */
[----:B------:R-:W-:-:S02]  /*1530*/  SHF.R.S32.HI R15, RZ, 0x1, R103 ;  /* 0x00000001ff0f7819 */ /* 0x000fc40000011467 */
[----:B------:R-:W-:Y:S01]  /*1540*/  SHF.R.S32.HI R17, RZ, 0x1f, R12 ;  /* 0x0000001fff117819 */ /* 0x000fe2000001140c */
[----:B------:R-:W-:Y:S01]  /*1550*/  IMAD R6, R92, R101, RZ ;  /* 0x000000655c067224 */ /* 0x000fe200078e02ff */
[----:B------:R4:W-:Y:S01]  /*1560*/  @!P0 LDGSTS.E.BYPASS.LTC128B.128 [R218+0xb880], [R22.64], !P1 ;  /* 0x0b88000016da8fae */ /* 0x0009e2000c901d4a */
[----:B------:R-:W-:Y:S01]  /*1570*/  LEA.HI R8, R8, R15, RZ, 0x2 ;  /* 0x0000000f08087211 */ /* 0x000fe200078f10ff */
[----:B------:R-:W-:Y:S01]  /*1580*/  IMAD R5, R2, 0x8, R5 ;  /* 0x0000000802057824 */ /* 0x000fe200078e0205 */
[----:B------:R-:W-:Y:S01]  /*1590*/  LOP3.LUT R103, R103, 0x7fffffe, RZ, 0xc0, !PT ;  /* 0x07fffffe67677812 */ /* 0x000fe200078ec0ff */
[----:B------:R-:W0:Y:S01]  /*15a0*/  LDGDEPBAR ;  /* 0x00000000000079af */ /* 0x000e220000000000 */
[-C--:B------:R-:W-:Y:S01]  /*15b0*/  IMAD R0, R9, R98.reuse, R6 ;  /* 0x0000006209007224 */ /* 0x080fe200078e0206 */
[----:B------:R-:W-:Y:S01]  /*15c0*/  LOP3.LUT R8, R8, 0xfffffffc, RZ, 0xc0, !PT ;  /* 0xfffffffc08087812 */ /* 0x000fe200078ec0ff */
[----:B------:R-:W-:Y:S01]  /*15d0*/  IMAD.WIDE.U32 R6, R101, R98, R222 ;  /* 0x0000006265067225 */ /* 0x000fe200078e00de */
[----:B------:R-:W-:-:S03]  /*15e0*/  SEL R76, RZ, 0x4, P4 ;  /* 0x00000004ff4c7807 */ /* 0x000fc60002000000 */
[----:B------:R-:W-:Y:S01]  /*15f0*/  IMAD.IADD R0, R7, 0x1, R0 ;  /* 0x0000000107007824 */ /* 0x000fe200078e0200 */
[----:B------:R-:W-:Y:S01]  /*1600*/  BAR.SYNC.DEFER_BLOCKING 0x0 ;  /* 0x0000000000007b1d */ /* 0x000fe20000010000 */
[C---:B------:R-:W-:Y:S01]  /*1610*/  @P2 IADD3 R7, P0, R6.reuse, UR8, RZ ;  /* 0x0000000806072c10 */ /* 0x040fe2000ff1e0ff */
[----:B------:R-:W-:Y:S01]  /*1620*/  IMAD.IADD R8, R15, 0x1, -R8 ;  /* 0x000000010f087824 */ /* 0x000fe200078e0a08 */
[----:B--2---:R-:W-:Y:S01]  /*1630*/  @P3 LEA R18, P1, R6, c[0x0][0x1c8], 0x1 ;  /* 0x0000720006123a11 */ /* 0x004fe200078208ff */
[----:B------:R-:W-:Y:S02]  /*1640*/  IMAD.IADD R103, R12, 0x1, -R103 ;  /* 0x000000010c677824 */ /* 0x000fe400078e0a67 */
[----:B------:R-:W-:Y:S01]  /*1650*/  IMAD R235, R233, c[0x0][0x218], RZ ;  /* 0x00008600e9eb7a24 */ /* 0x000fe200078e02ff */
[----:B------:R-:W-:Y:S01]  /*1660*/  @P3 LEA.HI.X R19, R6, c[0x0][0x1cc], R0, 0x1, P1 ;  /* 0x0000730006133a11 */ /* 0x000fe200008f0c00 */
[----:B------:R-:W-:Y:S01]  /*1670*/  IMAD.IADD R76, R76, 0x1, R73 ;  /* 0x000000014c4c7824 */ /* 0x000fe200078e0249 */
[----:B------:R-:W-:Y:S01]  /*1680*/  @P2 IADD3.X R0, R0, UR7, RZ, P0, !PT ;  /* 0x0000000700002c10 */ /* 0x000fe200087fe4ff */
[----:B------:R-:W-:Y:S01]  /*1690*/  IMAD R235, R232, c[0x0][0x21c], R235 ;  /* 0x00008700e8eb7a24 */ /* 0x000fe200078e02eb */
[----:B------:R-:W-:-:S02]  /*16a0*/  @P2 LEA R14, P0, R7, c[0x0][0x1c8], 0x1 ;  /* 0x00007200070e2a11 */ /* 0x000fc400078008ff */
[----:B------:R-:W-:Y:S01]  /*16b0*/  LEA.HI R6, R17, R12, RZ, 0x3 ;  /* 0x0000000c11067211 */ /* 0x000fe200078f18ff */
[----:B------:R-:W-:Y:S01]  /*16c0*/  IMAD.SHL.U32 R17, R2, 0x8, RZ ;  /* 0x0000000802117824 */ /* 0x000fe200078e00ff */
[----:B------:R-:W-:Y:S01]  /*16d0*/  @P2 LEA.HI.X R15, R7, c[0x0][0x1cc], R0, 0x1, P0 ;  /* 0x00007300070f2a11 */ /* 0x000fe200000f0c00 */
[----:B------:R-:W-:Y:S01]  /*16e0*/  IMAD.SHL.U32 R7, R4, 0x8, RZ ;  /* 0x0000000804077824 */ /* 0x000fe200078e00ff */
[----:B------:R-:W-:Y:S01]  /*16f0*/  SHF.R.S32.HI R0, RZ, 0x1, R10 ;  /* 0x00000001ff007819 */ /* 0x000fe2000001140a */
[----:B------:R-:W-:Y:S01]  /*1700*/  IMAD.SHL.U32 R6, R6, 0x20, RZ ;  /* 0x0000002006067824 */ /* 0x000fe200078e00ff */
[C---:B------:R-:W-:Y:S01]  /*1710*/  LOP3.LUT P1, RZ, R8.reuse, 0x2, RZ, 0xc0, !PT ;  /* 0x0000000208ff7812 */ /* 0x040fe2000782c0ff */
[----:B------:R-:W-:Y:S01]  /*1720*/  IMAD.SHL.U32 R4, R8, 0x40, RZ ;  /* 0x0000004008047824 */ /* 0x000fe200078e00ff */
[C---:B------:R-:W-:Y:S01]  /*1730*/  LOP3.LUT P0, RZ, R0.reuse, 0x2, RZ, 0xc0, !PT ;  /* 0x0000000200ff7812 */ /* 0x040fe2000780c0ff */
[----:B------:R-:W-:Y:S01]  /*1740*/  IMAD.SHL.U32 R10, R0, 0x40, RZ ;  /* 0x00000040000a7824 */ /* 0x000fe200078e00ff */
[----:B------:R-:W-:Y:S01]  /*1750*/  LOP3.LUT R100, R6, 0xffffff00, RZ, 0xc0, !PT ;  /* 0xffffff0006647812 */ /* 0x000fe200078ec0ff */
[----:B------:R-:W-:Y:S01]  /*1760*/  @!PT LDS RZ, [RZ] ;  /* 0x00000000fffff984 */ /* 0x000fe20000000800 */
[----:B------:R-:W-:Y:S01]  /*1770*/  @!PT LDS RZ, [RZ] ;  /* 0x00000000fffff984 */ /* 0x000fe20000000800 */
[----:B------:R-:W-:Y:S01]  /*1780*/  @!PT LDS RZ, [RZ] ;  /* 0x00000000fffff984 */ /* 0x000fe20000000800 */
[----:B------:R2:W-:Y:S01]  /*1790*/  @P3 LDGSTS.E.BYPASS.LTC128B.128 [R218+0x3c80], [R18.64], !P6 ;  /* 0x03c8000012da3fae */ /* 0x0005e2000f101d4a */
[----:B------:R-:W-:Y:S01]  /*17a0*/  LOP3.LUT R4, R4, 0xc0, RZ, 0xc0, !PT ;  /* 0x000000c004047812 */ /* 0x000fe200078ec0ff */
[----:B------:R-:W-:Y:S01]  /*17b0*/  IMAD R8, R9, c[0x0][0x208], RZ ;  /* 0x0000820009087a24 */ /* 0x000fe200078e02ff */
[----:B------:R-:W-:Y:S01]  /*17c0*/  LOP3.LUT R10, R10, 0xc0, RZ, 0xc0, !PT ;  /* 0x000000c00a0a7812 */ /* 0x000fe200078ec0ff */
[----:B------:R2:W-:Y:S01]  /*17d0*/  @P3 LDGSTS.E.BYPASS.LTC128B.128 [R218+0x4880], [R18.64+0x40], !P5 ;  /* 0x0488004012da3fae */ /* 0x0005e2000e901d4a */
[----:B------:R-:W-:-:S02]  /*17e0*/  IMAD.MOV.U32 R0, RZ, RZ, 0x10 ;  /* 0x00000010ff007424 */ /* 0x000fc400078e00ff */
[----:B------:R-:W-:Y:S01]  /*17f0*/  LOP3.LUT R6, R10, 0x8, R7, 0xf8, !PT ;  /* 0x000000080a067812 */ /* 0x000fe200078ef807 */
[----:B------:R2:W-:Y:S01]  /*1800*/  @P3 LDGSTS.E.BYPASS.LTC128B.128 [R218+0x5480], [R18.64+0x80], !P4 ;  /* 0x0548008012da3fae */ /* 0x0005e2000e101d4a */
[----:B------:R-:W-:Y:S01]  /*1810*/  SHF.R.U32.HI R7, RZ, 0x3, R10 ;  /* 0x00000003ff077819 */ /* 0x000fe2000001160a */
[----:B------:R-:W-:Y:S01]  /*1820*/  IMAD R53, R101, c[0x0][0x20c], R8 ;  /* 0x0000830065357a24 */ /* 0x000fe200078e0208 */
[----:B------:R-:W-:Y:S01]  /*1830*/  LOP3.LUT R10, R4, 0x8, R17, 0xf8, !PT ;  /* 0x00000008040a7812 */ /* 0x000fe200078ef811 */
[----:B------:R5:W-:Y:S01]  /*1840*/  @P2 LDGSTS.E.BYPASS.LTC128B.128 [R218+0x4480], [R14.64], !P6 ;  /* 0x044800000eda2fae */ /* 0x000be2000f101d4a */
[----:B------:R-:W-:Y:S01]  /*1850*/  LOP3.LUT R6, R6, R7, RZ, 0x3c, !PT ;  /* 0x0000000706067212 */ /* 0x000fe200078e3cff */
[----:B------:R-:W-:Y:S01]  /*1860*/  IMAD.IADD R53, R79, 0x1, R53 ;  /* 0x000000014f357824 */ /* 0x000fe200078e0235 */
[----:B------:R-:W-:Y:S01]  /*1870*/  ISETP.GT.AND P3, PT, R94, 0x3f, PT ;  /* 0x0000003f5e00780c */ /* 0x000fe20003f64270 */
[----:B------:R5:W-:Y:S01]  /*1880*/  @P2 LDGSTS.E.BYPASS.LTC128B.128 [R218+0x5080], [R14.64+0x40], !P5 ;  /* 0x050800400eda2fae */ /* 0x000be2000e901d4a */
[----:B------:R-:W-:Y:S01]  /*1890*/  SEL R0, R0, 0xfffffff0, !P1 ;  /* 0xfffffff000007807 */ /* 0x000fe20004800000 */
[----:B------:R-:W-:Y:S01]  /*18a0*/  IMAD.U32 R216, R5, 0x20, R6 ;  /* 0x0000002005d87824 */ /* 0x000fe200078e0006 */
[C---:B------:R-:W-:Y:S01]  /*18b0*/  LOP3.LUT P1, RZ, R76.reuse, 0x1, RZ, 0xc0, !PT ;  /* 0x000000014cff7812 */ /* 0x040fe2000782c0ff */
[----:B------:R5:W-:Y:S01]  /*18c0*/  @P2 LDGSTS.E.BYPASS.LTC128B.128 [R218+0x5c80], [R14.64+0x80], !P4 ;  /* 0x05c800800eda2fae */ /* 0x000be2000e101d4a */
[----:B------:R-:W-:Y:S01]  /*18d0*/  IMAD R53, R53, 0x30, RZ ;  /* 0x0000003035357824 */ /* 0x000fe200078e02ff */
[----:B------:R-:W-:Y:S01]  /*18e0*/  LOP3.LUT P2, RZ, R76, 0x4, RZ, 0xc0, !PT ;  /* 0x000000044cff7812 */ /* 0x000fe2000784c0ff */
[----:B------:R-:W-:Y:S01]  /*18f0*/  IMAD.SHL.U32 R216, R216, 0x2, RZ ;  /* 0x00000002d8d87824 */ /* 0x000fe200078e00ff */
[----:B------:R-:W0:Y:S01]  /*1900*/  LDGDEPBAR ;  /* 0x00000000000079af */ /* 0x000e220000000000 */
[----:B------:R-:W-:-:S02]  /*1910*/  ISETP.LT.OR P1, PT, R72, 0x1, !P1 ;  /* 0x000000014800780c */ /* 0x000fc40004f21670 */
[----:B------:R-:W-:Y:S01]  /*1920*/  ISETP.LT.OR P2, PT, R72, 0x1, !P2 ;  /* 0x000000014800780c */ /* 0x000fe20005741670 */
[----:B------:R-:W-:Y:S01]  /*1930*/  @!P3 IMAD.MOV.U32 R77, RZ, RZ, c[0x0][0x20c] ;  /* 0x00008300ff4db624 */ /* 0x000fe200078e00ff */
[----:B------:R-:W-:Y:S01]  /*1940*/  IADD3 R215, R216, 0x3ca0, RZ ;  /* 0x00003ca0d8d77810 */ /* 0x000fe20007ffe0ff */
[----:B--2---:R-:W-:-:S04]  /*1950*/  IMAD R18, R228, c[0x0][0x20c], R13 ;  /* 0x00008300e4127a24 */ /* 0x004fc800078e020d */
[----:B------:R-:W-:Y:S02]  /*1960*/  IMAD.IADD R19, R21, 0x1, R18 ;  /* 0x0000000115137824 */ /* 0x000fe400078e0212 */
[----:B------:R-:W-:Y:S01]  /*1970*/  IMAD.MOV.U32 R18, RZ, RZ, R20 ;  /* 0x000000ffff127224 */ /* 0x000fe200078e0014 */
[----:B-----5:R-:W-:Y:S01]  /*1980*/  SHF.R.U32.HI R15, RZ, 0x3, R4 ;  /* 0x00000003ff0f7819 */ /* 0x020fe20000011604 */
[----:B------:R-:W-:-:S04]  /*1990*/  DEPBAR.LE SB0, 0x1 ;  /* 0x000080400000791a */ /* 0x000fc80000000000 */
[----:B------:R-:W-:-:S04]  /*19a0*/  DEPBAR.LE SB0, 0x0 ;  /* 0x000080000000791a */ /* 0x000fc80000000000 */
[----:B------:R-:W-:Y:S01]  /*19b0*/  BAR.SYNC.DEFER_BLOCKING 0x0 ;  /* 0x0000000000007b1d */ /* 0x000fe20000010000 */
[----:B------:R-:W-:Y:S01]  /*19c0*/  IMAD R4, R95, 0x200, R100 ;  /* 0x000002005f047824 */ /* 0x000fe200078e0264 */
[----:B------:R-:W-:Y:S01]  /*19d0*/  LOP3.LUT R2, R10, R15, RZ, 0x3c, !PT ;  /* 0x0000000f0a027212 */ /* 0x000fe200078e3cff */
[C---:B------:R-:W-:Y:S02]  /*19e0*/  IMAD R10, R16.reuse, c[0x0][0x214], R11 ;  /* 0x00008500100a7a24 */ /* 0x040fe400078e020b */
[----:B------:R-:W-:Y:S02]  /*19f0*/  IMAD R217, R103, 0x20, R4 ;  /* 0x0000002067d97824 */ /* 0x000fe400078e0204 */
[----:B------:R-:W-:-:S04]  /*1a00*/  IMAD.WIDE.U32 R16, R16, c[0x0][0x210], R18 ;  /* 0x0000840010107a25 */ /* 0x000fc800078e0012 */
[----:B------:R-:W-:Y:S02]  /*1a10*/  IMAD.IADD R217, R2, 0x1, R217 ;  /* 0x0000000102d97824 */ /* 0x000fe400078e02d9 */
[----:B------:R-:W-:Y:S02]  /*1a20*/  IMAD.IADD R11, R17, 0x1, R10 ;  /* 0x00000001110b7824 */ /* 0x000fe400078e020a */
[----:B------:R-:W-:Y:S02]  /*1a30*/  IMAD.SHL.U32 R217, R217, 0x2, RZ ;  /* 0x00000002d9d97824 */ /* 0x000fe400078e00ff */
[----:B------:R-:W-:Y:S02]  /*1a40*/  IMAD.MOV.U32 R10, RZ, RZ, R16 ;  /* 0x000000ffff0a7224 */ /* 0x000fe400078e0010 */
[----:B------:R-:W-:Y:S02]  /*1a50*/  IMAD R213, R0, 0x2, R217 ;  /* 0x0000000200d57824 */ /* 0x000fe400078e02d9 */
[----:B------:R-:W-:Y:S01]  /*1a60*/  IMAD.WIDE.U32 R232, R232, c[0x0][0x218], R10 ;  /* 0x00008600e8e87a25 */ /* 0x000fe200078e000a */
[----:B------:R-:W-:Y:S01]  /*1a70*/  IADD3 R10, R216, 0x3c80, RZ ;  /* 0x00003c80d80a7810 */ /* 0x000fe20007ffe0ff */
[----:B------:R-:W-:Y:S02]  /*1a80*/  LDSM.16.M88.4 R48, [R217+0x7080] ;  /* 0x00708000d930783b */ /* 0x000fe40000000200 */
[----:B------:R-:W-:Y:S01]  /*1a90*/  IMAD.IADD R235, R233, 0x1, R235 ;  /* 0x00000001e9eb7824 */ /* 0x000fe200078e02eb */
[----:B------:R-:W-:Y:S01]  /*1aa0*/  @P0 IADD3 R215, R10, -0x20, RZ ;  /* 0xffffffe00ad70810 */ /* 0x000fe20007ffe0ff */
[----:B------:R-:W-:Y:S01]  /*1ab0*/  IMAD.MOV.U32 R234, RZ, RZ, R232 ;  /* 0x000000ffffea7224 */ /* 0x000fe200078e00e8 */
[----:B------:R-:W2:Y:S01]  /*1ac0*/  LDSM.16.M88.4 R64, [R216+0x3c80] ;  /* 0x003c8000d840783b */ /* 0x000ea20000000200 */
[----:B------:R-:W-:Y:S01]  /*1ad0*/  IMAD R103, R103, 0x20, R100 ;  /* 0x0000002067677824 */ /* 0x000fe200078e0264 */
[C---:B------:R-:W-:Y:S01]  /*1ae0*/  IADD3 R211, R215.reuse, 0x400, RZ ;  /* 0x00000400d7d37810 */ /* 0x040fe20007ffe0ff */
[----:B------:R-:W-:Y:S01]  /*1af0*/  IMAD.WIDE.U32 R78, R78, 0x30, R234 ;  /* 0x000000304e4e7825 */ /* 0x000fe200078e00ea */
[----:B------:R-:W1:Y:S01]  /*1b00*/  LDSM.16.M88.4 R56, [R216+0x4080] ;  /* 0x00408000d838783b */ /* 0x000e620000000200 */
[----:B------:R-:W-:-:S02]  /*1b10*/  IADD3 R210, R215, 0x800, RZ ;  /* 0x00000800d7d27810 */ /* 0x000fc40007ffe0ff */
[----:B------:R-:W-:Y:S01]  /*1b20*/  IMAD.IADD R52, R79, 0x1, R53 ;  /* 0x000000014f347824 */ /* 0x000fe200078e0235 */
[----:B------:R-:W5:Y:S01]  /*1b30*/  LDSM.16.M88.4 R44, [R217+0x6080] ;  /* 0x00608000d92c783b */ /* 0x000f620000000200 */
[C---:B------:R-:W-:Y:S01]  /*1b40*/  LEA R74, P0, R78.reuse, c[0x0][0x1f8], 0x1 ;  /* 0x00007e004e4a7a11 */ /* 0x040fe200078008ff */
[----:B------:R-:W-:Y:S01]  /*1b50*/  @!P3 IMAD.MOV.U32 R79, RZ, RZ, c[0x0][0x208] ;  /* 0x00008200ff4fb624 */ /* 0x000fe200078e00ff */
[----:B------:R-:W-:Y:S01]  /*1b60*/  IADD3 R209, R215, 0xc00, RZ ;  /* 0x00000c00d7d17810 */ /* 0x000fe20007ffe0ff */
[----:B------:R-:W3:Y:S01]  /*1b70*/  LDSM.16.M88.4 R4, [R216+0x4480] ;  /* 0x00448000d804783b */ /* 0x000ee20000000200 */
[----:B------:R-:W-:Y:S01]  /*1b80*/  LEA.HI.X R75, R78, c[0x0][0x1fc], R52, 0x1, P0 ;  /* 0x00007f004e4b7a11 */ /* 0x000fe200000f0c34 */
[----:B------:R-:W-:Y:S01]  /*1b90*/  IMAD.IADD R2, R2, 0x1, R103 ;  /* 0x0000000102027824 */ /* 0x000fe200078e0267 */
[----:B------:R-:W-:Y:S01]  /*1ba0*/  @!P3 LEA R104, P0, R79, R74, 0x6 ;  /* 0x0000004a4f68b211 */ /* 0x000fe200078030ff */
[----:B------:R-:W-:Y:S01]  /*1bb0*/  LDSM.16.M88.4 R40, [R213+0x7080] ;  /* 0x00708000d528783b */ /* 0x000fe20000000200 */
[----:B------:R-:W-:-:S02]  /*1bc0*/  IADD3 R208, R215, 0x1000, RZ ;  /* 0x00001000d7d07810 */ /* 0x000fc40007ffe0ff */
[----:B------:R-:W-:Y:S01]  /*1bd0*/  @!P3 LEA.HI.X R105, R79, R75, R77, 0x6, P0 ;  /* 0x0000004b4f69b211 */ /* 0x000fe200000f344d */
[----:B------:R-:W3:Y:S01]  /*1be0*/  LDSM.16.M88.4 R16, [R215+0x400] ;  /* 0x00040000d710783b */ /* 0x000ee20000000200 */
[----:B------:R-:W-:Y:S02]  /*1bf0*/  LOP3.LUT P0, RZ, R76, 0x2, RZ, 0xc0, !PT ;  /* 0x000000024cff7812 */ /* 0x000fe4000780c0ff */
[C---:B------:R-:W-:Y:S01]  /*1c00*/  IADD3 R207, R215.reuse, 0x1400, RZ ;  /* 0x00001400d7cf7810 */ /* 0x040fe20007ffe0ff */
[----:B------:R-:W3:Y:S01]  /*1c10*/  LDSM.16.M88.4 R8, [R215+0x800] ;  /* 0x00080000d708783b */ /* 0x000ee20000000200 */
[----:B------:R-:W-:Y:S02]  /*1c20*/  ISETP.LT.OR P0, PT, R72, 0x1, !P0 ;  /* 0x000000014800780c */ /* 0x000fe40004701670 */
[C---:B------:R-:W-:Y:S01]  /*1c30*/  IADD3 R206, R215.reuse, 0x1800, RZ ;  /* 0x00001800d7ce7810 */ /* 0x040fe20007ffe0ff */
[----:B----4-:R-:W4:Y:S01]  /*1c40*/  LDSM.16.M88.4 R20, [R215] ;  /* 0x00000000d714783b */ /* 0x010f220000000200 */
[----:B------:R-:W-:-:S02]  /*1c50*/  IADD3 R205, R215, 0x1c00, RZ ;  /* 0x00001c00d7cd7810 */ /* 0x000fc40007ffe0ff */
[----:B------:R-:W-:Y:S01]  /*1c60*/  IADD3 R204, R215, 0x2000, RZ ;  /* 0x00002000d7cc7810 */ /* 0x000fe20007ffe0ff */
[C---:B--2---:R-:W-:Y:S08]  /*1c70*/  HMMA.16816.F32 R36, R48.reuse, R64, RZ ;  /* 0x000000403024723c */ /* 0x044ff000000018ff */
[C---:B-1----:R-:W-:Y:S08]  /*1c80*/  HMMA.16816.F32 R28, R48.reuse, R56, RZ ;  /* 0x00000038301c723c */ /* 0x042ff000000018ff */
[C---:B------:R-:W-:Y:S08]  /*1c90*/  HMMA.16816.F32 R32, R48.reuse, R66, RZ ;  /* 0x000000423020723c */ /* 0x040ff000000018ff */
[----:B---3--:R-:W-:Y:S08]  /*1ca0*/  HMMA.16816.F32 R24, R48, R58, RZ ;  /* 0x0000003a3018723c */ /* 0x008ff000000018ff */
[C---:B-----5:R-:W-:Y:S08]  /*1cb0*/  HMMA.16816.F32 R68, R44.reuse, R64, RZ ;  /* 0x000000402c44723c */ /* 0x060ff000000018ff */
[----:B------:R-:W-:Y:S08]  /*1cc0*/  HMMA.16816.F32 R60, R44, R56, RZ ;  /* 0x000000382c3c723c */ /* 0x000ff000000018ff */
[----:B------:R-:W-:Y:S08]  /*1cd0*/  HMMA.16816.F32 R12, R48, R4, RZ ;  /* 0x00000004300c723c */ /* 0x000ff000000018ff */
[C---:B------:R-:W-:Y:S08]  /*1ce0*/  HMMA.16816.F32 R64, R44.reuse, R66, RZ ;  /* 0x000000422c40723c */ /* 0x040ff000000018ff */
[C---:B------:R-:W-:Y:S08]  /*1cf0*/  HMMA.16816.F32 R56, R44.reuse, R58, RZ ;  /* 0x0000003a2c38723c */ /* 0x040ff000000018ff */
[----:B------:R-:W-:Y:S08]  /*1d00*/  HMMA.16816.F32 R52, R44, R4, RZ ;  /* 0x000000042c34723c */ /* 0x000ff000000018ff */
[-C--:B------:R-:W-:Y:S08]  /*1d10*/  HMMA.16816.F32 R48, R48, R6.reuse, RZ ;  /* 0x000000063030723c */ /* 0x080ff000000018ff */
[----:B------:R-:W-:Y:S01]  /*1d20*/  HMMA.16816.F32 R44, R44, R6, RZ ;  /* 0x000000062c2c723c */ /* 0x000fe200000018ff */
[----:B------:R-:W1:Y:S04]  /*1d30*/  LDSM.16.M88.4 R4, [R213+0x6080] ;  /* 0x00608000d504783b */ /* 0x000e680000000200 */
[----:B------:R-:W-:Y:S01]  /*1d40*/  @!PT LDS RZ, [RZ] ;  /* 0x00000000fffff984 */ /* 0x000fe20000000800 */
[----:B------:R-:W-:Y:S01]  /*1d50*/  @!PT LDS RZ, [RZ] ;  /* 0x00000000fffff984 */ /* 0x000fe20000000800 */
[----:B------:R-:W-:Y:S01]  /*1d60*/  @!PT LDS RZ, [RZ] ;  /* 0x00000000fffff984 */ /* 0x000fe20000000800 */
[----:B------:R2:W-:Y:S01]  /*1d70*/  LDGSTS.E.BYPASS.LTC128B.128 [R218+0x1880], [R74.64], !P1 ;  /* 0x018800004ada7fae */ /* 0x0005e2000c901d4a */
[----:B------:R-:W-:-:S02]  /*1d80*/  @!P3 LOP3.LUT P1, RZ, R73, 0x1, RZ, 0xc0, !PT ;  /* 0x0000000149ffb812 */ /* 0x000fc4000782c0ff */
[C---:B------:R-:W-:Y:S01]  /*1d90*/  HMMA.16816.F32 R24, R40.reuse, R18, R24 ;  /* 0x000000122818723c */ /* 0x040fe20000001818 */
[----:B------:R2:W-:Y:S01]  /*1da0*/  LDGSTS.E.BYPASS.LTC128B.128 [R218+0x2480], [R74.64+0x40], !P0 ;  /* 0x024800404ada7fae */ /* 0x0005e2000c101d4a */
[----:B------:R-:W-:Y:S02]  /*1db0*/  @!P3 LOP3.LUT P0, RZ, R73, 0x2, RZ, 0xc0, !PT ;  /* 0x0000000249ffb812 */ /* 0x000fe4000780c0ff */
[C---:B------:R-:W-:Y:S01]  /*1dc0*/  @!P3 ISETP.LT.OR P1, PT, R72.reuse, 0x21, !P1 ;  /* 0x000000214800b80c */ /* 0x040fe20004f21670 */
[----:B------:R2:W-:Y:S01]  /*1dd0*/  LDGSTS.E.BYPASS.LTC128B.128 [R218+0x3080], [R74.64+0x80], !P2 ;  /* 0x030800804ada7fae */ /* 0x0005e2000d101d4a */
[C---:B------:R-:W-:Y:S02]  /*1de0*/  @!P3 ISETP.LT.OR P2, PT, R72.reuse, 0x21, !P0 ;  /* 0x000000214800b80c */ /* 0x040fe40004741670 */
[----:B------:R-:W-:Y:S01]  /*1df0*/  @!P3 ISETP.LT.OR P0, PT, R72, 0x21, P4 ;  /* 0x000000214800b80c */ /* 0x000fe20002701670 */
[C---:B------:R-:W-:Y:S08]  /*1e00*/  HMMA.16816.F32 R12, R40.reuse, R8, R12 ;  /* 0x00000008280c723c */ /* 0x040ff0000000180c */
[----:B------:R3:W-:Y:S01]  /*1e10*/  @!P3 LDGSTS.E.BYPASS.LTC128B.128 [R218+0x2080], [R104.64], !P1 ;  /* 0x0208000068dabfae */ /* 0x0007e2000c901d4a */
[C---:B----4-:R-:W-:Y:S03]  /*1e20*/  HMMA.16816.F32 R36, R40.reuse, R20, R36 ;  /* 0x000000142824723c */ /* 0x050fe60000001824 */
[----:B------:R3:W-:Y:S04]  /*1e30*/  @!P3 LDGSTS.E.BYPASS.LTC128B.128 [R218+0x2c80], [R104.64+0x40], !P2 ;  /* 0x02c8004068dabfae */ /* 0x0007e8000d101d4a */
[----:B------:R3:W-:Y:S01]  /*1e40*/  @!P3 LDGSTS.E.BYPASS.LTC128B.128 [R218+0x3880], [R104.64+0x80], !P0 ;  /* 0x0388008068dabfae */ /* 0x0007e2000c101d4a */
[----:B------:R-:W-:Y:S01]  /*1e50*/  HMMA.16816.F32 R28, R40, R16, R28 ;  /* 0x00000010281c723c */ /* 0x000fe2000000181c */
[----:B------:R-:W-:-:S02]  /*1e60*/  ISETP.GT.AND P0, PT, R101, UR6, PT ;  /* 0x0000000665007c0c */ /* 0x000fc4000bf04270 */
[----:B------:R-:W-:Y:S04]  /*1e70*/  LDSM.16.M88.4 R88, [R217+0x9080] ;  /* 0x00908000d958783b */ /* 0x000fe80000000200 */
[----:B------:R-:W4:Y:S01]  /*1e80*/  LDSM.16.M88.4 R80, [R216+0x4c80] ;  /* 0x004c8000d850783b */ /* 0x000f220000000200 */
[C---:B------:R-:W-:Y:S03]  /*1e90*/  HMMA.16816.F32 R32, R40.reuse, R22, R32 ;  /* 0x000000162820723c */ /* 0x040fe60000001820 */
[----:B------:R-:W5:Y:S04]  /*1ea0*/  LDSM.16.M88.4 R76, [R216+0x5080] ;  /* 0x00508000d84c783b */ /* 0x000f680000000200 */
[----:B------:R-:W3:Y:S01]  /*1eb0*/  LDSM.16.M88.4 R84, [R216+0x4880] ;  /* 0x00488000d854783b */ /* 0x000ee20000000200 */
[----:B------:R-:W-:Y:S03]  /*1ec0*/  HMMA.16816.F32 R48, R40, R10, R48 ;  /* 0x0000000a2830723c */ /* 0x000fe60000001830 */
[----:B--2---:R-:W2:Y:S04]  /*1ed0*/  LDSM.16.M88.4 R72, [R217+0x8080] ;  /* 0x00808000d948783b */ /* 0x004ea80000000200 */
[----:B------:R-:W-:Y:S01]  /*1ee0*/  LDSM.16.M88.4 R40, [R213+0x9080] ;  /* 0x00908000d528783b */ /* 0x000fe20000000200 */
[C---:B-1----:R-:W-:Y:S03]  /*1ef0*/  HMMA.16816.F32 R68, R4.reuse, R20, R68 ;  /* 0x000000140444723c */ /* 0x042fe60000001844 */
[----:B------:R-:W0:Y:S05]  /*1f00*/  LDGDEPBAR ;  /* 0x00000000000079af */ /* 0x000e2a0000000000 */
[C---:B------:R-:W-:Y:S08]  /*1f10*/  HMMA.16816.F32 R60, R4.reuse, R16, R60 ;  /* 0x00000010043c723c */ /* 0x040ff0000000183c */
[C---:B------:R-:W-:Y:S08]  /*1f20*/  HMMA.16816.F32 R52, R4.reuse, R8, R52 ;  /* 0x000000080434723c */ /* 0x040ff00000001834 */
[C---:B------:R-:W-:Y:S01]  /*1f30*/  HMMA.16816.F32 R64, R4.reuse, R22, R64 ;  /* 0x000000160440723c */ /* 0x040fe20000001840 */
[----:B------:R-:W-:Y:S07]  /*1f40*/  LDSM.16.M88.4 R20, [R215+0x1400] ;  /* 0x00140000d714783b */ /* 0x000fee0000000200 */
[C---:B------:R-:W-:Y:S01]  /*1f50*/  HMMA.16816.F32 R56, R4.reuse, R18, R56 ;  /* 0x000000120438723c */ /* 0x040fe20000001838 */
[----:B------:R-:W-:Y:S07]  /*1f60*/  LDSM.16.M88.4 R16, [R215+0xc00] ;  /* 0x000c0000d710783b */ /* 0x000fee0000000200 */
[----:B------:R-:W-:Y:S01]  /*1f70*/  HMMA.16816.F32 R44, R4, R10, R44 ;  /* 0x0000000a042c723c */ /* 0x000fe2000000182c */
[----:B------:R-:W1:Y:S04]  /*1f80*/  LDSM.16.M88.4 R8, [R215+0x1000] ;  /* 0x00100000d708783b */ /* 0x000e680000000200 */
[----:B------:R-:W1:Y:S03]  /*1f90*/  LDSM.16.M88.4 R4, [R213+0x8080] ;  /* 0x00808000d504783b */ /* 0x000e660000000200 */
[C---:B----4-:R-:W-:Y:S08]  /*1fa0*/  HMMA.16816.F32 R24, R88.reuse, R82, R24 ;  /* 0x000000525818723c */ /* 0x050ff00000001818 */
[C---:B-----5:R-:W-:Y:S08]  /*1fb0*/  HMMA.16816.F32 R12, R88.reuse, R76, R12 ;  /* 0x0000004c580c723c */ /* 0x060ff0000000180c */
[C---:B---3--:R-:W-:Y:S08]  /*1fc0*/  HMMA.16816.F32 R36, R88.reuse, R84, R36 ;  /* 0x000000545824723c */ /* 0x048ff00000001824 */
[C---:B------:R-:W-:Y:S08]  /*1fd0*/  HMMA.16816.F32 R28, R88.reuse, R80, R28 ;  /* 0x00000050581c723c */ /* 0x040ff0000000181c */
[C---:B------:R-:W-:Y:S08]  /*1fe0*/  HMMA.16816.F32 R32, R88.reuse, R86, R32 ;  /* 0x000000565820723c */ /* 0x040ff00000001820 */
[----:B------:R-:W-:Y:S01]  /*1ff0*/  HMMA.16816.F32 R48, R88, R78, R48 ;  /* 0x0000004e5830723c */ /* 0x000fe20000001830 */
[----:B------:R-:W-:Y:S07]  /*2000*/  LDSM.16.M88.4 R88, [R217+0xa080] ;  /* 0x00a08000d958783b */ /* 0x000fee0000000200 */
[C---:B--2---:R-:W-:Y:S08]  /*2010*/  HMMA.16816.F32 R68, R72.reuse, R84, R68 ;  /* 0x000000544844723c */ /* 0x044ff00000001844 */
[C---:B------:R-:W-:Y:S01]  /*2020*/  HMMA.16816.F32 R64, R72.reuse, R86, R64 ;  /* 0x000000564840723c */ /* 0x040fe20000001840 */
[----:B------:R-:W-:Y:S07]  /*2030*/  LDSM.16.M88.4 R84, [R217+0xb080] ;  /* 0x00b08000d954783b */ /* 0x000fee0000000200 */
[C---:B------:R-:W-:Y:S08]  /*2040*/  HMMA.16816.F32 R60, R72.reuse, R80, R60 ;  /* 0x00000050483c723c */ /* 0x040ff0000000183c */
[C---:B------:R-:W-:Y:S01]  /*2050*/  HMMA.16816.F32 R56, R72.reuse, R82, R56 ;  /* 0x000000524838723c */ /* 0x040fe20000001838 */
[----:B------:R-:W-:Y:S07]  /*2060*/  LDSM.16.M88.4 R80, [R216+0x5480] ;  /* 0x00548000d850783b */ /* 0x000fee0000000200 */
[C---:B------:R-:W-:Y:S08]  /*2070*/  HMMA.16816.F32 R52, R72.reuse, R76, R52 ;  /* 0x0000004c4834723c */ /* 0x040ff00000001834 */
[----:B------:R-:W-:Y:S01]  /*2080*/  HMMA.16816.F32 R44, R72, R78, R44 ;  /* 0x0000004e482c723c */ /* 0x000fe2000000182c */
[----:B------:R-:W2:Y:S04]  /*2090*/  LDSM.16.M88.4 R76, [R216+0x5880] ;  /* 0x00588000d84c783b */ /* 0x000ea80000000200 */
[----:B------:R-:W3:Y:S03]  /*20a0*/  LDSM.16.M88.4 R72, [R216+0x5c80] ;  /* 0x005c8000d848783b */ /* 0x000ee60000000200 */
[C---:B-1----:R-:W-:Y:S08]  /*20b0*/  HMMA.16816.F32 R24, R40.reuse, R10, R24 ;  /* 0x0000000a2818723c */ /* 0x042ff00000001818 */
[C---:B------:R-:W-:Y:S08]  /*20c0*/  HMMA.16816.F32 R12, R40.reuse, R20, R12 ;  /* 0x00000014280c723c */ /* 0x040ff0000000180c */
[C---:B------:R-:W-:Y:S08]  /*20d0*/  HMMA.16816.F32 R36, R40.reuse, R16, R36 ;  /* 0x000000102824723c */ /* 0x040ff00000001824 */
[C---:B------:R-:W-:Y:S08]  /*20e0*/  HMMA.16816.F32 R32, R40.reuse, R18, R32 ;  /* 0x000000122820723c */ /* 0x040ff00000001820 */
[C---:B------:R-:W-:Y:S08]  /*20f0*/  HMMA.16816.F32 R28, R40.reuse, R8, R28 ;  /* 0x00000008281c723c */ /* 0x040ff0000000181c */
[----:B------:R-:W-:Y:S01]  /*2100*/  HMMA.16816.F32 R48, R40, R22, R48 ;  /* 0x000000162830723c */ /* 0x000fe20000001830 */
[----:B------:R-:W-:Y:S07]  /*2110*/  LDSM.16.M88.4 R40, [R213+0xb080] ;  /* 0x00b08000d528783b */ /* 0x000fee0000000200 */
[C---:B------:R-:W-:Y:S08]  /*2120*/  HMMA.16816.F32 R68, R4.reuse, R16, R68 ;  /* 0x000000100444723c */ /* 0x040ff00000001844 */
[C---:B------:R-:W-:Y:S01]  /*2130*/  HMMA.16816.F32 R64, R4.reuse, R18, R64 ;  /* 0x000000120440723c */ /* 0x040fe20000001840 */
[----:B------:R-:W-:Y:S07]  /*2140*/  LDSM.16.M88.4 R16, [R215+0x1800] ;  /* 0x00180000d710783b */ /* 0x000fee0000000200 */
[C---:B------:R-:W-:Y:S08]  /*2150*/  HMMA.16816.F32 R60, R4.reuse, R8, R60 ;  /* 0x00000008043c723c */ /* 0x040ff0000000183c */
[C---:B------:R-:W-:Y:S01]  /*2160*/  HMMA.16816.F32 R56, R4.reuse, R10, R56 ;  /* 0x0000000a0438723c */ /* 0x040fe20000001838 */
[----:B------:R-:W1:Y:S07]  /*2170*/  LDSM.16.M88.4 R8, [R215+0x1c00] ;  /* 0x001c0000d708783b */ /* 0x000e6e0000000200 */
[C---:B------:R-:W-:Y:S08]  /*2180*/  HMMA.16816.F32 R52, R4.reuse, R20, R52 ;  /* 0x000000140434723c */ /* 0x040ff00000001834 */
[----:B------:R-:W-:Y:S01]  /*2190*/  HMMA.16816.F32 R44, R4, R22, R44 ;  /* 0x00000016042c723c */ /* 0x000fe2000000182c */
[----:B------:R-:W4:Y:S04]  /*21a0*/  LDSM.16.M88.4 R4, [R215+0x2000] ;  /* 0x00200000d704783b */ /* 0x000f280000000200 */
[----:B------:R-:W5:Y:S01]  /*21b0*/  LDSM.16.M88.4 R20, [R213+0xa080] ;  /* 0x00a08000d514783b */ /* 0x000f620000000200 */
[----:B------:R-:W-:-:S04]  /*21c0*/  DEPBAR.LE SB0, 0x0 ;  /* 0x000080000000791a */ /* 0x000fc80000000000 */
[C---:B--2---:R-:W-:Y:S08]  /*21d0*/  HMMA.16816.F32 R24, R84.reuse, R78, R24 ;  /* 0x0000004e5418723c */ /* 0x044ff00000001818 */
[C---:B---3--:R-:W-:Y:S08]  /*21e0*/  HMMA.16816.F32 R12, R84.reuse, R72, R12 ;  /* 0x00000048540c723c */ /* 0x048ff0000000180c */
[C---:B------:R-:W-:Y:S08]  /*21f0*/  HMMA.16816.F32 R36, R84.reuse, R80, R36 ;  /* 0x000000505424723c */ /* 0x040ff00000001824 */
[C---:B------:R-:W-:Y:S08]  /*2200*/  HMMA.16816.F32 R32, R84.reuse, R82, R32 ;  /* 0x000000525420723c */ /* 0x040ff00000001820 */
[C---:B------:R-:W-:Y:S08]  /*2210*/  HMMA.16816.F32 R28, R84.reuse, R76, R28 ;  /* 0x0000004c541c723c */ /* 0x040ff0000000181c */
[----:B------:R-:W-:Y:S08]  /*2220*/  HMMA.16816.F32 R48, R84, R74, R48 ;  /* 0x0000004a5430723c */ /* 0x000ff00000001830 */
[C---:B------:R-:W-:Y:S08]  /*2230*/  HMMA.16816.F32 R68, R88.reuse, R80, R68 ;  /* 0x000000505844723c */ /* 0x040ff00000001844 */
[C---:B------:R-:W-:Y:S08]  /*2240*/  HMMA.16816.F32 R64, R88.reuse, R82, R64 ;  /* 0x000000525840723c */ /* 0x040ff00000001840 */
[C---:B------:R-:W-:Y:S08]  /*2250*/  HMMA.16816.F32 R60, R88.reuse, R76, R60 ;  /* 0x0000004c583c723c */ /* 0x040ff0000000183c */
[C---:B------:R-:W-:Y:S08]  /*2260*/  HMMA.16816.F32 R56, R88.reuse, R78, R56 ;  /* 0x0000004e5838723c */ /* 0x040ff00000001838 */
[C---:B------:R-:W-:Y:S08]  /*2270*/  HMMA.16816.F32 R52, R88.reuse, R72, R52 ;  /* 0x000000485834723c */ /* 0x040ff00000001834 */
[----:B------:R-:W-:Y:S08]  /*2280*/  HMMA.16816.F32 R44, R88, R74, R44 ;  /* 0x0000004a582c723c */ /* 0x000ff0000000182c */
[C---:B-1----:R-:W-:Y:S08]  /*2290*/  HMMA.16816.F32 R72, R40.reuse, R10, R24 ;  /* 0x0000000a2848723c */ /* 0x042ff00000001818 */
[C---:B----4-:R-:W-:Y:S08]  /*22a0*/  HMMA.16816.F32 R24, R40.reuse, R4, R12 ;  /* 0x000000042818723c */ /* 0x050ff0000000180c */
[C---:B------:R-:W-:Y:S08]  /*22b0*/  HMMA.16816.F32 R36, R40.reuse, R16, R36 ;  /* 0x000000102824723c */ /* 0x040ff00000001824 */
[C---:B------:R-:W-:Y:S08]  /*22c0*/  HMMA.16816.F32 R32, R40.reuse, R18, R32 ;  /* 0x000000122820723c */ /* 0x040ff00000001820 */
[C---:B------:R-:W-:Y:S08]  /*22d0*/  HMMA.16816.F32 R28, R40.reuse, R8, R28 ;  /* 0x00000008281c723c */ /* 0x040ff0000000181c */
[----:B------:R-:W-:Y:S08]  /*22e0*/  HMMA.16816.F32 R12, R40, R6, R48 ;  /* 0x00000006280c723c */ /* 0x000ff00000001830 */
[C---:B-----5:R-:W-:Y:S08]  /*22f0*/  HMMA.16816.F32 R68, R20.reuse, R16, R68 ;  /* 0x000000101444723c */ /* 0x060ff00000001844 */
[C---:B------:R-:W-:Y:S08]  /*2300*/  HMMA.16816.F32 R64, R20.reuse, R18, R64 ;  /* 0x000000121440723c */ /* 0x040ff00000001840 */
[C---:B------:R-:W-:Y:S08]  /*2310*/  HMMA.16816.F32 R60, R20.reuse, R8, R60 ;  /* 0x00000008143c723c */ /* 0x040ff0000000183c */
[C---:B------:R-:W-:Y:S08]  /*2320*/  HMMA.16816.F32 R56, R20.reuse, R10, R56 ;  /* 0x0000000a1438723c */ /* 0x040ff00000001838 */
[C---:B------:R-:W-:Y:S08]  /*2330*/  HMMA.16816.F32 R52, R20.reuse, R4, R52 ;  /* 0x000000041434723c */ /* 0x040ff00000001834 */
[----:B------:R-:W-:Y:S01]  /*2340*/  HMMA.16816.F32 R44, R20, R6, R44 ;  /* 0x00000006142c723c */ /* 0x000fe2000000182c */
[----:B------:R-:W-:Y:S06]  /*2350*/  BAR.SYNC.DEFER_BLOCKING 0x0 ;  /* 0x0000000000007b1d */ /* 0x000fec0000010000 */
[----:B------:R-:W-:Y:S05]  /*2360*/  @!P0 BRA `(.L_x_159) ;  /* 0x000001a000008947 */ /* 0x000fea0003800000 */
[----:B------:R-:W-:Y:S02]  /*2370*/  IADD3 R4, -R228, 0x30, RZ ;  /* 0x00000030e4047810 */ /* 0x000fe40007ffe1ff */
[----:B------:R-:W-:-:S02]  /*2380*/  IADD3 R7, R148, -0x2, RZ ;  /* 0xfffffffe94077810 */ /* 0x000fc40007ffe0ff */
[----:B------:R-:W-:Y:S02]  /*2390*/  ISETP.GE.AND P2, PT, R4, 0x21, PT ;  /* 0x000000210400780c */ /* 0x000fe40003f46270 */
[----:B------:R-:W-:Y:S01]  /*23a0*/  SHF.R.S32.HI R5, RZ, 0x1f, R7 ;  /* 0x0000001fff057819 */ /* 0x000fe20000011407 */
[-C--:B------:R-:W-:Y:S02]  /*23b0*/  IMAD R92, R92, R7.reuse, RZ ;  /* 0x000000075c5c7224 */ /* 0x080fe400078e02ff */
[----:B------:R-:W-:-:S04]  /*23c0*/  IMAD.WIDE.U32 R8, R98, R7, RZ ;  /* 0x0000000762087225 */ /* 0x000fc800078e00ff */
[----:B------:R-:W-:-:S04]  /*23d0*/  IMAD R5, R5, R98, R92 ;  /* 0x0000006205057224 */ /* 0x000fc800078e025c */
[----:B------:R-:W-:Y:S01]  /*23e0*/  IMAD.IADD R5, R9, 0x1, R5 ;  /* 0x0000000109057824 */ /* 0x000fe200078e0205 */
[----:B------:R-:W-:-:S04]  /*23f0*/  @P2 IADD3 R7, P1, P0, R220, UR8, R8 ;  /* 0x00000008dc072c10 */ /* 0x000fc8000f83e008 */
[----:B------:R-:W-:Y:S02]  /*2400*/  @P2 IADD3.X R6, R223, UR7, R5, P1, P0 ;  /* 0x00000007df062c10 */ /* 0x000fe40008fe0405 */
[----:B------:R-:W-:-:S13]  /*2410*/  ISETP.GE.AND P1, PT, R4, 0x1, PT ;  /* 0x000000010400780c */ /* 0x000fda0003f26270 */
[----:B------:R-:W-:-:S05]  /*2420*/  @P1 IADD3 R8, P0, R220, R8, RZ ;  /* 0x00000008dc081210 */ /* 0x000fca0007f1e0ff */
[----:B------:R-:W-:Y:S01]  /*2430*/  @P1 IMAD.X R5, R5, 0x1, R223, P0 ;  /* 0x0000000105051824 */ /* 0x000fe200000e06df */
[----:B------:R-:W-:-:S04]  /*2440*/  @P2 LEA R10, P0, R7, c[0x0][0x1c8], 0x1 ;  /* 0x00007200070a2a11 */ /* 0x000fc800078008ff */
[----:B------:R-:W-:Y:S02]  /*2450*/  @P2 LEA.HI.X R11, R7, c[0x0][0x1cc], R6, 0x1, P0 ;  /* 0x00007300070b2a11 */ /* 0x000fe400000f0c06 */
[----:B------:R-:W-:-:S04]  /*2460*/  @P1 LEA R4, P0, R8, c[0x0][0x1c8], 0x1 ;  /* 0x0000720008041a11 */ /* 0x000fc800078008ff */
[----:B------:R-:W-:-:S05]  /*2470*/  @P1 LEA.HI.X R5, R8, c[0x0][0x1cc], R5, 0x1, P0 ;  /* 0x0000730008051a11 */ /* 0x000fca00000f0c05 */
[----:B------:R-:W-:Y:S01]  /*2480*/  @!PT LDS RZ, [RZ] ;  /* 0x00000000fffff984 */ /* 0x000fe20000000800 */
[----:B------:R-:W-:Y:S01]  /*2490*/  @!PT LDS RZ, [RZ] ;  /* 0x00000000fffff984 */ /* 0x000fe20000000800 */
[----:B------:R-:W-:Y:S01]  /*24a0*/  @!PT LDS RZ, [RZ] ;  /* 0x00000000fffff984 */ /* 0x000fe20000000800 */
[----:B------:R1:W-:Y:S04]  /*24b0*/  @P1 LDGSTS.E.BYPASS.LTC128B.128 [R218+0x3c80], [R4.64], !P6 ;  /* 0x03c8000004da1fae */ /* 0x0003e8000f101d4a */
[----:B------:R1:W-:Y:S04]  /*24c0*/  @P1 LDGSTS.E.BYPASS.LTC128B.128 [R218+0x4880], [R4.64+0x40], !P5 ;  /* 0x0488004004da1fae */ /* 0x0003e8000e901d4a */
[----:B------:R1:W-:Y:S04]  /*24d0*/  @P1 LDGSTS.E.BYPASS.LTC128B.128 [R218+0x5480], [R4.64+0x80], !P4 ;  /* 0x0548008004da1fae */ /* 0x0003e8000e101d4a */
[----:B------:R1:W-:Y:S04]  /*24e0*/  @P2 LDGSTS.E.BYPASS.LTC128B.128 [R218+0x4480], [R10.64], !P6 ;  /* 0x044800000ada2fae */ /* 0x0003e8000f101d4a */
[----:B------:R1:W-:Y:S04]  /*24f0*/  @P2 LDGSTS.E.BYPASS.LTC128B.128 [R218+0x5080], [R10.64+0x40], !P5 ;  /* 0x050800400ada2fae */ /* 0x0003e8000e901d4a */
[----:B------:R1:W-:Y:S02]  /*2500*/  @P2 LDGSTS.E.BYPASS.LTC128B.128 [R218+0x5c80], [R10.64+0x80], !P4 ;  /* 0x05c800800ada2fae */ /* 0x0003e4000e101d4a */
.L_x_159:
[----:B-1----:R-:W-:Y:S01]  /*2510*/  LOP3.LUT R5, R96, 0xffffffe0, RZ, 0xc0, !PT ;  /* 0xffffffe060057812 */ /* 0x002fe200078ec0ff */
[----:B------:R-:W-:Y:S01]  /*2520*/  ULDC UR9, c[0x0][0x324] ;  /* 0x0000c90000097ab9 */ /* 0x000fe20000000800 */
[----:B------:R-:W-:Y:S01]  /*2530*/  SHF.R.S32.HI R6, RZ, 0x1f, R95 ;  /* 0x0000001fff067819 */ /* 0x000fe2000001145f */
[----:B------:R-:W-:Y:S01]  /*2540*/  ULOP3.LUT UR9, URZ, UR9, URZ, 0x33, !UPT ;  /* 0x000000093f097292 */ /* 0x000fe2000f8e333f */
[----:B------:R-:W-:Y:S01]  /*2550*/  PLOP3.LUT P1, PT, PT, PT, UP2, 0x80, 0x0 ;  /* 0x000000000000781c */ /* 0x000fe20003f2f028 */
[----:B------:R-:W-:Y:S01]  /*2560*/  IMAD.IADD R94, R94, 0x1, -R5 ;  /* 0x000000015e5e7824 */ /* 0x000fe200078e0a05 */
[----:B------:R-:W-:Y:S01]  /*2570*/  LEA.HI R6, R6, R95, RZ, 0x2 ;  /* 0x0000005f06067211 */ /* 0x000fe200078f10ff */
[----:B------:R-:W0:Y:S01]  /*2580*/  LDGDEPBAR ;  /* 0x00000000000079af */ /* 0x000e220000000000 */
[----:B------:R-:W-:-:S02]  /*2590*/  PLOP3.LUT P0, PT, PT, PT, UP2, 0x80, 0x0 ;  /* 0x000000000000781c */ /* 0x000fc40003f0f028 */
[----:B------:R-:W-:Y:S02]  /*25a0*/  SHF.R.S32.HI R5, RZ, 0x1f, R94 ;  /* 0x0000001fff057819 */ /* 0x000fe4000001145e */
[----:B------:R-:W-:Y:S02]  /*25b0*/  LOP3.LUT R6, R6, 0xffffffc, RZ, 0xc0, !PT ;  /* 0x0ffffffc06067812 */ /* 0x000fe400078ec0ff */
[----:B------:R-:W-:Y:S02]  /*25c0*/  LEA.HI R4, R5, R94, RZ, 0x2 ;  /* 0x0000005e05047211 */ /* 0x000fe400078f10ff */
[----:B------:R-:W-:Y:S01]  /*25d0*/  LEA.HI R5, R97, R97, RZ, 0x1 ;  /* 0x0000006161057211 */ /* 0x000fe200078f08ff */
[----:B------:R-:W-:Y:S01]  /*25e0*/  IMAD.IADD R95, R95, 0x1, -R6 ;  /* 0x000000015f5f7824 */ /* 0x000fe200078e0a06 */
[----:B------:R-:W-:Y:S02]  /*25f0*/  LEA.HI.SX32 R6, R4, UR13, 0x1e ;  /* 0x0000000d04067c11 */ /* 0x000fe4000f8ff2ff */
[C---:B------:R-:W-:Y:S01]  /*2600*/  LOP3.LUT R8, R5.reuse, 0x1ffffffe, RZ, 0xc0, !PT ;  /* 0x1ffffffe05087812 */ /* 0x040fe200078ec0ff */
[----:B------:R-:W-:-:S02]  /*2610*/  IMAD.SHL.U32 R7, R5, 0x20, RZ ;  /* 0x0000002005077824 */ /* 0x000fc400078e00ff */
[----:B------:R-:W-:Y:S02]  /*2620*/  IMAD R6, R95, 0x10, R6 ;  /* 0x000000105f067824 */ /* 0x000fe400078e0206 */
[----:B------:R-:W-:Y:S01]  /*2630*/  IMAD.IADD R8, R97, 0x1, -R8 ;  /* 0x0000000161087824 */ /* 0x000fe200078e0a08 */
[----:B------:R-:W-:-:S05]  /*2640*/  LOP3.LUT R7, R7, 0xffffffc0, RZ, 0xc0, !PT ;  /* 0xffffffc007077812 */ /* 0x000fca00078ec0ff */
[----:B------:R-:W-:-:S04]  /*2650*/  IMAD.IADD R7, R7, 0x1, R6 ;  /* 0x0000000107077824 */ /* 0x000fc800078e0206 */
[----:B------:R-:W-:-:S04]  /*2660*/  IMAD R219, R8, 0x8, R7 ;  /* 0x0000000808db7824 */ /* 0x000fc800078e0207 */
[----:B------:R-:W-:-:S04]  /*2670*/  @P1 IMAD.HI.U32 R5, R219, c[0x0][0x2c8], RZ ;  /* 0x0000b200db051a27 */ /* 0x000fc800078e00ff */
[----:B------:R-:W-:Y:S01]  /*2680*/  IMAD.MOV.U32 R49, RZ, RZ, R219 ;  /* 0x000000ffff317224 */ /* 0x000fe200078e00db */
[----:B------:R-:W-:Y:S02]  /*2690*/  @P0 SHF.R.U32.HI R49, RZ, c[0x0][0x2cc], R5 ;  /* 0x0000b300ff310a19 */ /* 0x000fe40000011605 */
[----:B------:R-:W-:Y:S02]  /*26a0*/  LOP3.LUT R5, R4, 0x7ffffffc, RZ, 0xc0, !PT ;  /* 0x7ffffffc04057812 */ /* 0x000fe400078ec0ff */
[----:B------:R-:W-:Y:S01]  /*26b0*/  PLOP3.LUT P0, PT, PT, PT, UP1, 0x40, 0x0 ;  /* 0x000000000000781c */ /* 0x000fe20003f0e818 */
[----:B------:R-:W1:Y:S02]  /*26c0*/  SHFL.IDX PT, R4, R49, RZ, 0x1c1f ;  /* 0x001c1fff31047589 */ /* 0x000e6400000e0000 */
[----:B------:R-:W-:-:S04]  /*26d0*/  IMAD.IADD R5, R94, 0x1, -R5 ;  /* 0x000000015e057824 */ /* 0x000fc800078e0a05 */
[----:B------:R-:W-:-:S04]  /*26e0*/  IMAD.SHL.U32 R224, R5, 0x2, RZ ;  /* 0x0000000205e07824 */ /* 0x000fc800078e00ff */
[----:B------:R-:W-:Y:S01]  /*26f0*/  IMAD.IADD R48, R93, 0x1, -R224 ;  /* 0x000000015d307824 */ /* 0x000fe200078e0ae0 */
[C---:B------:R-:W-:Y:S02]  /*2700*/  IADD3 R23, -R224.reuse, 0x1, R3 ;  /* 0x00000001e0177810 */ /* 0x040fe40007ffe103 */
[----:B------:R-:W-:Y:S02]  /*2710*/  IADD3 R77, -R224, c[0x0][0x1d0], R93 ;  /* 0x00007400e04d7a10 */ /* 0x000fe40007ffe15d */
[----:B------:R-:W-:-:S04]  /*2720*/  IADD3 R23, R23, -c[0x0][0x168], RZ ;  /* 0x80005a0017177a10 */ /* 0x000fc80007ffe0ff */
[C---:B------:R-:W-:Y:S02]  /*2730*/  IADD3 R78, R23.reuse, c[0x0][0x328], RZ ;  /* 0x0000ca00174e7a10 */ /* 0x040fe40007ffe0ff */
[----:B------:R-:W-:-:S03]  /*2740*/  IADD3 R23, R23, UR9, RZ ;  /* 0x0000000917177c10 */ /* 0x000fc6000fffe0ff */
[--C-:B-1----:R-:W-:Y:S02]  /*2750*/  IMAD.IADD R6, R78, 0x1, R4.reuse ;  /* 0x000000014e067824 */ /* 0x102fe400078e0204 */
[----:B------:R-:W-:-:S03]  /*2760*/  IMAD.IADD R5, R23, 0x1, R4 ;  /* 0x0000000117057824 */ /* 0x000fc600078e0204 */
[----:B------:R-:W-:Y:S01]  /*2770*/  IMNMX R9, R6, R77, PT ;  /* 0x0000004d06097217 */ /* 0x000fe20003800200 */
[----:B------:R-:W-:Y:S05]  /*2780*/  @P0 BRA `(.L_x_160) ;  /* 0x0000015000000947 */ /* 0x000fea0003800000 */
[----:B------:R-:W-:Y:S01]  /*2790*/  IADD3 R4, R4, c[0x0][0x1d0], RZ ;  /* 0x0000740004047a10 */ /* 0x000fe20007ffe0ff */
[----:B------:R-:W-:Y:S03]  /*27a0*/  BSSY B0, `(.L_x_161) ;  /* 0x000000f000007945 */ /* 0x000fe60003800000 */
[----:B------:R-:W-:-:S04]  /*27b0*/  IADD3 R7, R4, -c[0x0][0x168], RZ ;  /* 0x80005a0004077a10 */ /* 0x000fc80007ffe0ff */
[----:B------:R-:W-:-:S13]  /*27c0*/  ISETP.GT.AND P0, PT, R7, -0x1, PT ;  /* 0xffffffff0700780c */ /* 0x000fda0003f04270 */
[----:B------:R-:W-:Y:S05]  /*27d0*/  @P0 BRA `(.L_x_162) ;  /* 0x0000007000000947 */ /* 0x000fea0003800000 */
[----:B------:R-:W-:Y:S01]  /*27e0*/  IMAD.MOV.U32 R3, RZ, RZ, c[0x0][0x32c] ;  /* 0x0000cb00ff037624 */ /* 0x000fe200078e00ff */
[----:B------:R-:W-:-:S04]  /*27f0*/  LOP3.LUT R7, RZ, R7, RZ, 0x33, !PT ;  /* 0x00000007ff077212 */ /* 0x000fc800078e33ff */
[----:B------:R-:W-:-:S13]  /*2800*/  ISETP.NE.AND P0, PT, R3, 0x1, PT ;  /* 0x000000010300780c */ /* 0x000fda0003f05270 */
[----:B------:R-:W-:-:S05]  /*2810*/  @P0 IMAD.HI.U32 R3, R7, c[0x0][0x330], RZ ;  /* 0x0000cc0007030a27 */ /* 0x000fca00078e00ff */
[----:B------:R-:W-:-:S04]  /*2820*/  @P0 SHF.R.U32.HI R7, RZ, c[0x0][0x334], R3 ;  /* 0x0000cd00ff070a19 */ /* 0x000fc80000011603 */
[----:B------:R-:W-:Y:S01]  /*2830*/  LOP3.LUT R7, RZ, R7, RZ, 0x33, !PT ;  /* 0x00000007ff077212 */ /* 0x000fe200078e33ff */
[----:B------:R-:W-:Y:S05]  /*2840*/  BRA `(.L_x_163) ;  /* 0x0000004000007947 */ /* 0x000fea0003800000 */
.L_x_162:
[----:B------:R-:W-:-:S04]  /*2850*/  MOV R3, c[0x0][0x32c] ;  /* 0x0000cb0000037a02 */ /* 0x000fc80000000f00 */
[----:B------:R-:W-:-:S13]  /*2860*/  ISETP.NE.AND P0, PT, R3, 0x1, PT ;  /* 0x000000010300780c */ /* 0x000fda0003f05270 */
[----:B------:R-:W-:-:S05]  /*2870*/  @P0 IMAD.HI.U32 R3, R7, c[0x0][0x330], RZ ;  /* 0x0000cc0007030a27 */ /* 0x000fca00078e00ff */
[----:B------:R-:W-:Y:S02]  /*2880*/  @P0 SHF.R.U32.HI R7, RZ, c[0x0][0x334], R3 ;  /* 0x0000cd00ff070a19 */ /* 0x000fe40000011603 */
.L_x_163:
[----:B------:R-:W-:Y:S05]  /*2890*/  BSYNC B0 ;  /* 0x0000000000007941 */ /* 0x000fea0003800000 */
.L_x_161:
[----:B------:R-:W-:-:S05]  /*28a0*/  IMAD R6, R7, c[0x0][0x32c], R48 ;  /* 0x0000cb0007067a24 */ /* 0x000fca00078e0230 */
[----:B------:R-:W-:Y:S02]  /*28b0*/  IADD3 R4, R6, c[0x0][0x32c], RZ ;  /* 0x0000cb0006047a10 */ /* 0x000fe40007ffe0ff */
[----:B------:R-:W-:Y:S02]  /*28c0*/  IMNMX R5, R5, R6, !PT ;  /* 0x0000000605057217 */ /* 0x000fe40007800200 */
[----:B------:R-:W-:Y:S02]  /*28d0*/  IMNMX R9, R9, R4, PT ;  /* 0x0000000409097217 */ /* 0x000fe40003800200 */
.L_x_160:
[----:B------:R-:W1:Y:S01]  /*28e0*/  SHFL.IDX PT, R4, R49, 0x1, 0x1c1f ;  /* 0x003c1f0031047f89 */ /* 0x000e6200000e0000 */
[----:B------:R-:W-:Y:S01]  /*28f0*/  PLOP3.LUT P0, PT, PT, PT, UP1, 0x40, 0x0 ;  /* 0x000000000000781c */ /* 0x000fe20003f0e818 */
[--C-:B-1----:R-:W-:Y:S02]  /*2900*/  IMAD.IADD R6, R78, 0x1, R4.reuse ;  /* 0x000000014e067824 */ /* 0x102fe400078e0204 */
[----:B------:R-:W-:-:S03]  /*2910*/  IMAD.IADD R3, R23, 0x1, R4 ;  /* 0x0000000117037824 */ /* 0x000fc600078e0204 */
[----:B------:R-:W-:-:S07]  /*2920*/  IMNMX R79, R6, R77, PT ;  /* 0x0000004d064f7217 */ /* 0x000fce0003800200 */
        /* <DEDUP_REMOVED lines=13> */
.L_x_166:
[----:B------:R-:W-:-:S04]  /*2a00*/  MOV R4, c[0x0][0x32c] ;  /* 0x0000cb0000047a02 */ /* 0x000fc80000000f00 */
[----:B------:R-:W-:-:S13]  /*2a10*/  ISETP.NE.AND P0, PT, R4, 0x1, PT ;  /* 0x000000010400780c */ /* 0x000fda0003f05270 */
[----:B------:R-:W-:-:S05]  /*2a20*/  @P0 IMAD.HI.U32 R4, R7, c[0x0][0x330], RZ ;  /* 0x0000cc0007040a27 */ /* 0x000fca00078e00ff */
[----:B------:R-:W-:Y:S02]  /*2a30*/  @P0 SHF.R.U32.HI R7, RZ, c[0x0][0x334], R4 ;  /* 0x0000cd00ff070a19 */ /* 0x000fe40000011604 */
.L_x_167:
[----:B------:R-:W-:Y:S05]  /*2a40*/  BSYNC B0 ;  /* 0x0000000000007941 */ /* 0x000fea0003800000 */
.L_x_165:
[----:B------:R-:W-:-:S05]  /*2a50*/  IMAD R6, R7, c[0x0][0x32c], R48 ;  /* 0x0000cb0007067a24 */ /* 0x000fca00078e0230 */
[----:B------:R-:W-:Y:S02]  /*2a60*/  IADD3 R4, R6, c[0x0][0x32c], RZ ;  /* 0x0000cb0006047a10 */ /* 0x000fe40007ffe0ff */
[----:B------:R-:W-:Y:S02]  /*2a70*/  IMNMX R3, R3, R6, !PT ;  /* 0x0000000603037217 */ /* 0x000fe40007800200 */
[----:B------:R-:W-:Y:S02]  /*2a80*/  IMNMX R79, R79, R4, PT ;  /* 0x000000044f4f7217 */ /* 0x000fe40003800200 */
.L_x_164:
[C---:B------:R-:W-:Y:S02]  /*2a90*/  ISETP.GE.AND P0, PT, R93.reuse, 0x2, PT ;  /* 0x000000025d00780c */ /* 0x040fe40003f06270 */
[----:B------:R-:W-:Y:S02]  /*2aa0*/  ISETP.GE.AND P1, PT, R93, 0x9, PT ;  /* 0x000000095d00780c */ /* 0x000fe40003f26270 */
[----:B------:R-:W-:Y:S02]  /*2ab0*/  P2R R7, PR, RZ, 0x1 ;  /* 0x00000001ff077803 */ /* 0x000fe40000000000 */
[----:B------:R-:W-:-:S02]  /*2ac0*/  ISETP.GT.AND P0, PT, R5, 0x1, !P0 ;  /* 0x000000010500780c */ /* 0x000fc40004704270 */
[----:B------:R-:W-:Y:S02]  /*2ad0*/  P2R R76, PR, RZ, 0x2 ;  /* 0x00000002ff4c7803 */ /* 0x000fe40000000000 */
[----:B------:R-:W-:Y:S02]  /*2ae0*/  ISETP.LT.OR P0, PT, R9, 0x2, P0 ;  /* 0x000000020900780c */ /* 0x000fe40000701670 */
[----:B------:R-:W-:Y:S02]  /*2af0*/  ISETP.GE.AND P2, PT, R93, 0x29, PT ;  /* 0x000000295d00780c */ /* 0x000fe40003f46270 */
[----:B------:R-:W-:Y:S02]  /*2b00*/  FSEL R6, R69, -INF , !P0 ;  /* 0xff80000045067808 */ /* 0x000fe40004000000 */
[----:B------:R-:W-:Y:S02]  /*2b10*/  ISETP.GT.AND P0, PT, R5, 0x8, !P1 ;  /* 0x000000080500780c */ /* 0x000fe40004f04270 */
[----:B------:R-:W-:-:S02]  /*2b20*/  ISETP.GE.AND P1, PT, R93, 0xa, PT ;  /* 0x0000000a5d00780c */ /* 0x000fc40003f26270 */
[----:B------:R-:W-:Y:S02]  /*2b30*/  ISETP.LT.OR P0, PT, R9, 0x9, P0 ;  /* 0x000000090900780c */ /* 0x000fe40000701670 */
[----:B------:R-:W-:Y:S02]  /*2b40*/  P2R R69, PR, RZ, 0x2 ;  /* 0x00000002ff457803 */ /* 0x000fe40000000000 */
[----:B------:R-:W-:Y:S02]  /*2b50*/  FSEL R64, R64, -INF , !P0 ;  /* 0xff80000040407808 */ /* 0x000fe40004000000 */
[----:B------:R-:W-:Y:S02]  /*2b60*/  ISETP.GT.AND P0, PT, R5, 0x9, !P1 ;  /* 0x000000090500780c */ /* 0x000fe40004f04270 */
[----:B------:R-:W-:Y:S02]  /*2b70*/  ISETP.GE.AND P1, PT, R93, 0x11, PT ;  /* 0x000000115d00780c */ /* 0x000fe40003f26270 */
[----:B------:R-:W-:-:S04]  /*2b80*/  ISETP.LT.OR P0, PT, R9, 0xa, P0 ;  /* 0x0000000a0900780c */ /* 0x000fc80000701670 */
[----:B------:R-:W-:Y:S02]  /*2b90*/  FSEL R4, R65, -INF , !P0 ;  /* 0xff80000041047808 */ /* 0x000fe40004000000 */
[----:B------:R-:W-:Y:S02]  /*2ba0*/  ISETP.GT.AND P0, PT, R5, 0x10, !P1 ;  /* 0x000000100500780c */ /* 0x000fe40004f04270 */
[----:B------:R-:W-:Y:S02]  /*2bb0*/  P2R R65, PR, RZ, 0x2 ;  /* 0x00000002ff417803 */ /* 0x000fe40000000000 */
[----:B------:R-:W-:Y:S02]  /*2bc0*/  ISETP.LT.OR P0, PT, R9, 0x11, P0 ;  /* 0x000000110900780c */ /* 0x000fe40000701670 */
[----:B------:R-:W-:Y:S02]  /*2bd0*/  ISETP.GE.AND P1, PT, R93, 0x12, PT ;  /* 0x000000125d00780c */ /* 0x000fe40003f26270 */
[----:B------:R-:W-:-:S02]  /*2be0*/  FSEL R40, R60, -INF , !P0 ;  /* 0xff8000003c287808 */ /* 0x000fc40004000000 */
[----:B------:R-:W-:Y:S02]  /*2bf0*/  ISETP.GT.AND P0, PT, R5, 0x11, !P1 ;  /* 0x000000110500780c */ /* 0x000fe40004f04270 */
[----:B------:R-:W-:Y:S02]  /*2c00*/  P2R R60, PR, RZ, 0x2 ;  /* 0x00000002ff3c7803 */ /* 0x000fe40000000000 */
[----:B------:R-:W-:Y:S02]  /*2c10*/  ISETP.LT.OR P0, PT, R9, 0x12, P0 ;  /* 0x000000120900780c */ /* 0x000fe40000701670 */
[----:B------:R-:W-:Y:S02]  /*2c20*/  ISETP.GE.AND P1, PT, R93, 0x19, PT ;  /* 0x000000195d00780c */ /* 0x000fe40003f26270 */
[----:B------:R-:W-:Y:S02]  /*2c30*/  FSEL R10, R61, -INF , !P0 ;  /* 0xff8000003d0a7808 */ /* 0x000fe40004000000 */
[----:B------:R-:W-:-:S02]  /*2c40*/  ISETP.GT.AND P0, PT, R5, 0x18, !P1 ;  /* 0x000000180500780c */ /* 0x000fc40004f04270 */
[----:B------:R-:W-:Y:S02]  /*2c50*/  P2R R51, PR, RZ, 0x2 ;  /* 0x00000002ff337803 */ /* 0x000fe40000000000 */
[----:B------:R-:W-:Y:S02]  /*2c60*/  ISETP.LT.OR P0, PT, R9, 0x19, P0 ;  /* 0x000000190900780c */ /* 0x000fe40000701670 */
[----:B------:R-:W-:Y:S02]  /*2c70*/  ISETP.GE.AND P1, PT, R93, 0x1a, PT ;  /* 0x0000001a5d00780c */ /* 0x000fe40003f26270 */
[----:B------:R-:W-:Y:S02]  /*2c80*/  FSEL R56, R56, -INF , !P0 ;  /* 0xff80000038387808 */ /* 0x000fe40004000000 */
[----:B------:R-:W-:Y:S02]  /*2c90*/  ISETP.GT.AND P0, PT, R5, 0x19, !P1 ;  /* 0x000000190500780c */ /* 0x000fe40004f04270 */
[----:B------:R-:W-:-:S02]  /*2ca0*/  P2R R50, PR, RZ, 0x2 ;  /* 0x00000002ff327803 */ /* 0x000fc40000000000 */
[----:B------:R-:W-:Y:S02]  /*2cb0*/  ISETP.LT.OR P0, PT, R9, 0x1a, P0 ;  /* 0x0000001a0900780c */ /* 0x000fe40000701670 */
[----:B------:R-:W-:Y:S02]  /*2cc0*/  ISETP.GE.AND P1, PT, R93, 0x21, PT ;  /* 0x000000215d00780c */ /* 0x000fe40003f26270 */
[----:B------:R-:W-:Y:S02]  /*2cd0*/  FSEL R8, R57, -INF , !P0 ;  /* 0xff80000039087808 */ /* 0x000fe40004000000 */
[----:B------:R-:W-:Y:S02]  /*2ce0*/  ISETP.GT.AND P0, PT, R5, 0x20, !P1 ;  /* 0x000000200500780c */ /* 0x000fe40004f04270 */
[----:B------:R-:W-:Y:S02]  /*2cf0*/  P2R R43, PR, RZ, 0x2 ;  /* 0x00000002ff2b7803 */ /* 0x000fe40000000000 */
[----:B------:R-:W-:-:S02]  /*2d00*/  ISETP.LT.OR P0, PT, R9, 0x21, P0 ;  /* 0x000000210900780c */ /* 0x000fc40000701670 */
[----:B------:R-:W-:Y:S02]  /*2d10*/  ISETP.GE.AND P1, PT, R93, 0x22, PT ;  /* 0x000000225d00780c */ /* 0x000fe40003f26270 */
[----:B------:R-:W-:Y:S02]  /*2d20*/  FSEL R22, R52, -INF , !P0 ;  /* 0xff80000034167808 */ /* 0x000fe40004000000 */
[----:B------:R-:W-:Y:S02]  /*2d30*/  ISETP.GT.AND P0, PT, R5, 0x21, !P1 ;  /* 0x000000210500780c */ /* 0x000fe40004f04270 */
[----:B------:R-:W-:Y:S02]  /*2d40*/  P2R R42, PR, RZ, 0x2 ;  /* 0x00000002ff2a7803 */ /* 0x000fe40000000000 */
[----:B------:R-:W-:Y:S02]  /*2d50*/  ISETP.LT.OR P0, PT, R9, 0x22, P0 ;  /* 0x000000220900780c */ /* 0x000fe40000701670 */
[----:B------:R-:W-:-:S02]  /*2d60*/  ISETP.GE.AND P1, PT, R93, 0x1, PT ;  /* 0x000000015d00780c */ /* 0x000fc40003f26270 */
[----:B------:R-:W-:Y:S02]  /*2d70*/  FSEL R21, R53, -INF , !P0 ;  /* 0xff80000035157808 */ /* 0x000fe40004000000 */
[----:B------:R-:W-:-:S04]  /*2d80*/  ISETP.GT.AND P0, PT, R5, 0x28, !P2 ;  /* 0x000000280500780c */ /* 0x000fc80005704270 */
[----:B------:R-:W-:-:S04]  /*2d90*/  ISETP.LT.OR P0, PT, R9, 0x29, P0 ;  /* 0x000000290900780c */ /* 0x000fc80000701670 */
[----:B------:R-:W-:Y:S02]  /*2da0*/  FSEL R20, R44, -INF , !P0 ;  /* 0xff8000002c147808 */ /* 0x000fe40004000000 */
[----:B------:R-:W-:Y:S02]  /*2db0*/  ISETP.GT.AND P0, PT, R5, RZ, !P1 ;  /* 0x000000ff0500720c */ /* 0x000fe40004f04270 */
[----:B------:R-:W-:Y:S02]  /*2dc0*/  P2R R44, PR, RZ, 0x2 ;  /* 0x00000002ff2c7803 */ /* 0x000fe40000000000 */
[----:B------:R-:W-:Y:S02]  /*2dd0*/  ISETP.LT.OR P0, PT, R9, 0x1, P0 ;  /* 0x000000010900780c */ /* 0x000fe40000701670 */
[----:B------:R-:W-:Y:S02]  /*2de0*/  ISETP.GE.AND P1, PT, R93, 0x2a, PT ;  /* 0x0000002a5d00780c */ /* 0x000fe40003f26270 */
[----:B------:R-:W-:-:S02]  /*2df0*/  FSEL R68, R68, -INF , !P0 ;  /* 0xff80000044447808 */ /* 0x000fc40004000000 */
[----:B------:R-:W-:Y:S02]  /*2e00*/  ISETP.GT.AND P0, PT, R5, 0x29, !P1 ;  /* 0x000000290500780c */ /* 0x000fe40004f04270 */
[----:B------:R-:W1:Y:S02]  /*2e10*/  SHFL.IDX PT, R5, R49, 0x2, 0x1c1f ;  /* 0x005c1f0031057f89 */ /* 0x000e6400000e0000 */
[----:B------:R-:W-:-:S04]  /*2e20*/  ISETP.LT.OR P0, PT, R9, 0x2a, P0 ;  /* 0x0000002a0900780c */ /* 0x000fc80000701670 */
[----:B------:R-:W-:Y:S02]  /*2e30*/  FSEL R18, R45, -INF , !P0 ;  /* 0xff8000002d127808 */ /* 0x000fe40004000000 */
        /* <DEDUP_REMOVED lines=17> */
.L_x_170:
[----:B------:R-:W-:-:S04]  /*2f50*/  MOV R5, c[0x0][0x32c] ;  /* 0x0000cb0000057a02 */ /* 0x000fc80000000f00 */
[----:B------:R-:W-:-:S13]  /*2f60*/  ISETP.NE.AND P0, PT, R5, 0x1, PT ;  /* 0x000000010500780c */ /* 0x000fda0003f05270 */
[----:B------:R-:W-:-:S05]  /*2f70*/  @P0 IMAD.HI.U32 R5, R9, c[0x0][0x330], RZ ;  /* 0x0000cc0009050a27 */ /* 0x000fca00078e00ff */
[----:B------:R-:W-:Y:S02]  /*2f80*/  @P0 SHF.R.U32.HI R9, RZ, c[0x0][0x334], R5 ;  /* 0x0000cd00ff090a19 */ /* 0x000fe40000011605 */
.L_x_171:
[----:B------:R-:W-:Y:S05]  /*2f90*/  BSYNC B0 ;  /* 0x0000000000007941 */ /* 0x000fea0003800000 */
.L_x_169:
[----:B------:R-:W-:-:S05]  /*2fa0*/  IMAD R16, R9, c[0x0][0x32c], R48 ;  /* 0x0000cb0009107a24 */ /* 0x000fca00078e0230 */
[----:B------:R-:W-:Y:S02]  /*2fb0*/  IADD3 R5, R16, c[0x0][0x32c], RZ ;  /* 0x0000cb0010057a10 */ /* 0x000fe40007ffe0ff */
[----:B------:R-:W-:Y:S02]  /*2fc0*/  IMNMX R45, R45, R16, !PT ;  /* 0x000000102d2d7217 */ /* 0x000fe40007800200 */
[----:B------:R-:W-:Y:S02]  /*2fd0*/  IMNMX R52, R52, R5, PT ;  /* 0x0000000534347217 */ /* 0x000fe40003800200 */
.L_x_168:
[----:B------:R-:W-:Y:S02]  /*2fe0*/  ISETP.NE.AND P0, PT, R76, RZ, PT ;  /* 0x000000ff4c00720c */ /* 0x000fe40003f05270 */
[----:B------:R-:W-:Y:S02]  /*2ff0*/  P2R R80, PR, RZ, 0x40 ;  /* 0x00000040ff507803 */ /* 0x000fe40000000000 */
[----:B------:R-:W-:Y:S02]  /*3000*/  ISETP.GT.AND P0, PT, R3, 0x8, !P0 ;  /* 0x000000080300780c */ /* 0x000fe40004704270 */
[----:B------:R-:W-:-:S02]  /*3010*/  ISETP.NE.AND P6, PT, R51, RZ, PT ;  /* 0x000000ff3300720c */ /* 0x000fc40003fc5270 */
[----:B------:R-:W-:Y:S02]  /*3020*/  ISETP.LT.OR P0, PT, R79, 0x9, P0 ;  /* 0x000000094f00780c */ /* 0x000fe40000701670 */
[----:B------:R-:W-:Y:S02]  /*3030*/  P2R R61, PR, RZ, 0x20 ;  /* 0x00000020ff3d7803 */ /* 0x000fe40000000000 */
[----:B------:R-:W-:Y:S02]  /*3040*/  FSEL R5, R66, -INF , !P0 ;  /* 0xff80000042057808 */ /* 0x000fe40004000000 */
[----:B------:R-:W-:Y:S02]  /*3050*/  ISETP.NE.AND P0, PT, R69, RZ, PT ;  /* 0x000000ff4500720c */ /* 0x000fe40003f05270 */
[----:B------:R-:W-:Y:S02]  /*3060*/  ISETP.NE.AND P5, PT, R50, RZ, PT ;  /* 0x000000ff3200720c */ /* 0x000fe40003fa5270 */
[----:B------:R-:W-:-:S02]  /*3070*/  ISETP.GT.AND P0, PT, R3, 0x9, !P0 ;  /* 0x000000090300780c */ /* 0x000fc40004704270 */
[----:B------:R-:W-:Y:S02]  /*3080*/  P2R R57, PR, RZ, 0x10 ;  /* 0x00000010ff397803 */ /* 0x000fe40000000000 */
[----:B------:R-:W-:Y:S02]  /*3090*/  ISETP.LT.OR P0, PT, R79, 0xa, P0 ;  /* 0x0000000a4f00780c */ /* 0x000fe40000701670 */
[----:B------:R-:W-:Y:S02]  /*30a0*/  ISETP.NE.AND P4, PT, R43, RZ, PT ;  /* 0x000000ff2b00720c */ /* 0x000fe40003f85270 */
[----:B------:R-:W-:Y:S02]  /*30b0*/  FSEL R67, R67, -INF , !P0 ;  /* 0xff80000043437808 */ /* 0x000fe40004000000 */
[----:B------:R-:W-:Y:S02]  /*30c0*/  ISETP.NE.AND P0, PT, R65, RZ, PT ;  /* 0x000000ff4100720c */ /* 0x000fe40003f05270 */
[----:B------:R-:W-:-:S02]  /*30d0*/  P2R R53, PR, RZ, 0x8 ;  /* 0x00000008ff357803 */ /* 0x000fc40000000000 */
[----:B------:R-:W-:Y:S02]  /*30e0*/  ISETP.GT.AND P0, PT, R3, 0x10, !P0 ;  /* 0x000000100300780c */ /* 0x000fe40004704270 */
[----:B------:R-:W-:Y:S02]  /*30f0*/  ISETP.NE.AND P3, PT, R42, RZ, PT ;  /* 0x000000ff2a00720c */ /* 0x000fe40003f65270 */
[----:B------:R-:W-:-:S04]  /*3100*/  ISETP.LT.OR P0, PT, R79, 0x11, P0 ;  /* 0x000000114f00780c */ /* 0x000fc80000701670 */
[----:B------:R-:W-:Y:S02]  /*3110*/  FSEL R41, R62, -INF , !P0 ;  /* 0xff8000003e297808 */ /* 0x000fe40004000000 */
[----:B------:R-:W-:Y:S02]  /*3120*/  ISETP.NE.AND P0, PT, R60, RZ, PT ;  /* 0x000000ff3c00720c */ /* 0x000fe40003f05270 */
[----:B------:R-:W-:Y:S02]  /*3130*/  P2R R62, PR, RZ, 0x40 ;  /* 0x00000040ff3e7803 */ /* 0x000fe40000000000 */
[----:B------:R-:W-:-:S04]  /*3140*/  ISETP.GT.AND P0, PT, R3, 0x11, !P0 ;  /* 0x000000110300780c */ /* 0x000fc80004704270 */
[----:B------:R-:W-:-:S04]  /*3150*/  ISETP.LT.OR P0, PT, R79, 0x12, P0 ;  /* 0x000000124f00780c */ /* 0x000fc80000701670 */
[----:B------:R-:W-:Y:S02]  /*3160*/  FSEL R11, R63, -INF , !P0 ;  /* 0xff8000003f0b7808 */ /* 0x000fe40004000000 */
[----:B------:R-:W-:Y:S02]  /*3170*/  ISETP.GT.AND P0, PT, R3, 0x18, !P6 ;  /* 0x000000180300780c */ /* 0x000fe40007704270 */
[----:B------:R-:W-:Y:S02]  /*3180*/  ISETP.NE.AND P6, PT, R44, RZ, PT ;  /* 0x000000ff2c00720c */ /* 0x000fe40003fc5270 */
[----:B------:R-:W-:-:S04]  /*3190*/  ISETP.LT.OR P0, PT, R79, 0x19, P0 ;  /* 0x000000194f00780c */ /* 0x000fc80000701670 */
[----:B------:R-:W-:Y:S02]  /*31a0*/  FSEL R9, R58, -INF , !P0 ;  /* 0xff8000003a097808 */ /* 0x000fe40004000000 */
[----:B------:R-:W-:-:S04]  /*31b0*/  ISETP.GT.AND P0, PT, R3, 0x19, !P5 ;  /* 0x000000190300780c */ /* 0x000fc80006f04270 */
        /* <DEDUP_REMOVED lines=8> */
[----:B------:R-:W-:-:S04]  /*3240*/  ISETP.NE.AND P0, PT, R7, RZ, PT ;  /* 0x000000ff0700720c */ /* 0x000fc80003f05270 */
[----:B------:R-:W-:-:S04]  /*3250*/  ISETP.GT.AND P0, PT, R3, 0x1, !P0 ;  /* 0x000000010300780c */ /* 0x000fc80004704270 */
[----:B------:R-:W-:-:S04]  /*3260*/  ISETP.LT.OR P0, PT, R79, 0x2, P0 ;  /* 0x000000024f00780c */ /* 0x000fc80000701670 */
[----:B------:R-:W-:Y:S02]  /*3270*/  FSEL R71, R71, -INF , !P0 ;  /* 0xff80000047477808 */ /* 0x000fe40004000000 */
[----:B------:R-:W-:-:S04]  /*3280*/  ISETP.GT.AND P0, PT, R3, RZ, !P6 ;  /* 0x000000ff0300720c */ /* 0x000fc80007704270 */
        /* <DEDUP_REMOVED lines=8> */
[----:B------:R-:W-:Y:S02]  /*3310*/  ISETP.GT.AND P0, PT, R45, RZ, !P6 ;  /* 0x000000ff2d00720c */ /* 0x000fe40007704270 */
[----:B------:R-:W-:Y:S02]  /*3320*/  ISETP.NE.AND P6, PT, R62, RZ, PT ;  /* 0x000000ff3e00720c */ /* 0x000fe40003fc5270 */
[----:B------:R-:W-:-:S04]  /*3330*/  ISETP.LT.OR P0, PT, R52, 0x1, P0 ;  /* 0x000000013400780c */ /* 0x000fc80000701670 */
[----:B------:R-:W-:Y:S02]  /*3340*/  FSEL R110, R36, -INF , !P0 ;  /* 0xff800000246e7808 */ /* 0x000fe40004000000 */
[----:B------:R-:W-:-:S04]  /*3350*/  ISETP.NE.AND P0, PT, R7, RZ, PT ;  /* 0x000000ff0700720c */ /* 0x000fc80003f05270 */
[----:B------:R-:W-:-:S04]  /*3360*/  ISETP.GT.AND P0, PT, R45, 0x1, !P0 ;  /* 0x000000012d00780c */ /* 0x000fc80004704270 */
        /* <DEDUP_REMOVED lines=18> */
[----:B------:R-:W-:Y:S02]  /*3490*/  ISETP.GT.AND P0, PT, R45, 0x18, !P6 ;  /* 0x000000182d00780c */ /* 0x000fe40007704270 */
[----:B------:R-:W-:Y:S02]  /*34a0*/  ISETP.NE.AND P6, PT, R80, RZ, PT ;  /* 0x000000ff5000720c */ /* 0x000fe40003fc5270 */
        /* <DEDUP_REMOVED lines=17> */
[----:B------:R-:W1:Y:S01]  /*35c0*/  SHFL.IDX PT, R12, R49, 0x3, 0x1c1f ;  /* 0x007c1f00310c7f89 */ /* 0x000e6200000e0000 */
[----:B------:R-:W-:-:S04]  /*35d0*/  ISETP.GT.AND P0, PT, R45, 0x29, !P1 ;  /* 0x000000292d00780c */ /* 0x000fc80004f04270 */
        /* <DEDUP_REMOVED lines=19> */
.L_x_174:
[----:B------:R-:W-:-:S04]  /*3710*/  MOV R12, c[0x0][0x32c] ;  /* 0x0000cb00000c7a02 */ /* 0x000fc80000000f00 */
[----:B------:R-:W-:-:S13]  /*3720*/  ISETP.NE.AND P0, PT, R12, 0x1, PT ;  /* 0x000000010c00780c */ /* 0x000fda0003f05270 */
[----:B------:R-:W-:-:S05]  /*3730*/  @P0 IMAD.HI.U32 R12, R25, c[0x0][0x330], RZ ;  /* 0x0000cc00190c0a27 */ /* 0x000fca00078e00ff */
[----:B------:R-:W-:Y:S02]  /*3740*/  @P0 SHF.R.U32.HI R25, RZ, c[0x0][0x334], R12 ;  /* 0x0000cd00ff190a19 */ /* 0x000fe4000001160c */
.L_x_175:
[----:B------:R-:W-:Y:S05]  /*3750*/  BSYNC B0 ;  /* 0x0000000000007941 */ /* 0x000fea0003800000 */
.L_x_173:
[----:B------:R-:W-:-:S05]  /*3760*/  IMAD R48, R25, c[0x0][0x32c], R48 ;  /* 0x0000cb0019307a24 */ /* 0x000fca00078e0230 */
[----:B------:R-:W-:Y:S02]  /*3770*/  IADD3 R12, R48, c[0x0][0x32c], RZ ;  /* 0x0000cb00300c7a10 */ /* 0x000fe40007ffe0ff */
[----:B------:R-:W-:Y:S02]  /*3780*/  IMNMX R23, R23, R48, !PT ;  /* 0x0000003017177217 */ /* 0x000fe40007800200 */
[----:B------:R-:W-:Y:S02]  /*3790*/  IMNMX R13, R13, R12, PT ;  /* 0x0000000c0d0d7217 */ /* 0x000fe40003800200 */
.L_x_172:
[----:B------:R-:W-:Y:S01]  /*37a0*/  ISETP.NE.AND P0, PT, R76, RZ, PT ;  /* 0x000000ff4c00720c */ /* 0x000fe20003f05270 */
[----:B------:R-:W-:Y:S01]  /*37b0*/  IMAD.SHL.U32 R214, R2, 0x2, RZ ;  /* 0x0000000202d67824 */ /* 0x000fe200078e00ff */
[C---:B------:R-:W-:Y:S01]  /*37c0*/  ISETP.GT.AND P2, PT, R23.reuse, 0x28, !P2 ;  /* 0x000000281700780c */ /* 0x040fe20005744270 */
[----:B------:R-:W-:Y:S01]  /*37d0*/  ULDC.64 UR4, c[0x0][0x2c8] ;  /* 0x0000b20000047ab9 */ /* 0x000fe20000000a00 */
[C---:B------:R-:W-:Y:S01]  /*37e0*/  ISETP.GT.AND P0, PT, R23.reuse, 0x8, !P0 ;  /* 0x000000081700780c */ /* 0x040fe20004704270 */
[----:B------:R-:W-:Y:S01]  /*37f0*/  IMAD R212, R0, 0x2, R214 ;  /* 0x0000000200d47824 */ /* 0x000fe200078e02d6 */
[----:B------:R-:W-:Y:S01]  /*3800*/  ISETP.GT.AND P1, PT, R23, 0x29, !P1 ;  /* 0x000000291700780c */ /* 0x000fe20004f24270 */
[----:B------:R-:W-:Y:S01]  /*3810*/  LDSM.16.MT88.4 R136, [R214+0x1880] ;  /* 0x00188000d688783b */ /* 0x000fe20000004200 */
[C---:B------:R-:W-:Y:S01]  /*3820*/  ISETP.LT.OR P0, PT, R13.reuse, 0x9, P0 ;  /* 0x000000090d00780c */ /* 0x040fe20000701670 */
[----:B------:R-:W-:Y:S01]  /*3830*/  UIMAD.WIDE.U32 UR14, UR13, UR4, URZ ;  /* 0x000000040d0e72a5 */ /* 0x000fe2000f8e003f */
[----:B------:R-:W-:Y:S01]  /*3840*/  ISETP.LT.OR P2, PT, R13, 0x29, P2 ;  /* 0x000000290d00780c */ /* 0x000fe20001741670 */
[----:B------:R-:W-:Y:S01]  /*3850*/  LDSM.16.MT88.4 R112, [R212+0x1880] ;  /* 0x00188000d470783b */ /* 0x000fe20000004200 */
[----:B------:R-:W-:Y:S01]  /*3860*/  FSEL R92, R34, -INF , !P0 ;  /* 0xff800000225c7808 */ /* 0x000fe20004000000 */
[----:B------:R-:W-:Y:S01]  /*3870*/  @UP2 USHF.R.U32.HI UR13, URZ, UR5, UR15 ;  /* 0x000000053f0d2299 */ /* 0x000fe2000801160f */
[----:B------:R-:W-:Y:S01]  /*3880*/  ISETP.NE.AND P0, PT, R69, RZ, PT ;  /* 0x000000ff4500720c */ /* 0x000fe20003f05270 */
[----:B------:R-:W-:Y:S01]  /*3890*/  LDSM.16.MT88.4 R132, [R214+0x2480] ;  /* 0x00248000d684783b */ /* 0x000fe20000004200 */
[----:B------:R-:W-:Y:S01]  /*38a0*/  ISETP.LT.OR P1, PT, R13, 0x2a, P1 ;  /* 0x0000002a0d00780c */ /* 0x000fe20000f21670 */
[----:B------:R-:W-:Y:S01]  /*38b0*/  UIADD3 UR4, UR12, UR13, URZ ;  /* 0x0000000d0c047290 */ /* 0x000fe2000fffe03f */
[----:B------:R-:W-:Y:S01]  /*38c0*/  ISETP.GT.AND P0, PT, R23, 0x9, !P0 ;  /* 0x000000091700780c */ /* 0x000fe20004704270 */
[----:B------:R-:W-:Y:S01]  /*38d0*/  LDSM.16.MT88.4 R76, [R214+0x3080] ;  /* 0x00308000d64c783b */ /* 0x000fe20000004200 */
[----:B------:R-:W-:Y:S01]  /*38e0*/  FSEL R187, R14, -INF , !P2 ;  /* 0xff8000000ebb7808 */ /* 0x000fe20005000000 */
[----:B------:R-:W-:Y:S01]  /*38f0*/  ULDC UR13, c[0x0][0x328] ;  /* 0x0000ca00000d7ab9 */ /* 0x000fe20000000800 */
[----:B------:R-:W-:Y:S01]  /*3900*/  ISETP.LT.OR P0, PT, R13, 0xa, P0 ;  /* 0x0000000a0d00780c */ /* 0x000fe20000701670 */
[----:B------:R-:W-:Y:S01]  /*3910*/  LDSM.16.MT88.4 R156, [R214+0x1c80] ;  /* 0x001c8000d69c783b */ /* 0x000fe20000004200 */
[----:B------:R-:W-:Y:S01]  /*3920*/  FSEL R189, R15, -INF , !P1 ;  /* 0xff8000000fbd7808 */ /* 0x000fe20004800000 */
[----:B------:R-:W-:Y:S01]  /*3930*/  UIADD3 UR13, UR4, UR13, URZ ;  /* 0x0000000d040d7290 */ /* 0x000fe2000fffe03f */
[----:B------:R-:W-:-:S02]  /*3940*/  FSEL R90, R35, -INF , !P0 ;  /* 0xff800000235a7808 */ /* 0x000fc40004000000 */
[----:B------:R-:W-:Y:S01]  /*3950*/  ISETP.NE.AND P0, PT, R65, RZ, PT ;  /* 0x000000ff4100720c */ /* 0x000fe20003f05270 */
[----:B------:R-:W-:Y:S01]  /*3960*/  LDSM.16.MT88.4 R32, [R212+0x3480] ;  /* 0x00348000d420783b */ /* 0x000fe20000004200 */
[----:B------:R-:W-:Y:S02]  /*3970*/  IADD3 R226, R148, -0x2, RZ ;  /* 0xfffffffe94e27810 */ /* 0x000fe40007ffe0ff */
[----:B------:R-:W-:-:S04]  /*3980*/  ISETP.GT.AND P0, PT, R23, 0x10, !P0 ;  /* 0x000000101700780c */ /* 0x000fc80004704270 */
[----:B------:R-:W-:-:S04]  /*3990*/  ISETP.LT.OR P0, PT, R13, 0x11, P0 ;  /* 0x000000110d00780c */ /* 0x000fc80000701670 */
[----:B------:R-:W-:Y:S02]  /*39a0*/  FSEL R88, R30, -INF , !P0 ;  /* 0xff8000001e587808 */ /* 0x000fe40004000000 */
[----:B------:R-:W-:Y:S02]  /*39b0*/  ISETP.NE.AND P0, PT, R60, RZ, PT ;  /* 0x000000ff3c00720c */ /* 0x000fe40003f05270 */
[----:B------:R-:W-:Y:S02]  /*39c0*/  LDSM.16.MT88.4 R60, [R212+0x2480] ;  /* 0x00248000d43c783b */ /* 0x000fe40000004200 */
[----:B------:R-:W-:-:S04]  /*39d0*/  ISETP.GT.AND P0, PT, R23, 0x11, !P0 ;  /* 0x000000111700780c */ /* 0x000fc80004704270 */
[----:B------:R-:W-:-:S04]  /*39e0*/  ISETP.LT.OR P0, PT, R13, 0x12, P0 ;  /* 0x000000120d00780c */ /* 0x000fc80000701670 */
[----:B------:R-:W-:Y:S02]  /*39f0*/  FSEL R72, R31, -INF , !P0 ;  /* 0xff8000001f487808 */ /* 0x000fe40004000000 */
[----:B------:R-:W-:-:S04]  /*3a00*/  ISETP.NE.AND P0, PT, R51, RZ, PT ;  /* 0x000000ff3300720c */ /* 0x000fc80003f05270 */
        /* <DEDUP_REMOVED lines=8> */
[----:B------:R-:W-:Y:S02]  /*3a90*/  ISETP.NE.AND P0, PT, R7, RZ, PT ;  /* 0x000000ff0700720c */ /* 0x000fe40003f05270 */
[----:B------:R-:W-:Y:S02]  /*3aa0*/  FMNMX.FTZ R7, R68, R6, !PT ;  /* 0x0000000644077209 */ /* 0x000fe40007810000 */
[----:B------:R-:W-:Y:S02]  /*3ab0*/  ISETP.GT.AND P0, PT, R23, 0x1, !P0 ;  /* 0x000000011700780c */ /* 0x000fe40004704270 */
[----:B------:R-:W-:Y:S02]  /*3ac0*/  FMNMX.FTZ R7, R64, R7, !PT ;  /* 0x0000000740077209 */ /* 0x000fe40007810000 */
[----:B------:R-:W-:-:S02]  /*3ad0*/  ISETP.LT.OR P0, PT, R13, 0x2, P0 ;  /* 0x000000020d00780c */ /* 0x000fc40000701670 */
[----:B------:R-:W-:Y:S02]  /*3ae0*/  FMNMX.FTZ R7, R4, R7, !PT ;  /* 0x0000000704077209 */ /* 0x000fe40007810000 */
[----:B------:R-:W-:Y:S02]  /*3af0*/  FSEL R94, R39, -INF , !P0 ;  /* 0xff800000275e7808 */ /* 0x000fe40004000000 */
[----:B------:R-:W-:Y:S02]  /*3b00*/  FMNMX.FTZ R7, R40, R7, !PT ;  /* 0x0000000728077209 */ /* 0x000fe40007810000 */
[----:B------:R-:W-:Y:S02]  /*3b10*/  ISETP.NE.AND P0, PT, R44, RZ, PT ;  /* 0x000000ff2c00720c */ /* 0x000fe40003f05270 */
[----:B------:R-:W-:Y:S01]  /*3b20*/  FMNMX.FTZ R7, R10, R7, !PT ;  /* 0x000000070a077209 */ /* 0x000fe20007810000 */
[----:B------:R-:W-:Y:S01]  /*3b30*/  LDSM.16.MT88.4 R44, [R214+0x2880] ;  /* 0x00288000d62c783b */ /* 0x000fe20000004200 */
[----:B------:R-:W-:-:S02]  /*3b40*/  ISETP.GT.AND P0, PT, R23, RZ, !P0 ;  /* 0x000000ff1700720c */ /* 0x000fc40004704270 */
[----:B------:R-:W-:Y:S02]  /*3b50*/  FMNMX.FTZ R7, R56, R7, !PT ;  /* 0x0000000738077209 */ /* 0x000fe40007810000 */
[----:B------:R-:W-:Y:S02]  /*3b60*/  ISETP.LT.OR P0, PT, R13, 0x1, P0 ;  /* 0x000000010d00780c */ /* 0x000fe40000701670 */
[----:B------:R-:W-:Y:S02]  /*3b70*/  FMNMX.FTZ R7, R8, R7, !PT ;  /* 0x0000000708077209 */ /* 0x000fe40007810000 */
[----:B------:R-:W-:Y:S02]  /*3b80*/  FSEL R108, R38, -INF , !P0 ;  /* 0xff800000266c7808 */ /* 0x000fe40004000000 */
[----:B------:R-:W-:Y:S01]  /*3b90*/  FMNMX.FTZ R12, R22, R7, !PT ;  /* 0x00000007160c7209 */ /* 0x000fe20007810000 */
[----:B------:R-:W-:Y:S01]  /*3ba0*/  LDSM.16.MT88.4 R36, [R214+0x3480] ;  /* 0x00348000d624783b */ /* 0x000fe20000004200 */
[----:B------:R-:W-:-:S02]  /*3bb0*/  ISETP.NE.AND P0, PT, R43, RZ, PT ;  /* 0x000000ff2b00720c */ /* 0x000fc40003f05270 */
[----:B------:R-:W-:Y:S02]  /*3bc0*/  FMNMX.FTZ R7, R21, R12, !PT ;  /* 0x0000000c15077209 */ /* 0x000fe40007810000 */
[----:B------:R-:W-:Y:S02]  /*3bd0*/  FMNMX.FTZ R12, R70, R71, !PT ;  /* 0x00000047460c7209 */ /* 0x000fe40007810000 */
[----:B------:R-:W-:Y:S02]  /*3be0*/  FMNMX.FTZ R7, R20, R7, !PT ;  /* 0x0000000714077209 */ /* 0x000fe40007810000 */
[----:B------:R-:W-:Y:S02]  /*3bf0*/  FMNMX.FTZ R12, R5, R12, !PT ;  /* 0x0000000c050c7209 */ /* 0x000fe40007810000 */
[----:B------:R-:W-:Y:S02]  /*3c00*/  FMNMX.FTZ R7, R18, R7, !PT ;  /* 0x0000000712077209 */ /* 0x000fe40007810000 */
[----:B------:R-:W-:-:S02]  /*3c10*/  FMNMX.FTZ R12, R67, R12, !PT ;  /* 0x0000000c430c7209 */ /* 0x000fc40007810000 */
[----:B------:R-:W-:Y:S01]  /*3c20*/  ISETP.GT.AND P0, PT, R23, 0x20, !P0 ;  /* 0x000000201700780c */ /* 0x000fe20004704270 */
[----:B------:R-:W1:Y:S01]  /*3c30*/  SHFL.BFLY PT, R24, R7, 0x2, 0x1f ;  /* 0x0c401f0007187f89 */ /* 0x000e6200000e0000 */
[----:B------:R-:W-:Y:S02]  /*3c40*/  FMNMX.FTZ R12, R41, R12, !PT ;  /* 0x0000000c290c7209 */ /* 0x000fe40007810000 */
[----:B------:R-:W-:Y:S02]  /*3c50*/  ISETP.LT.OR P0, PT, R13, 0x21, P0 ;  /* 0x000000210d00780c */ /* 0x000fe40000701670 */
[----:B------:R-:W-:Y:S02]  /*3c60*/  FMNMX.FTZ R12, R11, R12, !PT ;  /* 0x0000000c0b0c7209 */ /* 0x000fe40007810000 */
[----:B------:R-:W-:Y:S02]  /*3c70*/  FSEL R178, R26, -INF , !P0 ;  /* 0xff8000001ab27808 */ /* 0x000fe40004000000 */
[----:B------:R-:W-:-:S02]  /*3c80*/  FMNMX.FTZ R12, R9, R12, !PT ;  /* 0x0000000c090c7209 */ /* 0x000fc40007810000 */
[----:B------:R-:W-:Y:S02]  /*3c90*/  FMNMX.FTZ R31, R108, R94, !PT ;  /* 0x0000005e6c1f7209 */ /* 0x000fe40007810000 */
[----:B------:R-:W-:Y:S02]  /*3ca0*/  FMNMX.FTZ R12, R59, R12, !PT ;  /* 0x0000000c3b0c7209 */ /* 0x000fe40007810000 */
[----:B------:R-:W-:Y:S02]  /*3cb0*/  FMNMX.FTZ R31, R92, R31, !PT ;  /* 0x0000001f5c1f7209 */ /* 0x000fe40007810000 */
[----:B------:R-:W-:Y:S02]  /*3cc0*/  FMNMX.FTZ R12, R19, R12, !PT ;  /* 0x0000000c130c7209 */ /* 0x000fe40007810000 */
[----:B------:R-:W-:Y:S02]  /*3cd0*/  FMNMX.FTZ R31, R90, R31, !PT ;  /* 0x0000001f5a1f7209 */ /* 0x000fe40007810000 */
[----:B-1----:R-:W-:-:S02]  /*3ce0*/  FMNMX.FTZ R24, R7, R24, !PT ;  /* 0x0000001807187209 */ /* 0x002fc40007810000 */
[----:B------:R-:W-:-:S03]  /*3cf0*/  FMNMX.FTZ R7, R17, R12, !PT ;  /* 0x0000000c11077209 */ /* 0x000fc60007810000 */
[----:B------:R-:W1:Y:S01]  /*3d00*/  SHFL.BFLY PT, R151, R24, 0x1, 0x1f ;  /* 0x0c201f0018977f89 */ /* 0x000e6200000e0000 */
[----:B------:R-:W-:-:S04]  /*3d10*/  FMNMX.FTZ R12, R16, R7, !PT ;  /* 0x00000007100c7209 */ /* 0x000fc80007810000 */
[----:B------:R-:W-:Y:S02]  /*3d20*/  FMNMX.FTZ R7, R3, R12, !PT ;  /* 0x0000000c03077209 */ /* 0x000fe40007810000 */
[----:B-1----:R-:W-:-:S03]  /*3d30*/  FMNMX.FTZ R151, R24, R151, !PT ;  /* 0x0000009718977209 */ /* 0x002fc60007810000 */
[----:B------:R-:W1:Y:S01]  /*3d40*/  SHFL.BFLY PT, R24, R7, 0x2, 0x1f ;  /* 0x0c401f0007187f89 */ /* 0x000e6200000e0000 */
[C---:B------:R-:W-:Y:S01]  /*3d50*/  FSETP.NEU.FTZ.AND P0, PT, R151.reuse, -INF , PT ;  /* 0xff8000009700780b */ /* 0x040fe20003f1d000 */
[----:B------:R-:W-:-:S05]  /*3d60*/  FMUL.FTZ R25, R151, c[0x0][0x2d0] ;  /* 0x0000b40097197a20 */ /* 0x000fca0000410000 */
[----:B------:R-:W-:-:S05]  /*3d70*/  FSEL R25, R25, RZ, P0 ;  /* 0x000000ff19197208 */ /* 0x000fca0000000000 */
[--C-:B------:R-:W-:Y:S02]  /*3d80*/  FFMA.FTZ R155, R56, c[0x0][0x2d0], -R25.reuse ;  /* 0x0000b400389b7a23 */ /* 0x100fe40000010819 */
[--C-:B------:R-:W-:Y:S02]  /*3d90*/  FFMA.FTZ R170, R20, c[0x0][0x2d0], -R25.reuse ;  /* 0x0000b40014aa7a23 */ /* 0x100fe40000010819 */
[--C-:B------:R-:W-:Y:S02]  /*3da0*/  FFMA.FTZ R164, R6, c[0x0][0x2d0], -R25.reuse ;  /* 0x0000b40006a47a23 */ /* 0x100fe40000010819 */
[--C-:B------:R-:W-:Y:S01]  /*3db0*/  FFMA.FTZ R160, R4, c[0x0][0x2d0], -R25.reuse ;  /* 0x0000b40004a07a23 */ /* 0x100fe20000010819 */
[----:B------:R-:W-:Y:S01]  /*3dc0*/  MUFU.EX2 R155, R155 ;  /* 0x0000009b009b7308 */ /* 0x000fe20000000800 */
[--C-:B------:R-:W-:Y:S02]  /*3dd0*/  FFMA.FTZ R173, R21, c[0x0][0x2d0], -R25.reuse ;  /* 0x0000b40015ad7a23 */ /* 0x100fe40000010819 */
[--C-:B------:R-:W-:Y:S01]  /*3de0*/  FFMA.FTZ R169, R68, c[0x0][0x2d0], -R25.reuse ;  /* 0x0000b40044a97a23 */ /* 0x100fe20000010819 */
[----:B-1----:R-:W-:Y:S01]  /*3df0*/  FMNMX.FTZ R24, R7, R24, !PT ;  /* 0x0000001807187209 */ /* 0x002fe20007810000 */
[----:B------:R-:W-:-:S02]  /*3e00*/  FFMA.FTZ R165, R64, c[0x0][0x2d0], -R25 ;  /* 0x0000b40040a57a23 */ /* 0x000fc40000010819 */
[--C-:B------:R-:W-:Y:S01]  /*3e10*/  FFMA.FTZ R163, R40, c[0x0][0x2d0], -R25.reuse ;  /* 0x0000b40028a37a23 */ /* 0x100fe20000010819 */
[----:B------:R-:W-:Y:S01]  /*3e20*/  MUFU.EX2 R164, R164 ;  /* 0x000000a400a47308 */ /* 0x000fe20000000800 */
[----:B------:R-:W1:Y:S01]  /*3e30*/  SHFL.BFLY PT, R149, R24, 0x1, 0x1f ;  /* 0x0c201f0018957f89 */ /* 0x000e6200000e0000 */
[--C-:B------:R-:W-:Y:S02]  /*3e40*/  FFMA.FTZ R154, R10, c[0x0][0x2d0], -R25.reuse ;  /* 0x0000b4000a9a7a23 */ /* 0x100fe40000010819 */
[--C-:B------:R-:W-:Y:S02]  /*3e50*/  FFMA.FTZ R2, R8, c[0x0][0x2d0], -R25.reuse ;  /* 0x0000b40008027a23 */ /* 0x100fe40000010819 */
[--C-:B------:R-:W-:Y:S02]  /*3e60*/  FFMA.FTZ R168, R22, c[0x0][0x2d0], -R25.reuse ;  /* 0x0000b40016a87a23 */ /* 0x100fe40000010819 */
[----:B------:R-:W2:Y:S01]  /*3e70*/  MUFU.EX2 R169, R169 ;  /* 0x000000a900a97308 */ /* 0x000ea20000000800 */
[----:B------:R-:W-:-:S07]  /*3e80*/  FFMA.FTZ R231, R18, c[0x0][0x2d0], -R25 ;  /* 0x0000b40012e77a23 */ /* 0x000fce0000010819 */
[----:B------:R-:W-:Y:S08]  /*3e90*/  MUFU.EX2 R165, R165 ;  /* 0x000000a500a57308 */ /* 0x000ff00000000800 */
[----:B------:R-:W3:Y:S01]  /*3ea0*/  MUFU.EX2 R160, R160 ;  /* 0x000000a000a07308 */ /* 0x000ee20000000800 */
[----:B-1----:R-:W-:Y:S02]  /*3eb0*/  FMNMX.FTZ R149, R24, R149, !PT ;  /* 0x0000009518957209 */ /* 0x002fe40007810000 */
[----:B------:R-:W-:-:S02]  /*3ec0*/  FMNMX.FTZ R24, R110, R111, !PT ;  /* 0x0000006f6e187209 */ /* 0x000fc40007810000 */
[C---:B------:R-:W-:Y:S01]  /*3ed0*/  FSETP.NEU.FTZ.AND P0, PT, R149.reuse, -INF , PT ;  /* 0xff8000009500780b */ /* 0x040fe20003f1d000 */
[----:B------:R-:W-:Y:S01]  /*3ee0*/  FMUL.FTZ R12, R149, c[0x0][0x2d0] ;  /* 0x0000b400950c7a20 */ /* 0x000fe20000410000 */
[----:B------:R-:W-:Y:S01]  /*3ef0*/  FMNMX.FTZ R24, R109, R24, !PT ;  /* 0x000000186d187209 */ /* 0x000fe20007810000 */
[----:B------:R-:W-:Y:S01]  /*3f00*/  MUFU.EX2 R163, R163 ;  /* 0x000000a300a37308 */ /* 0x000fe20000000800 */
[----:B--2---:R-:W-:Y:S01]  /*3f10*/  F2FP.PACK_AB R96, R164, R169 ;  /* 0x000000a9a460723e */ /* 0x004fe200000000ff */
[----:B------:R-:W-:Y:S01]  /*3f20*/  FADD.FTZ R164, R169, R164 ;  /* 0x000000a4a9a47221 */ /* 0x000fe20000010000 */
[----:B------:R-:W-:Y:S02]  /*3f30*/  FMNMX.FTZ R24, R95, R24, !PT ;  /* 0x000000185f187209 */ /* 0x000fe40007810000 */
[----:B------:R-:W-:Y:S02]  /*3f40*/  FSEL R12, R12, RZ, P0 ;  /* 0x000000ff0c0c7208 */ /* 0x000fe40000000000 */
[----:B------:R-:W-:Y:S01]  /*3f50*/  FMNMX.FTZ R24, R93, R24, !PT ;  /* 0x000000185d187209 */ /* 0x000fe20007810000 */
[----:B------:R-:W1:Y:S01]  /*3f60*/  MUFU.EX2 R154, R154 ;  /* 0x0000009a009a7308 */ /* 0x000e620000000800 */
[----:B------:R-:W-:Y:S01]  /*3f70*/  ISETP.NE.AND P0, PT, R42, RZ, PT ;  /* 0x000000ff2a00720c */ /* 0x000fe20003f05270 */
[--C-:B------:R-:W-:Y:S01]  /*3f80*/  FFMA.FTZ R167, R5, c[0x0][0x2d0], -R12.reuse ;  /* 0x0000b40005a77a23 */ /* 0x100fe2000001080c */
[----:B------:R-:W-:Y:S01]  /*3f90*/  FMNMX.FTZ R24, R91, R24, !PT ;  /* 0x000000185b187209 */ /* 0x000fe20007810000 */
[----:B------:R-:W-:Y:S01]  /*3fa0*/  LDSM.16.MT88.4 R4, [R212+0x3080] ;  /* 0x00308000d404783b */ /* 0x000fe20000004200 */
[----:B------:R-:W-:Y:S01]  /*3fb0*/  ISETP.GT.AND P0, PT, R23, 0x21, !P0 ;  /* 0x000000211700780c */ /* 0x000fe20004704270 */
[--C-:B------:R-:W-:Y:S01]  /*3fc0*/  FFMA.FTZ R0, R59, c[0x0][0x2d0], -R12.reuse ;  /* 0x0000b4003b007a23 */ /* 0x100fe2000001080c */
[----:B------:R-:W-:Y:S01]  /*3fd0*/  FMNMX.FTZ R24, R89, R24, !PT ;  /* 0x0000001859187209 */ /* 0x000fe20007810000 */
[--C-:B------:R-:W-:Y:S01]  /*3fe0*/  FFMA.FTZ R171, R70, c[0x0][0x2d0], -R12.reuse ;  /* 0x0000b40046ab7a23 */ /* 0x100fe2000001080c */
[----:B------:R-:W-:Y:S01]  /*3ff0*/  ISETP.LT.OR P0, PT, R13, 0x22, P0 ;  /* 0x000000220d00780c */ /* 0x000fe20000701670 */
[--C-:B------:R-:W-:Y:S01]  /*4000*/  FFMA.FTZ R166, R71, c[0x0][0x2d0], -R12.reuse ;  /* 0x0000b40047a67a23 */ /* 0x100fe2000001080c */
[----:B------:R-:W-:Y:S01]  /*4010*/  FMNMX.FTZ R29, R73, R24, !PT ;  /* 0x00000018491d7209 */ /* 0x000fe20007810000 */
[--C-:B------:R-:W-:Y:S01]  /*4020*/  FFMA.FTZ R162, R67, c[0x0][0x2d0], -R12.reuse ;  /* 0x0000b40043a27a23 */ /* 0x100fe2000001080c */
[----:B------:R-:W-:Y:S01]  /*4030*/  FSEL R186, R27, -INF , !P0 ;  /* 0xff8000001bba7808 */ /* 0x000fe20004000000 */
[----:B------:R-:W-:Y:S01]  /*4040*/  MUFU.EX2 R171, R171 ;  /* 0x000000ab00ab7308 */ /* 0x000fe20000000800 */
[----:B------:R-:W-:Y:S01]  /*4050*/  FMNMX.FTZ R24, R180, R29, !PT ;  /* 0x0000001db4187209 */ /* 0x000fe20007810000 */
[--C-:B------:R-:W-:Y:S01]  /*4060*/  FFMA.FTZ R161, R41, c[0x0][0x2d0], -R12.reuse ;  /* 0x0000b40029a17a23 */ /* 0x100fe2000001080c */
[----:B---3--:R-:W-:Y:S01]  /*4070*/  F2FP.PACK_AB R98, R160, R165 ;  /* 0x000000a5a062723e */ /* 0x008fe200000000ff */
[----:B------:R-:W-:Y:S01]  /*4080*/  LDSM.16.MT88.4 R40, [R212+0x2880] ;  /* 0x00288000d428783b */ /* 0x000fe20000004200 */
[----:B------:R-:W-:Y:S01]  /*4090*/  FMNMX.FTZ R24, R179, R24, !PT ;  /* 0x00000018b3187209 */ /* 0x000fe20007810000 */
[--C-:B------:R-:W-:Y:S01]  /*40a0*/  FFMA.FTZ R150, R11, c[0x0][0x2d0], -R12.reuse ;  /* 0x0000b4000b967a23 */ /* 0x100fe2000001080c */
[----:B-1----:R-:W-:Y:S01]  /*40b0*/  F2FP.PACK_AB R8, R154, R163 ;  /* 0x000000a39a08723e */ /* 0x002fe200000000ff */
[----:B------:R-:W1:Y:S01]  /*40c0*/  MUFU.EX2 R166, R166 ;  /* 0x000000a600a67308 */ /* 0x000e620000000800 */
[----:B------:R-:W-:Y:S01]  /*40d0*/  FMNMX.FTZ R29, R177, R24, !PT ;  /* 0x00000018b11d7209 */ /* 0x000fe20007810000 */
[--C-:B------:R-:W-:Y:S01]  /*40e0*/  FFMA.FTZ R153, R9, c[0x0][0x2d0], -R12.reuse ;  /* 0x0000b40009997a23 */ /* 0x100fe2000001080c */
[----:B------:R-:W-:Y:S01]  /*40f0*/  LDSM.16.MT88.4 R24, [R212+0x2080] ;  /* 0x00208000d418783b */ /* 0x000fe20000004200 */
[--C-:B------:R-:W-:Y:S01]  /*4100*/  FFMA.FTZ R229, R3, c[0x0][0x2d0], -R12.reuse ;  /* 0x0000b40003e57a23 */ /* 0x100fe2000001080c */
[----:B------:R-:W-:Y:S01]  /*4110*/  FMNMX.FTZ R56, R176, R29, !PT ;  /* 0x0000001db0387209 */ /* 0x000fe20007810000 */
[--C-:B------:R-:W-:Y:S01]  /*4120*/  FFMA.FTZ R172, R19, c[0x0][0x2d0], -R12.reuse ;  /* 0x0000b40013ac7a23 */ /* 0x100fe2000001080c */
[----:B------:R-:W-:Y:S01]  /*4130*/  FMNMX.FTZ R29, R88, R31, !PT ;  /* 0x0000001f581d7209 */ /* 0x000fe20007810000 */
[----:B------:R-:W-:Y:S01]  /*4140*/  MUFU.EX2 R167, R167 ;  /* 0x000000a700a77308 */ /* 0x000fe20000000800 */
[--C-:B------:R-:W-:Y:S01]  /*4150*/  FFMA.FTZ R175, R17, c[0x0][0x2d0], -R12.reuse ;  /* 0x0000b40011af7a23 */ /* 0x100fe2000001080c */
[----:B------:R-:W2:Y:S01]  /*4160*/  SHFL.BFLY PT, R21, R56, 0x2, 0x1f ;  /* 0x0c401f0038157f89 */ /* 0x000ea200000e0000 */
[----:B------:R-:W-:Y:S01]  /*4170*/  FMNMX.FTZ R29, R72, R29, !PT ;  /* 0x0000001d481d7209 */ /* 0x000fe20007810000 */
[----:B------:R-:W-:-:S02]  /*4180*/  FFMA.FTZ R174, R16, c[0x0][0x2d0], -R12 ;  /* 0x0000b40010ae7a23 */ /* 0x000fc4000001080c */
[----:B------:R-:W-:Y:S01]  /*4190*/  LDSM.16.MT88.4 R16, [R212+0x2c80] ;  /* 0x002c8000d410783b */ /* 0x000fe20000004200 */
[----:B------:R-:W-:Y:S01]  /*41a0*/  FMNMX.FTZ R20, R74, R29, !PT ;  /* 0x0000001d4a147209 */ /* 0x000fe20007810000 */
[----:B------:R-:W3:Y:S01]  /*41b0*/  MUFU.EX2 R162, R162 ;  /* 0x000000a200a27308 */ /* 0x000ee20000000800 */
[----:B-1----:R-:W-:Y:S01]  /*41c0*/  F2FP.PACK_AB R97, R166, R171 ;  /* 0x000000aba661723e */ /* 0x002fe200000000ff */
[----:B------:R-:W-:Y:S01]  /*41d0*/  LDSM.16.MT88.4 R28, [R214+0x2080] ;  /* 0x00208000d61c783b */ /* 0x000fe20000004200 */
[----:B------:R-:W-:Y:S01]  /*41e0*/  FMNMX.FTZ R23, R75, R20, !PT ;  /* 0x000000144b177209 */ /* 0x000fe20007810000 */
[----:B------:R-:W-:Y:S02]  /*41f0*/  FADD.FTZ R166, R171, R166 ;  /* 0x000000a6aba67221 */ /* 0x000fe40000010000 */
[----:B------:R-:W-:Y:S01]  /*4200*/  FADD.FTZ R165, R165, R164 ;  /* 0x000000a4a5a57221 */ /* 0x000fe20000010000 */
[----:B------:R-:W-:Y:S01]  /*4210*/  FMNMX.FTZ R13, R178, R23, !PT ;  /* 0x00000017b20d7209 */ /* 0x000fe20007810000 */
[----:B------:R-:W1:Y:S02]  /*4220*/  MUFU.EX2 R2, R2 ;  /* 0x0000000200027308 */ /* 0x000e640000000800 */
[----:B------:R-:W-:Y:S01]  /*4230*/  FADD.FTZ R160, R160, R165 ;  /* 0x000000a5a0a07221 */ /* 0x000fe20000010000 */
[----:B------:R-:W-:-:S02]  /*4240*/  FMNMX.FTZ R152, R186, R13, !PT ;  /* 0x0000000dba987209 */ /* 0x000fc40007810000 */
[----:B------:R-:W-:Y:S01]  /*4250*/  LDSM.16.MT88.4 R12, [R214+0x3880] ;  /* 0x00388000d60c783b */ /* 0x000fe20000004200 */
[----:B------:R-:W-:Y:S01]  /*4260*/  FADD.FTZ R163, R163, R160 ;  /* 0x000000a0a3a37221 */ /* 0x000fe20000010000 */
[----:B------:R-:W-:Y:S01]  /*4270*/  FMNMX.FTZ R152, R187, R152, !PT ;  /* 0x00000098bb987209 */ /* 0x000fe20007810000 */
[----:B------:R-:W-:Y:S01]  /*4280*/  MUFU.EX2 R161, R161 ;  /* 0x000000a100a17308 */ /* 0x000fe20000000800 */
[----:B---3--:R-:W-:Y:S01]  /*4290*/  F2FP.PACK_AB R99, R162, R167 ;  /* 0x000000a7a263723e */ /* 0x008fe200000000ff */
[----:B------:R-:W-:Y:S01]  /*42a0*/  FADD.FTZ R167, R167, R166 ;  /* 0x000000a6a7a77221 */ /* 0x000fe20000010000 */
[----:B------:R-:W-:Y:S01]  /*42b0*/  FMNMX.FTZ R152, R189, R152, !PT ;  /* 0x00000098bd987209 */ /* 0x000fe20007810000 */
[----:B------:R-:W-:Y:S01]  /*42c0*/  FADD.FTZ R154, R154, R163 ;  /* 0x000000a39a9a7221 */ /* 0x000fe20000010000 */
[----:B--2---:R-:W-:Y:S01]  /*42d0*/  FMNMX.FTZ R56, R56, R21, !PT ;  /* 0x0000001538387209 */ /* 0x004fe20007810000 */
[----:B------:R-:W-:Y:S01]  /*42e0*/  FADD.FTZ R162, R162, R167 ;  /* 0x000000a7a2a27221 */ /* 0x000fe20000010000 */
[----:B------:R-:W-:Y:S01]  /*42f0*/  LDSM.16.MT88.4 R20, [R214+0x2c80] ;  /* 0x002c8000d614783b */ /* 0x000fe20000004200 */
[----:B------:R-:W-:Y:S01]  /*4300*/  HMMA.16816.F32 R144, R96, R136, RZ ;  /* 0x000000886090723c */ /* 0x000fe200000018ff */
[----:B------:R-:W2:Y:S01]  /*4310*/  MUFU.EX2 R150, R150 ;  /* 0x0000009600967308 */ /* 0x000ea20000000800 */
[----:B-1----:R-:W-:Y:S01]  /*4320*/  F2FP.PACK_AB R10, R2, R155 ;  /* 0x0000009b020a723e */ /* 0x002fe200000000ff */
[----:B------:R-:W1:Y:S01]  /*4330*/  SHFL.BFLY PT, R59, R152, 0x2, 0x1f ;  /* 0x0c401f00983b7f89 */ /* 0x000e6200000e0000 */
[----:B------:R-:W-:-:S03]  /*4340*/  FADD.FTZ R155, R155, R154 ;  /* 0x0000009a9b9b7221 */ /* 0x000fc60000010000 */
[----:B------:R-:W3:Y:S01]  /*4350*/  SHFL.BFLY PT, R57, R56, 0x1, 0x1f ;  /* 0x0c201f0038397f89 */ /* 0x000ee200000e0000 */
[----:B------:R-:W-:Y:S01]  /*4360*/  HMMA.16816.F32 R104, R96, R112, RZ ;  /* 0x000000706068723c */ /* 0x000fe200000018ff */
[----:B------:R-:W-:Y:S01]  /*4370*/  MUFU.EX2 R153, R153 ;  /* 0x0000009900997308 */ /* 0x000fe20000000800 */
[----:B------:R-:W-:-:S06]  /*4380*/  FADD.FTZ R155, R2, R155 ;  /* 0x0000009b029b7221 */ /* 0x000fcc0000010000 */
[----:B------:R-:W-:Y:S01]  /*4390*/  HMMA.16816.F32 R120, R96, R132, RZ ;  /* 0x000000846078723c */ /* 0x000fe200000018ff */
[----:B------:R-:W4:Y:S01]  /*43a0*/  MUFU.EX2 R0, R0 ;  /* 0x0000000000007308 */ /* 0x000f220000000800 */
[----:B--2---:R-:W-:Y:S01]  /*43b0*/  F2FP.PACK_AB R9, R150, R161 ;  /* 0x000000a19609723e */ /* 0x004fe200000000ff */
[----:B------:R-:W-:-:S04]  /*43c0*/  FADD.FTZ R161, R161, R162 ;  /* 0x000000a2a1a17221 */ /* 0x000fc80000010000 */
[----:B------:R-:W-:Y:S01]  /*43d0*/  FADD.FTZ R150, R150, R161 ;  /* 0x000000a196967221 */ /* 0x000fe20000010000 */
[----:B------:R-:W-:Y:S01]  /*43e0*/  HMMA.16816.F32 R52, R96, R60, RZ ;  /* 0x0000003c6034723c */ /* 0x000fe200000018ff */
[----:B------:R-:W-:Y:S01]  /*43f0*/  MUFU.EX2 R168, R168 ;  /* 0x000000a800a87308 */ /* 0x000fe20000000800 */
[----:B-1----:R-:W-:Y:S02]  /*4400*/  FMNMX.FTZ R152, R152, R59, !PT ;  /* 0x0000003b98987209 */ /* 0x002fe40007810000 */
[----:B---3--:R-:W-:-:S03]  /*4410*/  FMNMX.FTZ R3, R56, R57, !PT ;  /* 0x0000003938037209 */ /* 0x008fc60007810000 */
[----:B------:R-:W1:Y:S01]  /*4420*/  SHFL.BFLY PT, R125, R152, 0x1, 0x1f ;  /* 0x0c201f00987d7f89 */ /* 0x000e6200000e0000 */
[----:B------:R-:W-:Y:S01]  /*4430*/  HMMA.16816.F32 R68, R96, R76, RZ ;  /* 0x0000004c6044723c */ /* 0x000fe200000018ff */
[----:B----4-:R-:W-:Y:S01]  /*4440*/  F2FP.PACK_AB R11, R0, R153 ;  /* 0x00000099000b723e */ /* 0x010fe200000000ff */
[----:B------:R-:W2:Y:S01]  /*4450*/  MUFU.EX2 R173, R173 ;  /* 0x000000ad00ad7308 */ /* 0x000ea20000000800 */
[C---:B------:R-:W-:Y:S01]  /*4460*/  FMUL.FTZ R200, R3.reuse, c[0x0][0x2d0] ;  /* 0x0000b40003c87a20 */ /* 0x040fe20000410000 */
[----:B------:R-:W-:Y:S01]  /*4470*/  FSETP.NEU.FTZ.AND P0, PT, R3, -INF , PT ;  /* 0xff8000000300780b */ /* 0x000fe20003f1d000 */
[----:B------:R-:W-:-:S03]  /*4480*/  FADD.FTZ R153, R153, R150 ;  /* 0x0000009699997221 */ /* 0x000fc60000010000 */
[----:B------:R-:W-:Y:S01]  /*4490*/  HMMA.16816.F32 R84, R96, R4, RZ ;  /* 0x000000046054723c */ /* 0x000fe200000018ff */
[----:B------:R-:W-:Y:S01]  /*44a0*/  FSEL R200, R200, RZ, P0 ;  /* 0x000000ffc8c87208 */ /* 0x000fe20000000000 */
[----:B------:R-:W-:Y:S01]  /*44b0*/  MUFU.EX2 R170, R170 ;  /* 0x000000aa00aa7308 */ /* 0x000fe20000000800 */
[----:B------:R-:W-:-:S03]  /*44c0*/  FADD.FTZ R153, R0, R153 ;  /* 0x0000009900997221 */ /* 0x000fc60000010000 */
[--C-:B------:R-:W-:Y:S02]  /*44d0*/  FFMA.FTZ R181, R110, c[0x0][0x2d0], -R200.reuse ;  /* 0x0000b4006eb57a23 */ /* 0x100fe400000108c8 */
[C---:B------:R-:W-:Y:S01]  /*44e0*/  HMMA.16816.F32 R100, R96.reuse, R138, RZ ;  /* 0x0000008a6064723c */ /* 0x040fe200000018ff */
[--C-:B------:R-:W-:Y:S01]  /*44f0*/  FFMA.FTZ R182, R111, c[0x0][0x2d0], -R200.reuse ;  /* 0x0000b4006fb67a23 */ /* 0x100fe200000108c8 */
[----:B------:R-:W3:Y:S01]  /*4500*/  MUFU.EX2 R231, R231 ;  /* 0x000000e700e77308 */ /* 0x000ee20000000800 */
[--C-:B------:R-:W-:Y:S01]  /*4510*/  FFMA.FTZ R183, R109, c[0x0][0x2d0], -R200.reuse ;  /* 0x0000b4006db77a23 */ /* 0x100fe200000108c8 */
[----:B--2---:R-:W-:Y:S01]  /*4520*/  F2FP.PACK_AB R56, R173, R168 ;  /* 0x000000a8ad38723e */ /* 0x004fe200000000ff */
[--C-:B------:R-:W-:Y:S01]  /*4530*/  FFMA.FTZ R184, R95, c[0x0][0x2d0], -R200.reuse ;  /* 0x0000b4005fb87a23 */ /* 0x100fe200000108c8 */
[----:B-1----:R-:W-:Y:S02]  /*4540*/  FMNMX.FTZ R152, R152, R125, !PT ;  /* 0x0000007d98987209 */ /* 0x002fe40007810000 */
[----:B------:R-:W-:Y:S01]  /*4550*/  HMMA.16816.F32 R116, R96, R114, RZ ;  /* 0x000000726074723c */ /* 0x000fe200000018ff */
[----:B------:R-:W-:Y:S01]  /*4560*/  FFMA.FTZ R192, R93, c[0x0][0x2d0], -R200 ;  /* 0x0000b4005dc07a23 */ /* 0x000fe200000108c8 */
[----:B------:R-:W-:Y:S01]  /*4570*/  MUFU.EX2 R181, R181 ;  /* 0x000000b500b57308 */ /* 0x000fe20000000800 */
[C---:B------:R-:W-:Y:S01]  /*4580*/  FSETP.NEU.FTZ.AND P0, PT, R152.reuse, -INF , PT ;  /* 0xff8000009800780b */ /* 0x040fe20003f1d000 */
[----:B------:R-:W-:-:S02]  /*4590*/  FMUL.FTZ R201, R152, c[0x0][0x2d0] ;  /* 0x0000b40098c97a20 */ /* 0x000fc40000410000 */
[--C-:B------:R-:W-:Y:S02]  /*45a0*/  FFMA.FTZ R195, R91, c[0x0][0x2d0], -R200.reuse ;  /* 0x0000b4005bc37a23 */ /* 0x100fe400000108c8 */
[C---:B------:R-:W-:Y:S01]  /*45b0*/  HMMA.16816.F32 R128, R96.reuse, R134, RZ ;  /* 0x000000866080723c */ /* 0x040fe200000018ff */
[----:B------:R-:W-:Y:S01]  /*45c0*/  FSEL R201, R201, RZ, P0 ;  /* 0x000000ffc9c97208 */ /* 0x000fe20000000000 */
[----:B------:R-:W1:Y:S01]  /*45d0*/  MUFU.EX2 R182, R182 ;  /* 0x000000b600b67308 */ /* 0x000e620000000800 */
[----:B---3--:R-:W-:Y:S01]  /*45e0*/  F2FP.PACK_AB R58, R231, R170 ;  /* 0x000000aae73a723e */ /* 0x008fe200000000ff */
[----:B------:R-:W-:Y:S01]  /*45f0*/  FFMA.FTZ R194, R89, c[0x0][0x2d0], -R200 ;  /* 0x0000b40059c27a23 */ /* 0x000fe200000108c8 */
[----:B------:R-:W-:Y:S01]  /*4600*/  PLOP3.LUT P0, PT, PT, PT, UP1, 0x40, 0x0 ;  /* 0x000000000000781c */ /* 0x000fe20003f0e818 */
[--C-:B------:R-:W-:Y:S02]  /*4610*/  FFMA.FTZ R185, R108, c[0x0][0x2d0], -R201.reuse ;  /* 0x0000b4006cb97a23 */ /* 0x100fe400000108c9 */
[----:B------:R-:W-:Y:S01]  /*4620*/  HMMA.16816.F32 R64, R96, R62, RZ ;  /* 0x0000003e6040723c */ /* 0x000fe200000018ff */
[--C-:B------:R-:W-:Y:S01]  /*4630*/  FFMA.FTZ R188, R94, c[0x0][0x2d0], -R201.reuse ;  /* 0x0000b4005ebc7a23 */ /* 0x100fe200000108c9 */
[----:B------:R-:W-:Y:S01]  /*4640*/  MUFU.EX2 R183, R183 ;  /* 0x000000b700b77308 */ /* 0x000fe20000000800 */
[----:B------:R-:W-:-:S02]  /*4650*/  FFMA.FTZ R191, R92, c[0x0][0x2d0], -R201 ;  /* 0x0000b4005cbf7a23 */ /* 0x000fc400000108c9 */
[--C-:B------:R-:W-:Y:S02]  /*4660*/  FFMA.FTZ R190, R90, c[0x0][0x2d0], -R201.reuse ;  /* 0x0000b4005abe7a23 */ /* 0x100fe400000108c9 */
[----:B------:R-:W-:Y:S01]  /*4670*/  FFMA.FTZ R193, R73, c[0x0][0x2d0], -R200 ;  /* 0x0000b40049c17a23 */ /* 0x000fe200000108c8 */
[C---:B------:R-:W-:Y:S01]  /*4680*/  HMMA.16816.F32 R80, R96.reuse, R78, RZ ;  /* 0x0000004e6050723c */ /* 0x040fe200000018ff */
[--C-:B------:R-:W-:Y:S01]  /*4690*/  FFMA.FTZ R199, R88, c[0x0][0x2d0], -R201.reuse ;  /* 0x0000b40058c77a23 */ /* 0x100fe200000108c9 */
[----:B------:R-:W2:Y:S01]  /*46a0*/  MUFU.EX2 R184, R184 ;  /* 0x000000b800b87308 */ /* 0x000ea20000000800 */
[----:B-1----:R-:W-:Y:S01]  /*46b0*/  F2FP.PACK_AB R92, R182, R181 ;  /* 0x000000b5b65c723e */ /* 0x002fe200000000ff */
[--C-:B------:R-:W-:Y:S02]  /*46c0*/  FFMA.FTZ R196, R72, c[0x0][0x2d0], -R201.reuse ;  /* 0x0000b40048c47a23 */ /* 0x100fe400000108c9 */
[--C-:B------:R-:W-:Y:S02]  /*46d0*/  FFMA.FTZ R197, R74, c[0x0][0x2d0], -R201.reuse ;  /* 0x0000b4004ac57a23 */ /* 0x100fe400000108c9 */
[----:B------:R-:W-:Y:S01]  /*46e0*/  HMMA.16816.F32 R96, R96, R6, RZ ;  /* 0x000000066060723c */ /* 0x000fe200000018ff */
[----:B------:R-:W-:Y:S01]  /*46f0*/  FFMA.FTZ R198, R75, c[0x0][0x2d0], -R201 ;  /* 0x0000b4004bc67a23 */ /* 0x000fe200000108c9 */
[----:B------:R-:W-:Y:S01]  /*4700*/  MUFU.EX2 R185, R185 ;  /* 0x000000b900b97308 */ /* 0x000fe20000000800 */
[----:B------:R-:W-:-:S02]  /*4710*/  FADD.FTZ R182, R181, R182 ;  /* 0x000000b6b5b67221 */ /* 0x000fc40000010000 */
[----:B------:R-:W-:Y:S02]  /*4720*/  FFMA.FTZ R227, R176, c[0x0][0x2d0], -R200 ;  /* 0x0000b400b0e37a23 */ /* 0x000fe400000108c8 */
[----:B------:R-:W-:Y:S01]  /*4730*/  FFMA.FTZ R225, R189, c[0x0][0x2d0], -R201 ;  /* 0x0000b400bde17a23 */ /* 0x000fe200000108c9 */
[C---:B------:R-:W-:Y:S01]  /*4740*/  HMMA.16816.F32 R144, R8.reuse, R156, R144 ;  /* 0x0000009c0890723c */ /* 0x040fe20000001890 */
[----:B------:R-:W-:Y:S01]  /*4750*/  FADD.FTZ R168, R168, R155 ;  /* 0x0000009ba8a87221 */ /* 0x000fe20000010000 */
[----:B------:R-:W1:Y:S01]  /*4760*/  MUFU.EX2 R188, R188 ;  /* 0x000000bc00bc7308 */ /* 0x000e620000000800 */
[C---:B--2---:R-:W-:Y:S01]  /*4770*/  F2FP.PACK_AB R94, R184.reuse, R183 ;  /* 0x000000b7b85e723e */ /* 0x044fe200000000ff */
[----:B------:R-:W-:Y:S02]  /*4780*/  FADD.FTZ R183, R183, R182 ;  /* 0x000000b6b7b77221 */ /* 0x000fe40000010000 */
[----:B------:R-:W-:Y:S02]  /*4790*/  FADD.FTZ R173, R173, R168 ;  /* 0x000000a8adad7221 */ /* 0x000fe40000010000 */
[----:B------:R-:W-:Y:S01]  /*47a0*/  HMMA.16816.F32 R104, R8, R48, R104 ;  /* 0x000000300868723c */ /* 0x000fe20000001868 */
[----:B------:R-:W-:Y:S01]  /*47b0*/  FADD.FTZ R183, R184, R183 ;  /* 0x000000b7b8b77221 */ /* 0x000fe20000010000 */
[----:B------:R-:W-:Y:S01]  /*47c0*/  MUFU.EX2 R191, R191 ;  /* 0x000000bf00bf7308 */ /* 0x000fe20000000800 */
[----:B------:R-:W-:-:S04]  /*47d0*/  FADD.FTZ R170, R170, R173 ;  /* 0x000000adaaaa7221 */ /* 0x000fc80000010000 */
[----:B------:R-:W-:Y:S01]  /*47e0*/  FADD.FTZ R231, R231, R170 ;  /* 0x000000aae7e77221 */ /* 0x000fe20000010000 */
[----:B------:R-:W-:Y:S02]  /*47f0*/  HMMA.16816.F32 R120, R8, R44, R120 ;  /* 0x0000002c0878723c */ /* 0x000fe40000001878 */
[----:B------:R-:W2:Y:S01]  /*4800*/  MUFU.EX2 R190, R190 ;  /* 0x000000be00be7308 */ /* 0x000ea20000000800 */
[----:B-1----:R-:W-:Y:S01]  /*4810*/  F2FP.PACK_AB R93, R188, R185 ;  /* 0x000000b9bc5d723e */ /* 0x002fe200000000ff */
[----:B------:R-:W-:-:S04]  /*4820*/  FADD.FTZ R188, R185, R188 ;  /* 0x000000bcb9bc7221 */ /* 0x000fc80000010000 */
[C---:B------:R-:W-:Y:S02]  /*4830*/  HMMA.16816.F32 R52, R8.reuse, R40, R52 ;  /* 0x000000280834723c */ /* 0x040fe40000001834 */
[----:B------:R-:W-:Y:S06]  /*4840*/  MUFU.EX2 R172, R172 ;  /* 0x000000ac00ac7308 */ /* 0x000fec0000000800 */
[----:B------:R-:W-:Y:S02]  /*4850*/  HMMA.16816.F32 R68, R8, R36, R68 ;  /* 0x000000240844723c */ /* 0x000fe40000001844 */
[----:B------:R-:W1:Y:S01]  /*4860*/  MUFU.EX2 R175, R175 ;  /* 0x000000af00af7308 */ /* 0x000e620000000800 */
[----:B--2---:R-:W-:Y:S01]  /*4870*/  F2FP.PACK_AB R95, R190, R191 ;  /* 0x000000bfbe5f723e */ /* 0x004fe200000000ff */
[----:B------:R-:W-:-:S04]  /*4880*/  FADD.FTZ R191, R191, R188 ;  /* 0x000000bcbfbf7221 */ /* 0x000fc80000010000 */
[C---:B------:R-:W-:Y:S01]  /*4890*/  HMMA.16816.F32 R84, R8.reuse, R32, R84 ;  /* 0x000000200854723c */ /* 0x040fe20000001854 */
[----:B------:R-:W-:Y:S01]  /*48a0*/  FADD.FTZ R190, R190, R191 ;  /* 0x000000bfbebe7221 */ /* 0x000fe20000010000 */
[----:B------:R-:W-:Y:S06]  /*48b0*/  MUFU.EX2 R174, R174 ;  /* 0x000000ae00ae7308 */ /* 0x000fec0000000800 */
[----:B------:R-:W-:Y:S02]  /*48c0*/  HMMA.16816.F32 R100, R8, R158, R100 ;  /* 0x0000009e0864723c */ /* 0x000fe40000001864 */
[----:B------:R-:W2:Y:S01]  /*48d0*/  MUFU.EX2 R229, R229 ;  /* 0x000000e500e57308 */ /* 0x000ea20000000800 */
[----:B-1----:R-:W-:Y:S01]  /*48e0*/  F2FP.PACK_AB R57, R175, R172 ;  /* 0x000000acaf39723e */ /* 0x002fe200000000ff */
[----:B------:R-:W-:-:S04]  /*48f0*/  FADD.FTZ R172, R172, R153 ;  /* 0x00000099acac7221 */ /* 0x000fc80000010000 */
[C---:B------:R-:W-:Y:S01]  /*4900*/  HMMA.16816.F32 R116, R8.reuse, R50, R116 ;  /* 0x000000320874723c */ /* 0x040fe20000001874 */
[----:B------:R-:W-:Y:S01]  /*4910*/  FADD.FTZ R175, R175, R172 ;  /* 0x000000acafaf7221 */ /* 0x000fe20000010000 */
[----:B------:R-:W-:Y:S06]  /*4920*/  MUFU.EX2 R192, R192 ;  /* 0x000000c000c07308 */ /* 0x000fec0000000800 */
[----:B------:R-:W-:Y:S01]  /*4930*/  HMMA.16816.F32 R128, R8, R46, R128 ;  /* 0x0000002e0880723c */ /* 0x000fe20000001880 */
[----:B--2---:R-:W-:Y:S01]  /*4940*/  F2FP.PACK_AB R59, R229, R174 ;  /* 0x000000aee53b723e */ /* 0x004fe200000000ff */
[----:B------:R-:W1:Y:S01]  /*4950*/  MUFU.EX2 R195, R195 ;  /* 0x000000c300c37308 */ /* 0x000e620000000800 */
[----:B------:R-:W-:-:S05]  /*4960*/  FADD.FTZ R174, R174, R175 ;  /* 0x000000afaeae7221 */ /* 0x000fca0000010000 */
[C---:B------:R-:W-:Y:S01]  /*4970*/  HMMA.16816.F32 R64, R8.reuse, R42, R64 ;  /* 0x0000002a0840723c */ /* 0x040fe20000001840 */
[----:B------:R-:W-:Y:S01]  /*4980*/  FADD.FTZ R229, R229, R174 ;  /* 0x000000aee5e57221 */ /* 0x000fe20000010000 */
[----:B------:R-:W-:Y:S06]  /*4990*/  MUFU.EX2 R194, R194 ;  /* 0x000000c200c27308 */ /* 0x000fec0000000800 */
[C---:B------:R-:W-:Y:S02]  /*49a0*/  HMMA.16816.F32 R80, R8.reuse, R38, R80 ;  /* 0x000000260850723c */ /* 0x040fe40000001850 */
[----:B------:R-:W-:Y:S06]  /*49b0*/  MUFU.EX2 R193, R193 ;  /* 0x000000c100c17308 */ /* 0x000fec0000000800 */
[----:B------:R-:W-:Y:S01]  /*49c0*/  HMMA.16816.F32 R96, R8, R34, R96 ;  /* 0x000000220860723c */ /* 0x000fe20000001860 */
[----:B------:R-:W2:Y:S01]  /*49d0*/  LDSM.16.MT88.4 R8, [R212+0x3880] ;  /* 0x00388000d408783b */ /* 0x000ea20000004200 */
[----:B------:R-:W-:Y:S06]  /*49e0*/  MUFU.EX2 R199, R199 ;  /* 0x000000c700c77308 */ /* 0x000fec0000000800 */
[C---:B------:R-:W-:Y:S02]  /*49f0*/  HMMA.16816.F32 R108, R92.reuse, R112, RZ ;  /* 0x000000705c6c723c */ /* 0x040fe400000018ff */
[----:B------:R-:W3:Y:S06]  /*4a00*/  MUFU.EX2 R196, R196 ;  /* 0x000000c400c47308 */ /* 0x000eec0000000800 */
[C---:B------:R-:W-:Y:S02]  /*4a10*/  HMMA.16816.F32 R124, R92.reuse, R132, RZ ;  /* 0x000000845c7c723c */ /* 0x040fe400000018ff */
[----:B------:R-:W-:Y:S06]  /*4a20*/  MUFU.EX2 R197, R197 ;  /* 0x000000c500c57308 */ /* 0x000fec0000000800 */
[----:B------:R-:W-:Y:S02]  /*4a30*/  HMMA.16816.F32 R88, R92, R4, RZ ;  /* 0x000000045c58723c */ /* 0x000fe400000018ff */
[----:B------:R-:W4:Y:S05]  /*4a40*/  MUFU.EX2 R198, R198 ;  /* 0x000000c600c67308 */ /* 0x000f2a0000000800 */
[----:B-1----:R-:W-:Y:S01]  /*4a50*/  F2FP.PACK_AB R4, R195, R192 ;  /* 0x000000c0c304723e */ /* 0x002fe200000000ff */
[----:B------:R-:W-:Y:S01]  /*4a60*/  HMMA.16816.F32 R144, R56, R28, R144 ;  /* 0x0000001c3890723c */ /* 0x000fe20000001890 */
[----:B---3--:R-:W-:Y:S01]  /*4a70*/  F2FP.PACK_AB R5, R196, R199 ;  /* 0x000000c7c405723e */ /* 0x008fe200000000ff */
[----:B------:R-:W-:Y:S01]  /*4a80*/  FADD.FTZ R192, R192, R183 ;  /* 0x000000b7c0c07221 */ /* 0x000fe20000010000 */
[----:B------:R-:W-:Y:S01]  /*4a90*/  MUFU.EX2 R227, R227 ;  /* 0x000000e300e37308 */ /* 0x000fe20000000800 */
[----:B------:R-:W-:-:S02]  /*4aa0*/  FADD.FTZ R199, R199, R190 ;  /* 0x000000bec7c77221 */ /* 0x000fc40000010000 */
[----:B------:R-:W-:Y:S02]  /*4ab0*/  FADD.FTZ R195, R195, R192 ;  /* 0x000000c0c3c37221 */ /* 0x000fe40000010000 */
[C---:B------:R-:W-:Y:S01]  /*4ac0*/  HMMA.16816.F32 R104, R56.reuse, R24, R104 ;  /* 0x000000183868723c */ /* 0x040fe20000001868 */
[----:B------:R-:W-:Y:S02]  /*4ad0*/  FADD.FTZ R196, R196, R199 ;  /* 0x000000c7c4c47221 */ /* 0x000fe40000010000 */
[----:B------:R-:W-:Y:S05]  /*4ae0*/  MUFU.EX2 R225, R225 ;  /* 0x000000e100e17308 */ /* 0x000fea0000000800 */
[C---:B------:R-:W-:Y:S08]  /*4af0*/  HMMA.16816.F32 R120, R56.reuse, R20, R120 ;  /* 0x000000143878723c */ /* 0x040ff00000001878 */
[C---:B------:R-:W-:Y:S08]  /*4b00*/  HMMA.16816.F32 R52, R56.reuse, R16, R52 ;  /* 0x000000103834723c */ /* 0x040ff00000001834 */
[C---:B------:R-:W-:Y:S08]  /*4b10*/  HMMA.16816.F32 R68, R56.reuse, R12, R68 ;  /* 0x0000000c3844723c */ /* 0x040ff00000001844 */
[C---:B--2---:R-:W-:Y:S08]  /*4b20*/  HMMA.16816.F32 R84, R56.reuse, R8, R84 ;  /* 0x000000083854723c */ /* 0x044ff00000001854 */
[C---:B------:R-:W-:Y:S08]  /*4b30*/  HMMA.16816.F32 R100, R56.reuse, R30, R100 ;  /* 0x0000001e3864723c */ /* 0x040ff00000001864 */
[C---:B------:R-:W-:Y:S08]  /*4b40*/  HMMA.16816.F32 R116, R56.reuse, R26, R116 ;  /* 0x0000001a3874723c */ /* 0x040ff00000001874 */
[C---:B------:R-:W-:Y:S08]  /*4b50*/  HMMA.16816.F32 R128, R56.reuse, R22, R128 ;  /* 0x000000163880723c */ /* 0x040ff00000001880 */
[C---:B------:R-:W-:Y:S08]  /*4b60*/  HMMA.16816.F32 R64, R56.reuse, R18, R64 ;  /* 0x000000123840723c */ /* 0x040ff00000001840 */
[C---:B------:R-:W-:Y:S08]  /*4b70*/  HMMA.16816.F32 R80, R56.reuse, R14, R80 ;  /* 0x0000000e3850723c */ /* 0x040ff00000001850 */
[----:B------:R-:W-:Y:S08]  /*4b80*/  HMMA.16816.F32 R96, R56, R10, R96 ;  /* 0x0000000a3860723c */ /* 0x000ff00000001860 */
[C---:B------:R-:W-:Y:S08]  /*4b90*/  HMMA.16816.F32 R56, R92.reuse, R60, RZ ;  /* 0x0000003c5c38723c */ /* 0x040ff000000018ff */
[C---:B------:R-:W-:Y:S08]  /*4ba0*/  HMMA.16816.F32 R72, R92.reuse, R76, RZ ;  /* 0x0000004c5c48723c */ /* 0x040ff000000018ff */
[C---:B------:R-:W-:Y:S08]  /*4bb0*/  HMMA.16816.F32 R140, R92.reuse, R136, RZ ;  /* 0x000000885c8c723c */ /* 0x040ff000000018ff */
[C---:B------:R-:W-:Y:S08]  /*4bc0*/  HMMA.16816.F32 R136, R92.reuse, R138, RZ ;  /* 0x0000008a5c88723c */ /* 0x040ff000000018ff */
[C---:B------:R-:W-:Y:S08]  /*4bd0*/  HMMA.16816.F32 R112, R92.reuse, R114, RZ ;  /* 0x000000725c70723c */ /* 0x040ff000000018ff */
[C---:B------:R-:W-:Y:S08]  /*4be0*/  HMMA.16816.F32 R132, R92.reuse, R134, RZ ;  /* 0x000000865c84723c */ /* 0x040ff000000018ff */
[C---:B------:R-:W-:Y:S08]  /*4bf0*/  HMMA.16816.F32 R60, R92.reuse, R62, RZ ;  /* 0x0000003e5c3c723c */ /* 0x040ff000000018ff */
[C---:B------:R-:W-:Y:S08]  /*4c00*/  HMMA.16816.F32 R76, R92.reuse, R78, RZ ;  /* 0x0000004e5c4c723c */ /* 0x040ff000000018ff */
[----:B------:R-:W-:Y:S07]  /*4c10*/  HMMA.16816.F32 R92, R92, R6, RZ ;  /* 0x000000065c5c723c */ /* 0x000fee00000018ff */
[----:B------:R-:W-:Y:S01]  /*4c20*/  F2FP.PACK_AB R6, R193, R194 ;  /* 0x000000c2c106723e */ /* 0x000fe200000000ff */
[----:B------:R-:W-:Y:S01]  /*4c30*/  FADD.FTZ R194, R194, R195 ;  /* 0x000000c3c2c27221 */ /* 0x000fe20000010000 */
[----:B----4-:R-:W-:Y:S01]  /*4c40*/  F2FP.PACK_AB R7, R198, R197 ;  /* 0x000000c5c607723e */ /* 0x010fe200000000ff */
[----:B------:R-:W-:-:S02]  /*4c50*/  FADD.FTZ R197, R197, R196 ;  /* 0x000000c4c5c57221 */ /* 0x000fc40000010000 */
[----:B------:R-:W-:Y:S02]  /*4c60*/  FADD.FTZ R193, R193, R194 ;  /* 0x000000c2c1c17221 */ /* 0x000fe40000010000 */
[----:B------:R-:W-:Y:S02]  /*4c70*/  FADD.FTZ R197, R198, R197 ;  /* 0x000000c5c6c57221 */ /* 0x000fe40000010000 */
[C---:B------:R-:W-:Y:S07]  /*4c80*/  HMMA.16816.F32 R108, R4.reuse, R48, R108 ;  /* 0x00000030046c723c */ /* 0x040fee000000186c */
[--C-:B------:R-:W-:Y:S01]  /*4c90*/  FFMA.FTZ R48, R180, c[0x0][0x2d0], -R200.reuse ;  /* 0x0000b400b4307a23 */ /* 0x100fe200000108c8 */
[C---:B------:R-:W-:Y:S05]  /*4ca0*/  HMMA.16816.F32 R124, R4.reuse, R44, R124 ;  /* 0x0000002c047c723c */ /* 0x040fea000000187c */
[----:B------:R-:W-:Y:S02]  /*4cb0*/  MUFU.EX2 R48, R48 ;  /* 0x0000003000307308 */ /* 0x000fe40000000800 */
[----:B------:R-:W-:Y:S01]  /*4cc0*/  FFMA.FTZ R45, R179, c[0x0][0x2d0], -R200 ;  /* 0x0000b400b32d7a23 */ /* 0x000fe200000108c8 */
[C---:B------:R-:W-:Y:S05]  /*4cd0*/  HMMA.16816.F32 R88, R4.reuse, R32, R88 ;  /* 0x000000200458723c */ /* 0x040fea0000001858 */
[----:B------:R-:W1:Y:S02]  /*4ce0*/  MUFU.EX2 R45, R45 ;  /* 0x0000002d002d7308 */ /* 0x000e640000000800 */
[--C-:B------:R-:W-:Y:S01]  /*4cf0*/  FFMA.FTZ R32, R178, c[0x0][0x2d0], -R201.reuse ;  /* 0x0000b400b2207a23 */ /* 0x100fe200000108c9 */
[----:B------:R-:W-:Y:S01]  /*4d00*/  HMMA.16816.F32 R56, R4, R40, R56 ;  /* 0x000000280438723c */ /* 0x000fe20000001838 */
[----:B------:R-:W-:-:S04]  /*4d10*/  FFMA.FTZ R33, R186, c[0x0][0x2d0], -R201 ;  /* 0x0000b400ba217a23 */ /* 0x000fc800000108c9 */
[----:B------:R-:W-:Y:S02]  /*4d20*/  MUFU.EX2 R32, R32 ;  /* 0x0000002000207308 */ /* 0x000fe40000000800 */
[----:B------:R-:W-:Y:S01]  /*4d30*/  FFMA.FTZ R40, R177, c[0x0][0x2d0], -R200 ;  /* 0x0000b400b1287a23 */ /* 0x000fe200000108c8 */
[C---:B------:R-:W-:Y:S05]  /*4d40*/  HMMA.16816.F32 R72, R4.reuse, R36, R72 ;  /* 0x000000240448723c */ /* 0x040fea0000001848 */
[----:B------:R-:W2:Y:S02]  /*4d50*/  MUFU.EX2 R33, R33 ;  /* 0x0000002100217308 */ /* 0x000ea40000000800 */
[----:B------:R-:W-:Y:S01]  /*4d60*/  FFMA.FTZ R36, R187, c[0x0][0x2d0], -R201 ;  /* 0x0000b400bb247a23 */ /* 0x000fe200000108c9 */
[C---:B------:R-:W-:Y:S05]  /*4d70*/  HMMA.16816.F32 R140, R4.reuse, R156, R140 ;  /* 0x0000009c048c723c */ /* 0x040fea000000188c */
[----:B------:R-:W3:Y:S03]  /*4d80*/  MUFU.EX2 R40, R40 ;  /* 0x0000002800287308 */ /* 0x000ee60000000800 */
[C---:B------:R-:W-:Y:S05]  /*4d90*/  HMMA.16816.F32 R136, R4.reuse, R158, R136 ;  /* 0x0000009e0488723c */ /* 0x040fea0000001888 */
[----:B------:R-:W4:Y:S03]  /*4da0*/  MUFU.EX2 R36, R36 ;  /* 0x0000002400247308 */ /* 0x000f260000000800 */
[C---:B------:R-:W-:Y:S08]  /*4db0*/  HMMA.16816.F32 R112, R4.reuse, R50, R112 ;  /* 0x000000320470723c */ /* 0x040ff00000001870 */
[C---:B------:R-:W-:Y:S08]  /*4dc0*/  HMMA.16816.F32 R132, R4.reuse, R46, R132 ;  /* 0x0000002e0484723c */ /* 0x040ff00000001884 */
[C---:B------:R-:W-:Y:S08]  /*4dd0*/  HMMA.16816.F32 R60, R4.reuse, R42, R60 ;  /* 0x0000002a043c723c */ /* 0x040ff0000000183c */
[C---:B------:R-:W-:Y:S08]  /*4de0*/  HMMA.16816.F32 R76, R4.reuse, R38, R76 ;  /* 0x00000026044c723c */ /* 0x040ff0000000184c */
[----:B------:R-:W-:Y:S07]  /*4df0*/  HMMA.16816.F32 R92, R4, R34, R92 ;  /* 0x00000022045c723c */ /* 0x000fee000000185c */
[----:B-1----:R-:W-:Y:S01]  /*4e00*/  F2FP.PACK_AB R4, R45, R48 ;  /* 0x000000302d04723e */ /* 0x002fe200000000ff */
[----:B------:R-:W-:Y:S01]  /*4e10*/  FADD.FTZ R48, R48, R193 ;  /* 0x000000c130307221 */ /* 0x000fe20000010000 */
[----:B--2---:R-:W-:Y:S01]  /*4e20*/  F2FP.PACK_AB R5, R33, R32 ;  /* 0x000000202105723e */ /* 0x004fe200000000ff */
[----:B------:R-:W-:Y:S01]  /*4e30*/  FADD.FTZ R32, R32, R197 ;  /* 0x000000c520207221 */ /* 0x000fe20000010000 */
[----:B---3--:R-:W-:Y:S01]  /*4e40*/  F2FP.PACK_AB R6, R227, R40 ;  /* 0x00000028e306723e */ /* 0x008fe200000000ff */
[----:B------:R-:W-:Y:S01]  /*4e50*/  FADD.FTZ R45, R45, R48 ;  /* 0x000000302d2d7221 */ /* 0x000fe20000010000 */
[----:B----4-:R-:W-:Y:S01]  /*4e60*/  F2FP.PACK_AB R7, R225, R36 ;  /* 0x00000024e107723e */ /* 0x010fe200000000ff */
[----:B------:R-:W-:-:S02]  /*4e70*/  FADD.FTZ R33, R33, R32 ;  /* 0x0000002021217221 */ /* 0x000fc40000010000 */
[----:B------:R-:W-:Y:S02]  /*4e80*/  FADD.FTZ R40, R40, R45 ;  /* 0x0000002d28287221 */ /* 0x000fe40000010000 */
[----:B------:R-:W-:Y:S02]  /*4e90*/  FADD.FTZ R36, R36, R33 ;  /* 0x0000002124247221 */ /* 0x000fe40000010000 */
[----:B------:R-:W-:Y:S01]  /*4ea0*/  HMMA.16816.F32 R140, R4, R28, R140 ;  /* 0x0000001c048c723c */ /* 0x000fe2000000188c */
[----:B------:R-:W-:Y:S02]  /*4eb0*/  FADD.FTZ R227, R227, R40 ;  /* 0x00000028e3e37221 */ /* 0x000fe40000010000 */
[----:B------:R-:W-:-:S05]  /*4ec0*/  FADD.FTZ R225, R225, R36 ;  /* 0x00000024e1e17221 */ /* 0x000fca0000010000 */
[C---:B------:R-:W-:Y:S08]  /*4ed0*/  HMMA.16816.F32 R136, R4.reuse, R30, R136 ;  /* 0x0000001e0488723c */ /* 0x040ff00000001888 */
        /* <DEDUP_REMOVED lines=9> */
[----:B------:R-:W-:Y:S01]  /*4f70*/  HMMA.16816.F32 R92, R4, R10, R92 ;  /* 0x0000000a045c723c */ /* 0x000fe2000000185c */
[----:B------:R-:W-:Y:S07]  /*4f80*/  @P0 BRA `(.L_x_176) ;  /* 0x0000015000000947 */ /* 0x000fee0003800000 */
[----:B------:R-:W-:Y:S01]  /*4f90*/  ISETP.LT.AND P0, PT, RZ, UR4, PT ;  /* 0x00000004ff007c0c */ /* 0x000fe2000bf01270 */
[----:B------:R-:W-:-:S02]  /*4fa0*/  UIADD3 UR14, UR4, -0x1, URZ ;  /* 0xffffffff040e7890 */ /* 0x000fc4000fffe03f */
[----:B------:R-:W-:-:S10]  /*4fb0*/  ULDC UR12, c[0x0][0x32c] ;  /* 0x0000cb00000c7ab9 */ /* 0x000fd40000000800 */
[----:B------:R-:W-:Y:S05]  /*4fc0*/  @P0 BRA `(.L_x_177) ;  /* 0x0000008000000947 */ /* 0x000fea0003800000 */
[----:B------:R-:W-:Y:S02]  /*4fd0*/  UISETP.NE.AND UP0, UPT, UR12, 0x1, UPT ;  /* 0x000000010c00788c */ /* 0x000fe4000bf05270 */
[----:B------:R-:W-:-:S03]  /*4fe0*/  UIADD3 UR14, -UR4, URZ, URZ ;  /* 0x0000003f040e7290 */ /* 0x000fc6000fffe13f */
[----:B------:R-:W-:Y:S02]  /*4ff0*/  ULDC.64 UR4, c[0x0][0x330] ;  /* 0x0000cc0000047ab9 */ /* 0x000fe40000000a00 */
[----:B------:R-:W-:-:S07]  /*5000*/  UIMAD.WIDE.U32 UR16, UR14, UR4, URZ ;  /* 0x000000040e1072a5 */ /* 0x000fce000f8e003f */
[----:B------:R-:W-:Y:S02]  /*5010*/  @UP0 UMOV UR15, UR17 ;  /* 0x00000011000f0c82 */ /* 0x000fe40008000000 */
[----:B------:R-:W-:-:S04]  /*5020*/  @UP0 USHF.R.U32.HI UR14, URZ, UR5, UR15 ;  /* 0x000000053f0e0299 */ /* 0x000fc8000801160f */
[----:B------:R-:W-:Y:S01]  /*5030*/  ULOP3.LUT UR14, URZ, UR14, URZ, 0x33, !UPT ;  /* 0x0000000e3f0e7292 */ /* 0x000fe2000f8e333f */
[----:B------:R-:W-:Y:S05]  /*5040*/  BRA `(.L_x_178) ;  /* 0x0000005000007947 */ /* 0x000fea0003800000 */
.L_x_177:
[----:B------:R-:W-:Y:S02]  /*5050*/  UISETP.NE.AND UP0, UPT, UR12, 0x1, UPT ;  /* 0x000000010c00788c */ /* 0x000fe4000bf05270 */
[----:B------:R-:W-:Y:S02]  /*5060*/  ULDC.64 UR4, c[0x0][0x330] ;  /* 0x0000cc0000047ab9 */ /* 0x000fe40000000a00 */
[----:B------:R-:W-:-:S07]  /*5070*/  UIMAD.WIDE.U32 UR16, UR14, UR4, URZ ;  /* 0x000000040e1072a5 */ /* 0x000fce000f8e003f */
[----:B------:R-:W-:Y:S02]  /*5080*/  @UP0 UMOV UR15, UR17 ;  /* 0x00000011000f0c82 */ /* 0x000fe40008000000 */
[----:B------:R-:W-:Y:S02]  /*5090*/  @UP0 USHF.R.U32.HI UR14, URZ, UR5, UR15 ;  /* 0x000000053f0e0299 */ /* 0x000fe4000801160f */
.L_x_178:
[----:B------:R-:W-:Y:S02]  /*50a0*/  ULDC UR4, c[0x0][0x32c] ;  /* 0x0000cb0000047ab9 */ /* 0x000fe40000000800 */
[----:B------:R-:W-:-:S04]  /*50b0*/  UIMAD UR4, UR14, UR12, UR4 ;  /* 0x0000000c0e0472a4 */ /* 0x000fc8000f8e0204 */
[----:B------:R-:W-:-:S04]  /*50c0*/  UISETP.LT.AND UP0, UPT, UR13, UR4, UPT ;  /* 0x000000040d00728c */ /* 0x000fc8000bf01270 */
[----:B------:R-:W-:-:S04]  /*50d0*/  USEL UR13, UR13, UR4, UP0 ;  /* 0x000000040d0d7287 */ /* 0x000fc80008000000 */
.L_x_176:
[----:B------:R-:W-:-:S04]  /*50e0*/  UIMAD.WIDE UR4, UR13, 0x2aaaaaab, URZ ;  /* 0x2aaaaaab0d0478a5 */ /* 0x000fc8000f8e023f */
[----:B------:R-:W-:-:S04]  /*50f0*/  USHF.R.U32.HI UR4, URZ, 0x1f, UR5 ;  /* 0x0000001f3f047899 */ /* 0x000fc80008011605 */
[----:B------:R-:W-:-:S04]  /*5100*/  ULEA.HI.SX32 UR4, UR5, UR4, 0x1d ;  /* 0x0000000405047291 */ /* 0x000fc8000f8fea3f */
[----:B------:R-:W-:-:S04]  /*5110*/  UISETP.LT.AND UP0, UPT, UR6, UR4, UPT ;  /* 0x000000040600728c */ /* 0x000fc8000bf01270 */
[----:B------:R-:W-:-:S06]  /*5120*/  USEL UR4, UR6, UR4, !UP0 ;  /* 0x0000000406047287 */ /* 0x000fcc000c000000 */
[----:B------:R-:W-:-:S13]  /*5130*/  ISETP.GE.AND P0, PT, R226, UR4, PT ;  /* 0x00000004e2007c0c */ /* 0x000fda000bf06270 */
[----:B------:R-:W-:Y:S05]  /*5140*/  @!P0 BRA `(.L_x_179) ;  /* 0x00003e3000008947 */ /* 0x000fea0003800000 */
[----:B------:R-:W-:Y:S01]  /*5150*/  IADD3 R238, P0, R232, 0x20, RZ ;  /* 0x00000020e8ee7810 */ /* 0x000fe20007f1e0ff */
[----:B------:R-:W-:Y:S01]  /*5160*/  IMAD.MOV.U32 R148, RZ, RZ, R149 ;  /* 0x000000ffff947224 */ /* 0x000fe200078e0095 */
[----:B------:R-:W-:Y:S01]  /*5170*/  IADD3 R203, P1, R220, 0x20, RZ ;  /* 0x00000020dccb7810 */ /* 0x000fe20007f3e0ff */
[----:B------:R-:W-:Y:S01]  /*5180*/  IMAD.MOV.U32 R150, RZ, RZ, R151 ;  /* 0x000000ffff967224 */ /* 0x000fe200078e0097 */
[-C--:B------:R-:W-:Y:S01]  /*5190*/  IADD3.X R237, RZ, R235.reuse, RZ, P0, !PT ;  /* 0x000000ebffed7210 */ /* 0x080fe200007fe4ff */
[----:B------:R-:W-:Y:S01]  /*51a0*/  IMAD.MOV.U32 R0, RZ, RZ, R152 ;  /* 0x000000ffff007224 */ /* 0x000fe200078e0098 */
[----:B------:R-:W-:Y:S01]  /*51b0*/  IADD3 R236, P2, R232, 0x40, RZ ;  /* 0x00000040e8ec7810 */ /* 0x000fe20007f5e0ff */
[----:B------:R-:W-:Y:S01]  /*51c0*/  IMAD.MOV.U32 R2, RZ, RZ, R3 ;  /* 0x000000ffff027224 */ /* 0x000fe200078e0003 */
[----:B------:R-:W-:Y:S01]  /*51d0*/  IADD3 R201, P0, R220, 0x40, RZ ;  /* 0x00000040dcc97810 */ /* 0x000fe20007f1e0ff */
[----:B------:R-:W-:Y:S01]  /*51e0*/  IMAD.X R202, RZ, RZ, R223, P1 ;  /* 0x000000ffffca7224 */ /* 0x000fe200008e06df */
[----:B------:R-:W-:-:S02]  /*51f0*/  IADD3.X R230, RZ, R235, RZ, P2, !PT ;  /* 0x000000ebffe67210 */ /* 0x000fc400017fe4ff */
[----:B------:R-:W-:Y:S02]  /*5200*/  IADD3.X R200, RZ, R223, RZ, P0, !PT ;  /* 0x000000dfffc87210 */ /* 0x000fe400007fe4ff */
.L_x_198:
[----:B------:R-:W-:Y:S04]  /*5210*/  DEPBAR.LE SB0, 0x0 ;  /* 0x000080000000791a */ /* 0x000fe80000000000 */
[----:B------:R-:W-:Y:S01]  /*5220*/  BAR.SYNC.DEFER_BLOCKING 0x0 ;  /* 0x0000000000007b1d */ /* 0x000fe20000010000 */
[----:B------:R-:W-:Y:S05]  /*5230*/  ISETP.LT.AND P0, PT, R226, UR6, PT ;  /* 0x00000006e2007c0c */ /* 0x000fea000bf01270 */
[----:B------:R1:W2:Y:S04]  /*5240*/  LDSM.16.M88.4 R152, [R217+0x6080] ;  /* 0x00608000d998783b */ /* 0x0002a80000000200 */
[----:B------:R1:W3:Y:S04]  /*5250*/  LDSM.16.M88.4 R160, [R217+0x7080] ;  /* 0x00708000d9a0783b */ /* 0x0002e80000000200 */
[----:B------:R1:W4:Y:S04]  /*5260*/  LDSM.16.M88.4 R156, [R216+0x3c80] ;  /* 0x003c8000d89c783b */ /* 0x0003280000000200 */
[----:B------:R1:W1:Y:S04]  /*5270*/  LDSM.16.M88.4 R164, [R216+0x4080] ;  /* 0x00408000d8a4783b */ /* 0x0002680000000200 */
[----:B------:R1:W1:Y:S04]  /*5280*/  LDSM.16.M88.4 R168, [R216+0x4480] ;  /* 0x00448000d8a8783b */ /* 0x0002680000000200 */
[----:B------:R1:W1:Y:S04]  /*5290*/  LDSM.16.M88.4 R172, [R213+0x6080] ;  /* 0x00608000d5ac783b */ /* 0x0002680000000200 */
[----:B------:R1:W1:Y:S04]  /*52a0*/  LDSM.16.M88.4 R180, [R213+0x7080] ;  /* 0x00708000d5b4783b */ /* 0x0002680000000200 */
[----:B------:R1:W1:Y:S04]  /*52b0*/  LDSM.16.M88.4 R176, [R215] ;  /* 0x00000000d7b0783b */ /* 0x0002680000000200 */
[----:B------:R1:W1:Y:S04]  /*52c0*/  LDSM.16.M88.4 R184, [R211] ;  /* 0x00000000d3b8783b */ /* 0x0002680000000200 */
[----:B------:R1:W1:Y:S01]  /*52d0*/  LDSM.16.M88.4 R188, [R210] ;  /* 0x00000000d2bc783b */ /* 0x0002620000000200 */
[----:B------:R-:W-:-:S05]  /*52e0*/  @P0 BRA `(.L_x_180) ;  /* 0x000002d000000947 */ /* 0x000fca0003800000 */
[----:B------:R-:W-:Y:S01]  /*52f0*/  SHF.R.S32.HI R3, RZ, 0x1f, R226 ;  /* 0x0000001fff037819 */ /* 0x000fe200000114e2 */
[C---:B------:R-:W-:Y:S04]  /*5300*/  IMAD.WIDE.U32 R6, R226.reuse, c[0x0][0x208], RZ ;  /* 0x00008200e2067a25 */ /* 0x040fe800078e00ff */
[----:B------:R-:W-:Y:S02]  /*5310*/  IMAD R3, R3, c[0x0][0x208], RZ ;  /* 0x0000820003037a24 */ /* 0x000fe400078e02ff */
[----:B------:R-:W-:Y:S02]  /*5320*/  @!P3 IMAD.MOV.U32 R9, RZ, RZ, c[0x0][0x208] ;  /* 0x00008200ff09b624 */ /* 0x000fe400078e00ff */
[----:B------:R-:W-:Y:S02]  /*5330*/  IMAD R3, R226, c[0x0][0x20c], R3 ;  /* 0x00008300e2037a24 */ /* 0x000fe400078e0203 */
[----:B------:R-:W-:Y:S02]  /*5340*/  @!P3 IMAD.MOV.U32 R4, RZ, RZ, c[0x0][0x20c] ;  /* 0x00008300ff04b624 */ /* 0x000fe400078e00ff */
[----:B------:R-:W-:Y:S02]  /*5350*/  IMAD.IADD R3, R7, 0x1, R3 ;  /* 0x0000000107037824 */ /* 0x000fe400078e0203 */
[----:B------:R-:W-:Y:S04]  /*5360*/  IMAD.WIDE.U32 R6, R6, 0x30, RZ ;  /* 0x0000003006067825 */ /* 0x000fe800078e00ff */
[----:B------:R-:W-:Y:S01]  /*5370*/  IMAD R3, R3, 0x30, RZ ;  /* 0x0000003003037824 */ /* 0x000fe200078e02ff */
[-C--:B------:R-:W-:Y:S02]  /*5380*/  IADD3 R5, P2, R232, R6.reuse, RZ ;  /* 0x00000006e8057210 */ /* 0x080fe40007f5e0ff */
[-C--:B------:R-:W-:Y:S01]  /*5390*/  @!P3 LEA R11, P0, R9, R6.reuse, 0x5 ;  /* 0x00000006090bb211 */ /* 0x080fe200078028ff */
[----:B------:R-:W-:Y:S01]  /*53a0*/  IMAD.IADD R3, R7, 0x1, R3 ;  /* 0x0000000107037824 */ /* 0x000fe200078e0203 */
[-C--:B------:R-:W-:Y:S04]  /*53b0*/  IADD3 R7, P1, R238, R6.reuse, RZ ;  /* 0x00000006ee077210 */ /* 0x080fe80007f3e0ff */
[----:B------:R-:W-:Y:S01]  /*53c0*/  @!P3 LEA.HI.X R9, R9, R3, R4, 0x5, P0 ;  /* 0x000000030909b211 */ /* 0x000fe200000f2c04 */
[----:B------:R-:W-:Y:S01]  /*53d0*/  IMAD.X R4, R3, 0x1, R235, P2 ;  /* 0x0000000103047824 */ /* 0x000fe200010e06eb */
[----:B------:R-:W-:Y:S02]  /*53e0*/  LEA R14, P2, R5, c[0x0][0x1f8], 0x1 ;  /* 0x00007e00050e7a11 */ /* 0x000fe400078408ff */
[----:B------:R-:W-:Y:S01]  /*53f0*/  IADD3 R8, P0, R236, R6, RZ ;  /* 0x00000006ec087210 */ /* 0x000fe20007f1e0ff */
[----:B------:R-:W-:Y:S01]  /*5400*/  IMAD.X R6, R3, 0x1, R237, P1 ;  /* 0x0000000103067824 */ /* 0x000fe200008e06ed */
[----:B------:R-:W-:Y:S02]  /*5410*/  LEA.HI.X R15, R5, c[0x0][0x1fc], R4, 0x1, P2 ;  /* 0x00007f00050f7a11 */ /* 0x000fe400010f0c04 */
[----:B------:R-:W-:Y:S01]  /*5420*/  LEA R12, P1, R7, c[0x0][0x1f8], 0x1 ;  /* 0x00007e00070c7a11 */ /* 0x000fe200078208ff */
[----:B------:R-:W-:Y:S01]  /*5430*/  IMAD.X R3, R3, 0x1, R230, P0 ;  /* 0x0000000103037824 */ /* 0x000fe200000e06e6 */
[C---:B------:R-:W-:Y:S01]  /*5440*/  LEA R16, P0, R8.reuse, c[0x0][0x1f8], 0x1 ;  /* 0x00007e0008107a11 */ /* 0x040fe200078008ff */
[----:B------:R-:W-:Y:S01]  /*5450*/  @!PT LDS RZ, [RZ] ;  /* 0x00000000fffff984 */ /* 0x000fe20000000800 */
[----:B------:R-:W-:Y:S01]  /*5460*/  @!PT LDS RZ, [RZ] ;  /* 0x00000000fffff984 */ /* 0x000fe20000000800 */
[----:B------:R-:W-:Y:S01]  /*5470*/  @!PT LDS RZ, [RZ] ;  /* 0x00000000fffff984 */ /* 0x000fe20000000800 */
[----:B------:R4:W-:Y:S01]  /*5480*/  LDGSTS.E.BYPASS.LTC128B.128 [R218+0x1880], [R14.64], !P6 ;  /* 0x018800000eda7fae */ /* 0x0009e2000f101d4a */
[----:B------:R-:W-:Y:S02]  /*5490*/  LEA.HI.X R13, R7, c[0x0][0x1fc], R6, 0x1, P1 ;  /* 0x00007f00070d7a11 */ /* 0x000fe400008f0c06 */
[C---:B------:R-:W-:Y:S02]  /*54a0*/  @!P3 IADD3 R4, P2, R11.reuse, R232, RZ ;  /* 0x000000e80b04b210 */ /* 0x040fe40007f5e0ff */
[----:B------:R-:W-:Y:S01]  /*54b0*/  LEA.HI.X R17, R8, c[0x0][0x1fc], R3, 0x1, P0 ;  /* 0x00007f0008117a11 */ /* 0x000fe200000f0c03 */
[----:B------:R4:W-:Y:S01]  /*54c0*/  LDGSTS.E.BYPASS.LTC128B.128 [R218+0x2480], [R12.64], !P5 ;  /* 0x024800000cda7fae */ /* 0x0009e2000e901d4a */
[----:B------:R-:W-:Y:S01]  /*54d0*/  @!P3 IADD3 R3, P1, R11, R238, RZ ;  /* 0x000000ee0b03b210 */ /* 0x000fe20007f3e0ff */
[----:B------:R-:W-:Y:S01]  /*54e0*/  @!P3 IMAD.X R5, R9, 0x1, R235, P2 ;  /* 0x000000010905b824 */ /* 0x000fe200010e06eb */
[C---:B------:R-:W-:Y:S02]  /*54f0*/  @!P3 LEA R20, P2, R4.reuse, c[0x0][0x1f8], 0x1 ;  /* 0x00007e000414ba11 */ /* 0x040fe400078408ff */
[----:B------:R4:W-:Y:S01]  /*5500*/  LDGSTS.E.BYPASS.LTC128B.128 [R218+0x3080], [R16.64], !P4 ;  /* 0x0308000010da7fae */ /* 0x0009e2000e101d4a */
[----:B------:R-:W-:Y:S01]  /*5510*/  @!P3 IADD3 R11, P0, R11, R236, RZ ;  /* 0x000000ec0b0bb210 */ /* 0x000fe20007f1e0ff */
[----:B------:R-:W-:Y:S01]  /*5520*/  @!P3 IMAD.X R6, R9, 0x1, R237, P1 ;  /* 0x000000010906b824 */ /* 0x000fe200008e06ed */
[----:B------:R-:W-:Y:S02]  /*5530*/  @!P3 LEA.HI.X R21, R4, c[0x0][0x1fc], R5, 0x1, P2 ;  /* 0x00007f000415ba11 */ /* 0x000fe400010f0c05 */
[----:B------:R-:W-:Y:S01]  /*5540*/  @!P3 LEA R18, P1, R3, c[0x0][0x1f8], 0x1 ;  /* 0x00007e000312ba11 */ /* 0x000fe200078208ff */
[----:B------:R-:W-:Y:S01]  /*5550*/  @!P3 IMAD.X R8, R9, 0x1, R230, P0 ;  /* 0x000000010908b824 */ /* 0x000fe200000e06e6 */
[----:B------:R-:W-:Y:S01]  /*5560*/  @!P3 LEA R10, P0, R11, c[0x0][0x1f8], 0x1 ;  /* 0x00007e000b0aba11 */ /* 0x000fe200078008ff */
[----:B------:R4:W-:Y:S01]  /*5570*/  @!P3 LDGSTS.E.BYPASS.LTC128B.128 [R218+0x2080], [R20.64], !P6 ;  /* 0x0208000014dabfae */ /* 0x0009e2000f101d4a */
[----:B------:R-:W-:Y:S02]  /*5580*/  @!P3 LEA.HI.X R19, R3, c[0x0][0x1fc], R6, 0x1, P1 ;  /* 0x00007f000313ba11 */ /* 0x000fe400008f0c06 */
[----:B------:R-:W-:Y:S03]  /*5590*/  @!P3 LEA.HI.X R11, R11, c[0x0][0x1fc], R8, 0x1, P0 ;  /* 0x00007f000b0bba11 */ /* 0x000fe600000f0c08 */
[----:B------:R4:W-:Y:S05]  /*55a0*/  @!P3 LDGSTS.E.BYPASS.LTC128B.128 [R218+0x2c80], [R18.64], !P5 ;  /* 0x02c8000012dabfae */ /* 0x0009ea000e901d4a */
[----:B------:R4:W-:Y:S02]  /*55b0*/  @!P3 LDGSTS.E.BYPASS.LTC128B.128 [R218+0x3880], [R10.64], !P4 ;  /* 0x038800000adabfae */ /* 0x0009e4000e101d4a */
.L_x_180:
[-C--:B--2-4-:R-:W-:Y:S01]  /*55c0*/  HMMA.16816.F32 R4, R152, R156.reuse, RZ ;  /* 0x0000009c9804723c */ /* 0x094fe200000018ff */
[----:B------:R-:W-:Y:S02]  /*55d0*/  LDSM.16.M88.4 R192, [R216+0x4880] ;  /* 0x00488000d8c0783b */ /* 0x000fe40000000200 */
[----:B------:R-:W-:Y:S05]  /*55e0*/  ISETP.GT.AND P0, PT, R226, UR6, PT ;  /* 0x00000006e2007c0c */ /* 0x000fea000bf04270 */
[C---:B---3--:R-:W-:Y:S01]  /*55f0*/  HMMA.16816.F32 R8, R160.reuse, R156, RZ ;  /* 0x0000009ca008723c */ /* 0x048fe200000018ff */
[----:B------:R-:W0:Y:S07]  /*5600*/  LDGDEPBAR ;  /* 0x00000000000079af */ /* 0x000e2e0000000000 */
[-C--:B------:R-:W-:Y:S01]  /*5610*/  HMMA.16816.F32 R12, R160, R158.reuse, RZ ;  /* 0x0000009ea00c723c */ /* 0x080fe200000018ff */
[----:B------:R-:W-:Y:S07]  /*5620*/  LDSM.16.M88.4 R196, [R217+0x9080] ;  /* 0x00908000d9c4783b */ /* 0x000fee0000000200 */
[C---:B------:R-:W-:Y:S01]  /*5630*/  HMMA.16816.F32 R16, R152.reuse, R158, RZ ;  /* 0x0000009e9810723c */ /* 0x040fe200000018ff */
[----:B------:R-:W2:Y:S07]  /*5640*/  LDSM.16.M88.4 R156, [R217+0x8080] ;  /* 0x00808000d99c783b */ /* 0x000eae0000000200 */
[-C--:B-1----:R-:W-:Y:S08]  /*5650*/  HMMA.16816.F32 R20, R152, R164.reuse, RZ ;  /* 0x000000a49814723c */ /* 0x082ff000000018ff */
[C---:B------:R-:W-:Y:S08]  /*5660*/  HMMA.16816.F32 R24, R160.reuse, R164, RZ ;  /* 0x000000a4a018723c */ /* 0x040ff000000018ff */
[-C--:B------:R-:W-:Y:S08]  /*5670*/  HMMA.16816.F32 R28, R160, R166.reuse, RZ ;  /* 0x000000a6a01c723c */ /* 0x080ff000000018ff */
[C---:B------:R-:W-:Y:S01]  /*5680*/  HMMA.16816.F32 R32, R152.reuse, R166, RZ ;  /* 0x000000a69820723c */ /* 0x040fe200000018ff */
[----:B------:R-:W-:Y:S07]  /*5690*/  LDSM.16.M88.4 R164, [R213+0x8080] ;  /* 0x00808000d5a4783b */ /* 0x000fee0000000200 */
[-C--:B------:R-:W-:Y:S08]  /*56a0*/  HMMA.16816.F32 R36, R152, R168.reuse, RZ ;  /* 0x000000a89824723c */ /* 0x080ff000000018ff */
[C---:B------:R-:W-:Y:S08]  /*56b0*/  HMMA.16816.F32 R40, R160.reuse, R168, RZ ;  /* 0x000000a8a028723c */ /* 0x040ff000000018ff */
[-C--:B------:R-:W-:Y:S01]  /*56c0*/  HMMA.16816.F32 R44, R160, R170.reuse, RZ ;  /* 0x000000aaa02c723c */ /* 0x080fe200000018ff */
[----:B------:R-:W-:Y:S07]  /*56d0*/  LDSM.16.M88.4 R160, [R216+0x5080] ;  /* 0x00508000d8a0783b */ /* 0x000fee0000000200 */
[----:B------:R-:W-:Y:S01]  /*56e0*/  HMMA.16816.F32 R48, R152, R170, RZ ;  /* 0x000000aa9830723c */ /* 0x000fe200000018ff */
[----:B------:R-:W1:Y:S07]  /*56f0*/  LDSM.16.M88.4 R152, [R216+0x4c80] ;  /* 0x004c8000d898783b */ /* 0x000e6e0000000200 */
[-C--:B------:R-:W-:Y:S01]  /*5700*/  HMMA.16816.F32 R4, R172, R176.reuse, R4 ;  /* 0x000000b0ac04723c */ /* 0x080fe20000001804 */
[----:B------:R-:W3:Y:S07]  /*5710*/  LDSM.16.M88.4 R168, [R209] ;  /* 0x00000000d1a8783b */ /* 0x000eee0000000200 */
[C---:B------:R-:W-:Y:S08]  /*5720*/  HMMA.16816.F32 R8, R180.reuse, R176, R8 ;  /* 0x000000b0b408723c */ /* 0x040ff00000001808 */
[-C--:B------:R-:W-:Y:S08]  /*5730*/  HMMA.16816.F32 R12, R180, R178.reuse, R12 ;  /* 0x000000b2b40c723c */ /* 0x080ff0000000180c */
[C---:B------:R-:W-:Y:S01]  /*5740*/  HMMA.16816.F32 R16, R172.reuse, R178, R16 ;  /* 0x000000b2ac10723c */ /* 0x040fe20000001810 */
[----:B------:R-:W4:Y:S07]  /*5750*/  LDSM.16.M88.4 R176, [R213+0x9080] ;  /* 0x00908000d5b0783b */ /* 0x000f2e0000000200 */
[-C--:B------:R-:W-:Y:S08]  /*5760*/  HMMA.16816.F32 R20, R172, R184.reuse, R20 ;  /* 0x000000b8ac14723c */ /* 0x080ff00000001814 */
[C---:B------:R-:W-:Y:S08]  /*5770*/  HMMA.16816.F32 R24, R180.reuse, R184, R24 ;  /* 0x000000b8b418723c */ /* 0x040ff00000001818 */
[-C--:B------:R-:W-:Y:S08]  /*5780*/  HMMA.16816.F32 R28, R180, R186.reuse, R28 ;  /* 0x000000bab41c723c */ /* 0x080ff0000000181c */
[C---:B------:R-:W-:Y:S01]  /*5790*/  HMMA.16816.F32 R32, R172.reuse, R186, R32 ;  /* 0x000000baac20723c */ /* 0x040fe20000001820 */
[----:B------:R-:W-:Y:S07]  /*57a0*/  LDSM.16.M88.4 R184, [R216+0x5880] ;  /* 0x00588000d8b8783b */ /* 0x000fee0000000200 */
[-C--:B------:R-:W-:Y:S08]  /*57b0*/  HMMA.16816.F32 R36, R172, R188.reuse, R36 ;  /* 0x000000bcac24723c */ /* 0x080ff00000001824 */
[C---:B------:R-:W-:Y:S08]  /*57c0*/  HMMA.16816.F32 R40, R180.reuse, R188, R40 ;  /* 0x000000bcb428723c */ /* 0x040ff00000001828 */
[-C--:B------:R-:W-:Y:S01]  /*57d0*/  HMMA.16816.F32 R44, R180, R190.reuse, R44 ;  /* 0x000000beb42c723c */ /* 0x080fe2000000182c */
[----:B------:R-:W-:Y:S07]  /*57e0*/  LDSM.16.M88.4 R180, [R207] ;  /* 0x00000000cfb4783b */ /* 0x000fee0000000200 */
[----:B------:R-:W-:Y:S01]  /*57f0*/  HMMA.16816.F32 R48, R172, R190, R48 ;  /* 0x000000beac30723c */ /* 0x000fe20000001830 */
[----:B------:R-:W5:Y:S07]  /*5800*/  LDSM.16.M88.4 R172, [R208] ;  /* 0x00000000d0ac783b */ /* 0x000f6e0000000200 */
[-C--:B--2---:R-:W-:Y:S01]  /*5810*/  HMMA.16816.F32 R4, R156, R192.reuse, R4 ;  /* 0x000000c09c04723c */ /* 0x084fe20000001804 */
[----:B------:R-:W-:Y:S07]  /*5820*/  LDSM.16.M88.4 R188, [R213+0xb080] ;  /* 0x00b08000d5bc783b */ /* 0x000fee0000000200 */
[C---:B------:R-:W-:Y:S08]  /*5830*/  HMMA.16816.F32 R8, R196.reuse, R192, R8 ;  /* 0x000000c0c408723c */ /* 0x040ff00000001808 */
[-C--:B------:R-:W-:Y:S08]  /*5840*/  HMMA.16816.F32 R12, R196, R194.reuse, R12 ;  /* 0x000000c2c40c723c */ /* 0x080ff0000000180c */
[C---:B------:R-:W-:Y:S01]  /*5850*/  HMMA.16816.F32 R16, R156.reuse, R194, R16 ;  /* 0x000000c29c10723c */ /* 0x040fe20000001810 */
[----:B------:R-:W-:Y:S07]  /*5860*/  LDSM.16.M88.4 R192, [R205] ;  /* 0x00000000cdc0783b */ /* 0x000fee0000000200 */
[-C--:B-1----:R-:W-:Y:S08]  /*5870*/  HMMA.16816.F32 R20, R156, R152.reuse, R20 ;  /* 0x000000989c14723c */ /* 0x082ff00000001814 */
[C---:B------:R-:W-:Y:S08]  /*5880*/  HMMA.16816.F32 R24, R196.reuse, R152, R24 ;  /* 0x00000098c418723c */ /* 0x040ff00000001818 */
[-C--:B------:R-:W-:Y:S08]  /*5890*/  HMMA.16816.F32 R28, R196, R154.reuse, R28 ;  /* 0x0000009ac41c723c */ /* 0x080ff0000000181c */
[C---:B------:R-:W-:Y:S01]  /*58a0*/  HMMA.16816.F32 R32, R156.reuse, R154, R32 ;  /* 0x0000009a9c20723c */ /* 0x040fe20000001820 */
[----:B------:R-:W-:Y:S07]  /*58b0*/  LDSM.16.M88.4 R152, [R217+0xa080] ;  /* 0x00a08000d998783b */ /* 0x000fee0000000200 */
[-C--:B------:R-:W-:Y:S08]  /*58c0*/  HMMA.16816.F32 R36, R156, R160.reuse, R36 ;  /* 0x000000a09c24723c */ /* 0x080ff00000001824 */
[C---:B------:R-:W-:Y:S08]  /*58d0*/  HMMA.16816.F32 R40, R196.reuse, R160, R40 ;  /* 0x000000a0c428723c */ /* 0x040ff00000001828 */
[-C--:B------:R-:W-:Y:S08]  /*58e0*/  HMMA.16816.F32 R44, R196, R162.reuse, R44 ;  /* 0x000000a2c42c723c */ /* 0x080ff0000000182c */
[----:B------:R-:W-:Y:S01]  /*58f0*/  HMMA.16816.F32 R48, R156, R162, R48 ;  /* 0x000000a29c30723c */ /* 0x000fe20000001830 */
[----:B------:R-:W1:Y:S07]  /*5900*/  LDSM.16.M88.4 R156, [R216+0x5480] ;  /* 0x00548000d89c783b */ /* 0x000e6e0000000200 */
[-C--:B---3--:R-:W-:Y:S01]  /*5910*/  HMMA.16816.F32 R4, R164, R168.reuse, R4 ;  /* 0x000000a8a404723c */ /* 0x088fe20000001804 */
[----:B------:R-:W2:Y:S07]  /*5920*/  LDSM.16.M88.4 R160, [R217+0xb080] ;  /* 0x00b08000d9a0783b */ /* 0x000eae0000000200 */
[C---:B----4-:R-:W-:Y:S08]  /*5930*/  HMMA.16816.F32 R8, R176.reuse, R168, R8 ;  /* 0x000000a8b008723c */ /* 0x050ff00000001808 */
[-C--:B------:R-:W-:Y:S08]  /*5940*/  HMMA.16816.F32 R12, R176, R170.reuse, R12 ;  /* 0x000000aab00c723c */ /* 0x080ff0000000180c */
[C---:B------:R-:W-:Y:S01]  /*5950*/  HMMA.16816.F32 R16, R164.reuse, R170, R16 ;  /* 0x000000aaa410723c */ /* 0x040fe20000001810 */
[----:B------:R-:W3:Y:S07]  /*5960*/  LDSM.16.M88.4 R168, [R216+0x5c80] ;  /* 0x005c8000d8a8783b */ /* 0x000eee0000000200 */
[-C--:B-----5:R-:W-:Y:S08]  /*5970*/  HMMA.16816.F32 R20, R164, R172.reuse, R20 ;  /* 0x000000aca414723c */ /* 0x0a0ff00000001814 */
[C---:B------:R-:W-:Y:S08]  /*5980*/  HMMA.16816.F32 R24, R176.reuse, R172, R24 ;  /* 0x000000acb018723c */ /* 0x040ff00000001818 */
[-C--:B------:R-:W-:Y:S08]  /*5990*/  HMMA.16816.F32 R28, R176, R174.reuse, R28 ;  /* 0x000000aeb01c723c */ /* 0x080ff0000000181c */
[C---:B------:R-:W-:Y:S01]  /*59a0*/  HMMA.16816.F32 R32, R164.reuse, R174, R32 ;  /* 0x000000aea420723c */ /* 0x040fe20000001820 */
[----:B------:R-:W-:Y:S07]  /*59b0*/  LDSM.16.M88.4 R172, [R213+0xa080] ;  /* 0x00a08000d5ac783b */ /* 0x000fee0000000200 */
[-C--:B------:R-:W-:Y:S08]  /*59c0*/  HMMA.16816.F32 R36, R164, R180.reuse, R36 ;  /* 0x000000b4a424723c */ /* 0x080ff00000001824 */
[C---:B------:R-:W-:Y:S08]  /*59d0*/  HMMA.16816.F32 R40, R176.reuse, R180, R40 ;  /* 0x000000b4b028723c */ /* 0x040ff00000001828 */
[-C--:B------:R-:W-:Y:S01]  /*59e0*/  HMMA.16816.F32 R44, R176, R182.reuse, R44 ;  /* 0x000000b6b02c723c */ /* 0x080fe2000000182c */
[----:B------:R-:W4:Y:S07]  /*59f0*/  LDSM.16.M88.4 R176, [R206] ;  /* 0x00000000ceb0783b */ /* 0x000f2e0000000200 */
[----:B------:R-:W-:Y:S01]  /*5a00*/  HMMA.16816.F32 R48, R164, R182, R48 ;  /* 0x000000b6a430723c */ /* 0x000fe20000001830 */
[----:B------:R-:W5:Y:S01]  /*5a10*/  LDSM.16.M88.4 R164, [R204] ;  /* 0x00000000cca4783b */ /* 0x000f620000000200 */
[----:B------:R-:W-:Y:S06]  /*5a20*/  DEPBAR.LE SB0, 0x0 ;  /* 0x000080000000791a */ /* 0x000fec0000000000 */
[-C--:B-1----:R-:W-:Y:S01]  /*5a30*/  HMMA.16816.F32 R4, R152, R156.reuse, R4 ;  /* 0x0000009c9804723c */ /* 0x082fe20000001804 */
[----:B------:R-:W-:Y:S07]  /*5a40*/  BAR.SYNC.DEFER_BLOCKING 0x0 ;  /* 0x0000000000007b1d */ /* 0x000fee0000010000 */
[C---:B--2---:R-:W-:Y:S08]  /*5a50*/  HMMA.16816.F32 R8, R160.reuse, R156, R8 ;  /* 0x0000009ca008723c */ /* 0x044ff00000001808 */
[-C--:B------:R-:W-:Y:S08]  /*5a60*/  HMMA.16816.F32 R12, R160, R158.reuse, R12 ;  /* 0x0000009ea00c723c */ /* 0x080ff0000000180c */
[C---:B------:R-:W-:Y:S08]  /*5a70*/  HMMA.16816.F32 R16, R152.reuse, R158, R16 ;  /* 0x0000009e9810723c */ /* 0x040ff00000001810 */
[-C--:B------:R-:W-:Y:S08]  /*5a80*/  HMMA.16816.F32 R20, R152, R184.reuse, R20 ;  /* 0x000000b89814723c */ /* 0x080ff00000001814 */
[C---:B------:R-:W-:Y:S08]  /*5a90*/  HMMA.16816.F32 R24, R160.reuse, R184, R24 ;  /* 0x000000b8a018723c */ /* 0x040ff00000001818 */
[-C--:B------:R-:W-:Y:S08]  /*5aa0*/  HMMA.16816.F32 R28, R160, R186.reuse, R28 ;  /* 0x000000baa01c723c */ /* 0x080ff0000000181c */
[C---:B------:R-:W-:Y:S08]  /*5ab0*/  HMMA.16816.F32 R32, R152.reuse, R186, R32 ;  /* 0x000000ba9820723c */ /* 0x040ff00000001820 */
[-C--:B---3--:R-:W-:Y:S08]  /*5ac0*/  HMMA.16816.F32 R36, R152, R168.reuse, R36 ;  /* 0x000000a89824723c */ /* 0x088ff00000001824 */
[C---:B------:R-:W-:Y:S08]  /*5ad0*/  HMMA.16816.F32 R40, R160.reuse, R168, R40 ;  /* 0x000000a8a028723c */ /* 0x040ff00000001828 */
[-C--:B------:R-:W-:Y:S08]  /*5ae0*/  HMMA.16816.F32 R44, R160, R170.reuse, R44 ;  /* 0x000000aaa02c723c */ /* 0x080ff0000000182c */
[----:B------:R-:W-:Y:S08]  /*5af0*/  HMMA.16816.F32 R48, R152, R170, R48 ;  /* 0x000000aa9830723c */ /* 0x000ff00000001830 */
[-C--:B----4-:R-:W-:Y:S08]  /*5b00*/  HMMA.16816.F32 R4, R172, R176.reuse, R4 ;  /* 0x000000b0ac04723c */ /* 0x090ff00000001804 */
[C---:B------:R-:W-:Y:S08]  /*5b10*/  HMMA.16816.F32 R8, R188.reuse, R176, R8 ;  /* 0x000000b0bc08723c */ /* 0x040ff00000001808 */
[-C--:B------:R-:W-:Y:S08]  /*5b20*/  HMMA.16816.F32 R12, R188, R178.reuse, R12 ;  /* 0x000000b2bc0c723c */ /* 0x080ff0000000180c */
[C---:B------:R-:W-:Y:S08]  /*5b30*/  HMMA.16816.F32 R16, R172.reuse, R178, R16 ;  /* 0x000000b2ac10723c */ /* 0x040ff00000001810 */
[-C--:B------:R-:W-:Y:S08]  /*5b40*/  HMMA.16816.F32 R20, R172, R192.reuse, R20 ;  /* 0x000000c0ac14723c */ /* 0x080ff00000001814 */
[C---:B------:R-:W-:Y:S08]  /*5b50*/  HMMA.16816.F32 R24, R188.reuse, R192, R24 ;  /* 0x000000c0bc18723c */ /* 0x040ff00000001818 */
[-C--:B------:R-:W-:Y:S08]  /*5b60*/  HMMA.16816.F32 R28, R188, R194.reuse, R28 ;  /* 0x000000c2bc1c723c */ /* 0x080ff0000000181c */
[C---:B------:R-:W-:Y:S08]  /*5b70*/  HMMA.16816.F32 R32, R172.reuse, R194, R32 ;  /* 0x000000c2ac20723c */ /* 0x040ff00000001820 */
[-C--:B-----5:R-:W-:Y:S08]  /*5b80*/  HMMA.16816.F32 R36, R172, R164.reuse, R36 ;  /* 0x000000a4ac24723c */ /* 0x0a0ff00000001824 */
[C---:B------:R-:W-:Y:S08]  /*5b90*/  HMMA.16816.F32 R40, R188.reuse, R164, R40 ;  /* 0x000000a4bc28723c */ /* 0x040ff00000001828 */
[-C--:B------:R-:W-:Y:S08]  /*5ba0*/  HMMA.16816.F32 R44, R188, R166.reuse, R44 ;  /* 0x000000a6bc2c723c */ /* 0x080ff0000000182c */
[----:B------:R-:W-:Y:S01]  /*5bb0*/  HMMA.16816.F32 R48, R172, R166, R48 ;  /* 0x000000a6ac30723c */ /* 0x000fe20000001830 */
[----:B------:R-:W-:-:S07]  /*5bc0*/  @!P0 BRA `(.L_x_181) ;  /* 0x000002f000008947 */ /* 0x000fce0003800000 */
[----:B------:R-:W-:Y:S02]  /*5bd0*/  IADD3 R152, R226, -0x1, RZ ;  /* 0xffffffffe2987810 */ /* 0x000fe40007ffe0ff */
[----:B------:R-:W-:Y:S02]  /*5be0*/  IADD3 R3, -R228, 0x30, RZ ;  /* 0x00000030e4037810 */ /* 0x000fe40007ffe1ff */
[----:B------:R-:W-:Y:S01]  /*5bf0*/  SHF.R.S32.HI R149, RZ, 0x1f, R152 ;  /* 0x0000001fff957819 */ /* 0x000fe20000011498 */
[C---:B------:R-:W-:Y:S01]  /*5c00*/  IMAD.WIDE.U32 R162, R152.reuse, c[0x0][0x1e0], RZ ;  /* 0x0000780098a27a25 */ /* 0x040fe200078e00ff */
[----:B------:R-:W-:Y:S03]  /*5c10*/  ISETP.GE.AND P1, PT, R3, 0x1, PT ;  /* 0x000000010300780c */ /* 0x000fe60003f26270 */
[----:B------:R-:W-:Y:S04]  /*5c20*/  IMAD R149, R149, c[0x0][0x1e0], RZ ;  /* 0x0000780095957a24 */ /* 0x000fe800078e02ff */
[----:B------:R-:W-:Y:S04]  /*5c30*/  IMAD R149, R152, c[0x0][0x1e4], R149 ;  /* 0x0000790098957a24 */ /* 0x000fe800078e0295 */
[----:B------:R-:W-:Y:S02]  /*5c40*/  IMAD.IADD R149, R163, 0x1, R149 ;  /* 0x00000001a3957824 */ /* 0x000fe400078e0295 */
[----:B------:R-:W-:Y:S04]  /*5c50*/  IMAD.WIDE.U32 R162, R162, 0x30, RZ ;  /* 0x00000030a2a27825 */ /* 0x000fe800078e00ff */
[----:B------:R-:W-:Y:S01]  /*5c60*/  IMAD R149, R149, 0x30, RZ ;  /* 0x0000003095957824 */ /* 0x000fe200078e02ff */
[-C--:B------:R-:W-:Y:S02]  /*5c70*/  @P1 IADD3 R152, P0, R220, R162.reuse, RZ ;  /* 0x000000a2dc981210 */ /* 0x080fe40007f1e0ff */
[-C--:B------:R-:W-:Y:S01]  /*5c80*/  @P1 IADD3 R154, P2, R203, R162.reuse, RZ ;  /* 0x000000a2cb9a1210 */ /* 0x080fe20007f5e0ff */
[----:B------:R-:W-:Y:S04]  /*5c90*/  IMAD.IADD R149, R163, 0x1, R149 ;  /* 0x00000001a3957824 */ /* 0x000fe800078e0295 */
[C---:B------:R-:W-:Y:S01]  /*5ca0*/  @P1 IMAD.X R151, R149.reuse, 0x1, R223, P0 ;  /* 0x0000000195971824 */ /* 0x040fe200000e06df */
[----:B------:R-:W-:Y:S01]  /*5cb0*/  @P1 LEA R158, P0, R152, c[0x0][0x1c8], 0x1 ;  /* 0x00007200989e1a11 */ /* 0x000fe200078008ff */
[----:B------:R-:W-:Y:S01]  /*5cc0*/  @P1 IMAD.X R153, R149, 0x1, R202, P2 ;  /* 0x0000000195991824 */ /* 0x000fe200010e06ca */
[----:B------:R-:W-:Y:S02]  /*5cd0*/  @P1 LEA R156, P2, R154, c[0x0][0x1c8], 0x1 ;  /* 0x000072009a9c1a11 */ /* 0x000fe400078408ff */
[----:B------:R-:W-:Y:S02]  /*5ce0*/  @P1 LEA.HI.X R159, R152, c[0x0][0x1cc], R151, 0x1, P0 ;  /* 0x00007300989f1a11 */ /* 0x000fe400000f0c97 */
[----:B------:R-:W-:Y:S02]  /*5cf0*/  ISETP.GE.AND P0, PT, R3, 0x21, PT ;  /* 0x000000210300780c */ /* 0x000fe40003f06270 */
[----:B------:R-:W-:Y:S01]  /*5d00*/  @P1 LEA.HI.X R157, R154, c[0x0][0x1cc], R153, 0x1, P2 ;  /* 0x000073009a9d1a11 */ /* 0x000fe200010f0c99 */
[----:B------:R-:W-:Y:S01]  /*5d10*/  @!PT LDS RZ, [RZ] ;  /* 0x00000000fffff984 */ /* 0x000fe20000000800 */
[----:B------:R-:W-:Y:S01]  /*5d20*/  @!PT LDS RZ, [RZ] ;  /* 0x00000000fffff984 */ /* 0x000fe20000000800 */
[----:B------:R-:W-:Y:S01]  /*5d30*/  @!PT LDS RZ, [RZ] ;  /* 0x00000000fffff984 */ /* 0x000fe20000000800 */
[----:B------:R1:W-:Y:S01]  /*5d40*/  @P1 LDGSTS.E.BYPASS.LTC128B.128 [R218+0x3c80], [R158.64], !P6 ;  /* 0x03c800009eda1fae */ /* 0x0003e2000f101d4a */
[----:B------:R-:W-:Y:S04]  /*5d50*/  @P1 IADD3 R152, P2, R201, R162, RZ ;  /* 0x000000a2c9981210 */ /* 0x000fe80007f5e0ff */
[----:B------:R1:W-:Y:S01]  /*5d60*/  @P1 LDGSTS.E.BYPASS.LTC128B.128 [R218+0x4880], [R156.64], !P5 ;  /* 0x048800009cda1fae */ /* 0x0003e2000e901d4a */
[C---:B------:R-:W-:Y:S01]  /*5d70*/  @P1 IMAD.X R3, R149.reuse, 0x1, R200, P2 ;  /* 0x0000000195031824 */ /* 0x040fe200010e06c8 */
[C---:B------:R-:W-:Y:S04]  /*5d80*/  @P1 LEA R160, P2, R152.reuse, c[0x0][0x1c8], 0x1 ;  /* 0x0000720098a01a11 */ /* 0x040fe800078408ff */
[----:B------:R-:W-:Y:S02]  /*5d90*/  @P1 LEA.HI.X R161, R152, c[0x0][0x1cc], R3, 0x1, P2 ;  /* 0x0000730098a11a11 */ /* 0x000fe400010f0c03 */
[----:B------:R-:W-:Y:S03]  /*5da0*/  @P0 IADD3 R152, P2, R162, UR8, RZ ;  /* 0x00000008a2980c10 */ /* 0x000fe6000ff5e0ff */
[----:B------:R1:W-:Y:S01]  /*5db0*/  @P1 LDGSTS.E.BYPASS.LTC128B.128 [R218+0x5480], [R160.64], !P4 ;  /* 0x05480000a0da1fae */ /* 0x0003e2000e101d4a */
[----:B------:R-:W-:Y:S02]  /*5dc0*/  @P0 IADD3.X R149, R149, UR7, RZ, P2, !PT ;  /* 0x0000000795950c10 */ /* 0x000fe400097fe4ff */
[----:B------:R-:W-:Y:S05]  /*5dd0*/  @P0 IADD3 R154, P2, R152, R220, RZ ;  /* 0x000000dc989a0210 */ /* 0x000fea0007f5e0ff */
[C---:B------:R-:W-:Y:S01]  /*5de0*/  @P0 IMAD.X R3, R149.reuse, 0x1, R223, P2 ;  /* 0x0000000195030824 */ /* 0x040fe200010e06df */
[C---:B------:R-:W-:Y:S04]  /*5df0*/  @P0 LEA R162, P2, R154.reuse, c[0x0][0x1c8], 0x1 ;  /* 0x000072009aa20a11 */ /* 0x040fe800078408ff */
[----:B------:R-:W-:Y:S02]  /*5e00*/  @P0 LEA.HI.X R163, R154, c[0x0][0x1cc], R3, 0x1, P2 ;  /* 0x000073009aa30a11 */ /* 0x000fe400010f0c03 */
[----:B------:R-:W-:Y:S03]  /*5e10*/  @P0 IADD3 R154, P2, R152, R203, RZ ;  /* 0x000000cb989a0210 */ /* 0x000fe60007f5e0ff */
[----:B------:R1:W-:Y:S02]  /*5e20*/  @P0 LDGSTS.E.BYPASS.LTC128B.128 [R218+0x4480], [R162.64], !P6 ;  /* 0x04480000a2da0fae */ /* 0x0003e4000f101d4a */
[C---:B------:R-:W-:Y:S01]  /*5e30*/  @P0 IMAD.X R3, R149.reuse, 0x1, R202, P2 ;  /* 0x0000000195030824 */ /* 0x040fe200010e06ca */
[C---:B------:R-:W-:Y:S04]  /*5e40*/  @P0 LEA R164, P2, R154.reuse, c[0x0][0x1c8], 0x1 ;  /* 0x000072009aa40a11 */ /* 0x040fe800078408ff */
[----:B------:R-:W-:Y:S02]  /*5e50*/  @P0 LEA.HI.X R165, R154, c[0x0][0x1cc], R3, 0x1, P2 ;  /* 0x000073009aa50a11 */ /* 0x000fe400010f0c03 */
[----:B------:R-:W-:Y:S03]  /*5e60*/  @P0 IADD3 R152, P2, R152, R201, RZ ;  /* 0x000000c998980210 */ /* 0x000fe60007f5e0ff */
[----:B------:R1:W-:Y:S02]  /*5e70*/  @P0 LDGSTS.E.BYPASS.LTC128B.128 [R218+0x5080], [R164.64], !P5 ;  /* 0x05080000a4da0fae */ /* 0x0003e4000e901d4a */
[----:B------:R-:W-:Y:S01]  /*5e80*/  @P0 IMAD.X R149, R149, 0x1, R200, P2 ;  /* 0x0000000195950824 */ /* 0x000fe200010e06c8 */
[C---:B------:R-:W-:Y:S04]  /*5e90*/  @P0 LEA R154, P2, R152.reuse, c[0x0][0x1c8], 0x1 ;  /* 0x00007200989a0a11 */ /* 0x040fe800078408ff */
[----:B------:R-:W-:Y:S05]  /*5ea0*/  @P0 LEA.HI.X R155, R152, c[0x0][0x1cc], R149, 0x1, P2 ;  /* 0x00007300989b0a11 */ /* 0x000fea00010f0c95 */
[----:B------:R1:W-:Y:S04]  /*5eb0*/  @P0 LDGSTS.E.BYPASS.LTC128B.128 [R218+0x5c80], [R154.64], !P4 ;  /* 0x05c800009ada0fae */ /* 0x0003e8000e101d4a */
.L_x_181:
[----:B------:R-:W-:Y:S01]  /*5ec0*/  PLOP3.LUT P1, PT, PT, PT, UP2, 0x80, 0x0 ;  /* 0x000000000000781c */ /* 0x000fe20003f2f028 */
[----:B------:R-:W0:Y:S01]  /*5ed0*/  LDGDEPBAR ;  /* 0x00000000000079af */ /* 0x000e220000000000 */
[----:B------:R-:W-:Y:S01]  /*5ee0*/  PLOP3.LUT P0, PT, PT, PT, UP2, 0x80, 0x0 ;  /* 0x000000000000781c */ /* 0x000fe20003f0f028 */
[----:B-1----:R-:W-:Y:S02]  /*5ef0*/  IMAD.MOV.U32 R156, RZ, RZ, R219 ;  /* 0x000000ffff9c7224 */ /* 0x002fe400078e00db */
[----:B------:R-:W-:Y:S05]  /*5f00*/  IMAD R155, R226, -0x30, RZ ;  /* 0xffffffd0e29b7824 */ /* 0x000fea00078e02ff */
[----:B------:R-:W-:Y:S03]  /*5f10*/  IADD3 R152, -R224, 0x1, R155 ;  /* 0x00000001e0987810 */ /* 0x000fe60007ffe19b */
[----:B------:R-:W-:Y:S01]  /*5f20*/  @P1 IMAD.HI.U32 R3, R219, c[0x0][0x2c8], RZ ;  /* 0x0000b200db031a27 */ /* 0x000fe200078e00ff */
[----:B------:R-:W-:Y:S04]  /*5f30*/  IADD3 R152, R152, c[0x0][0x1d0], RZ ;  /* 0x0000740098987a10 */ /* 0x000fe80007ffe0ff */
[----:B------:R-:W-:Y:S02]  /*5f40*/  @P0 SHF.R.U32.HI R156, RZ, c[0x0][0x2cc], R3 ;  /* 0x0000b300ff9c0a19 */ /* 0x000fe40000011603 */
[----:B------:R-:W-:Y:S02]  /*5f50*/  PLOP3.LUT P0, PT, PT, PT, UP1, 0x40, 0x0 ;  /* 0x000000000000781c */ /* 0x000fe40003f0e818 */
[----:B------:R-:W-:Y:S01]  /*5f60*/  IADD3 R152, R152, -c[0x0][0x168], RZ ;  /* 0x80005a0098987a10 */ /* 0x000fe20007ffe0ff */
[----:B------:R-:W1:Y:S03]  /*5f70*/  SHFL.IDX PT, R3, R156, RZ, 0x1c1f ;  /* 0x001c1fff9c037589 */ /* 0x000e6600000e0000 */
[C---:B------:R-:W-:Y:S02]  /*5f80*/  IADD3 R154, R152.reuse, c[0x0][0x328], RZ ;  /* 0x0000ca00989a7a10 */ /* 0x040fe40007ffe0ff */
[----:B------:R-:W-:Y:S03]  /*5f90*/  IADD3 R152, R152, UR9, RZ ;  /* 0x0000000998987c10 */ /* 0x000fe6000fffe0ff */
[----:B-1----:R-:W-:Y:S02]  /*5fa0*/  IMAD.IADD R171, R154, 0x1, R3 ;  /* 0x000000019aab7824 */ /* 0x002fe400078e0203 */
[----:B------:R-:W-:Y:S01]  /*5fb0*/  IMAD.IADD R168, R3, 0x1, R152 ;  /* 0x0000000103a87824 */ /* 0x000fe200078e0298 */
[----:B------:R-:W-:-:S05]  /*5fc0*/  @P0 BRA `(.L_x_182) ;  /* 0x0000019000000947 */ /* 0x000fca0003800000 */
[----:B------:R-:W-:Y:S01]  /*5fd0*/  IADD3 R3, R3, c[0x0][0x1d0], RZ ;  /* 0x0000740003037a10 */ /* 0x000fe20007ffe0ff */
[----:B------:R-:W-:Y:S03]  /*5fe0*/  BSSY B0, `(.L_x_183) ;  /* 0x0000012000007945 */ /* 0x000fe60003800000 */
[----:B------:R-:W-:Y:S04]  /*5ff0*/  IADD3 R149, R3, -c[0x0][0x168], RZ ;  /* 0x80005a0003957a10 */ /* 0x000fe80007ffe0ff */
[----:B------:R-:W-:Y:S11]  /*6000*/  ISETP.GT.AND P0, PT, R149, -0x1, PT ;  /* 0xffffffff9500780c */ /* 0x000ff60003f04270 */
[----:B------:R-:W-:Y:S02]  /*6010*/  @!UPT UIADD3 URZ, URZ, URZ, URZ ;  /* 0x0000003f3f3ff290 */ /* 0x000fe4000fffe03f */
[----:B------:R-:W-:-:S05]  /*6020*/  @P0 BRA `(.L_x_184) ;  /* 0x0000008000000947 */ /* 0x000fca0003800000 */
[----:B------:R-:W-:Y:S01]  /*6030*/  LOP3.LUT R149, RZ, R149, RZ, 0x33, !PT ;  /* 0x00000095ff957212 */ /* 0x000fe200078e33ff */
[----:B------:R-:W-:Y:S05]  /*6040*/  IMAD.MOV.U32 R3, RZ, RZ, c[0x0][0x32c] ;  /* 0x0000cb00ff037624 */ /* 0x000fea00078e00ff */
[----:B------:R-:W-:Y:S11]  /*6050*/  ISETP.NE.AND P0, PT, R3, 0x1, PT ;  /* 0x000000010300780c */ /* 0x000ff60003f05270 */
[----:B------:R-:W-:Y:S02]  /*6060*/  @!UPT UIADD3 URZ, URZ, URZ, URZ ;  /* 0x0000003f3f3ff290 */ /* 0x000fe4000fffe03f */
[----:B------:R-:W-:Y:S05]  /*6070*/  @P0 IMAD.HI.U32 R3, R149, c[0x0][0x330], RZ ;  /* 0x0000cc0095030a27 */ /* 0x000fea00078e00ff */
[----:B------:R-:W-:Y:S04]  /*6080*/  @P0 SHF.R.U32.HI R149, RZ, c[0x0][0x334], R3 ;  /* 0x0000cd00ff950a19 */ /* 0x000fe80000011603 */
[----:B------:R-:W-:Y:S01]  /*6090*/  LOP3.LUT R149, RZ, R149, RZ, 0x33, !PT ;  /* 0x00000095ff957212 */ /* 0x000fe200078e33ff */
[----:B------:R-:W-:-:S05]  /*60a0*/  BRA `(.L_x_185) ;  /* 0x0000005000007947 */ /* 0x000fca0003800000 */
.L_x_184:
[----:B------:R-:W-:Y:S04]  /*60b0*/  MOV R3, c[0x0][0x32c] ;  /* 0x0000cb0000037a02 */ /* 0x000fe80000000f00 */
[----:B------:R-:W-:Y:S11]  /*60c0*/  ISETP.NE.AND P0, PT, R3, 0x1, PT ;  /* 0x000000010300780c */ /* 0x000ff60003f05270 */
[----:B------:R-:W-:Y:S02]  /*60d0*/  @!UPT UIADD3 URZ, URZ, URZ, URZ ;  /* 0x0000003f3f3ff290 */ /* 0x000fe4000fffe03f */
[----:B------:R-:W-:Y:S05]  /*60e0*/  @P0 IMAD.HI.U32 R3, R149, c[0x0][0x330], RZ ;  /* 0x0000cc0095030a27 */ /* 0x000fea00078e00ff */
[----:B------:R-:W-:Y:S02]  /*60f0*/  @P0 SHF.R.U32.HI R149, RZ, c[0x0][0x334], R3 ;  /* 0x0000cd00ff950a19 */ /* 0x000fe40000011603 */
.L_x_185:
[----:B------:R-:W-:Y:S05]  /*6100*/  BSYNC B0 ;  /* 0x0000000000007941 */ /* 0x000fea0003800000 */
.L_x_183:
[----:B------:R-:W-:Y:S04]  /*6110*/  IMAD.IADD R158, R155, 0x1, -R224 ;  /* 0x000000019b9e7824 */ /* 0x000fe800078e0ae0 */
[----:B------:R-:W-:Y:S05]  /*6120*/  IMAD R149, R149, c[0x0][0x32c], R158 ;  /* 0x0000cb0095957a24 */ /* 0x000fea00078e029e */
[----:B------:R-:W-:Y:S02]  /*6130*/  IADD3 R158, R149, c[0x0][0x32c], RZ ;  /* 0x0000cb00959e7a10 */ /* 0x000fe40007ffe0ff */
[----:B------:R-:W-:Y:S02]  /*6140*/  IMNMX R168, R168, R149, !PT ;  /* 0x00000095a8a87217 */ /* 0x000fe40007800200 */
[----:B------:R-:W-:Y:S02]  /*6150*/  IMNMX R171, R171, R158, PT ;  /* 0x0000009eabab7217 */ /* 0x000fe40003800200 */
.L_x_182:
[----:B------:R-:W-:Y:S01]  /*6160*/  PLOP3.LUT P0, PT, PT, PT, UP1, 0x40, 0x0 ;  /* 0x000000000000781c */ /* 0x000fe20003f0e818 */
[----:B------:R-:W1:Y:S02]  /*6170*/  SHFL.IDX PT, R3, R156, 0x1, 0x1c1f ;  /* 0x003c1f009c037f89 */ /* 0x000e6400000e0000 */
[----:B-1----:R-:W-:Y:S01]  /*6180*/  IADD3 R166, R152, R3, RZ ;  /* 0x0000000398a67210 */ /* 0x002fe20007ffe0ff */
[----:B------:R-:W-:Y:S09]  /*6190*/  IMAD.IADD R176, R154, 0x1, R3 ;  /* 0x000000019ab07824 */ /* 0x000ff200078e0203 */
        /* <DEDUP_REMOVED lines=15> */
.L_x_188:
[----:B------:R-:W-:Y:S04]  /*6290*/  MOV R3, c[0x0][0x32c] ;  /* 0x0000cb0000037a02 */ /* 0x000fe80000000f00 */
[----:B------:R-:W-:Y:S11]  /*62a0*/  ISETP.NE.AND P0, PT, R3, 0x1, PT ;  /* 0x000000010300780c */ /* 0x000ff60003f05270 */
[----:B------:R-:W-:Y:S02]  /*62b0*/  @!UPT UIADD3 URZ, URZ, URZ, URZ ;  /* 0x0000003f3f3ff290 */ /* 0x000fe4000fffe03f */
[----:B------:R-:W-:Y:S05]  /*62c0*/  @P0 IMAD.HI.U32 R3, R158, c[0x0][0x330], RZ ;  /* 0x0000cc009e030a27 */ /* 0x000fea00078e00ff */
[----:B------:R-:W-:Y:S02]  /*62d0*/  @P0 SHF.R.U32.HI R158, RZ, c[0x0][0x334], R3 ;  /* 0x0000cd00ff9e0a19 */ /* 0x000fe40000011603 */
.L_x_189:
[----:B------:R-:W-:Y:S05]  /*62e0*/  BSYNC B0 ;  /* 0x0000000000007941 */ /* 0x000fea0003800000 */
.L_x_187:
[----:B------:R-:W-:Y:S04]  /*62f0*/  IMAD.IADD R3, R155, 0x1, -R224 ;  /* 0x000000019b037824 */ /* 0x000fe800078e0ae0 */
[----:B------:R-:W-:Y:S05]  /*6300*/  IMAD R3, R158, c[0x0][0x32c], R3 ;  /* 0x0000cb009e037a24 */ /* 0x000fea00078e0203 */
[----:B------:R-:W-:Y:S02]  /*6310*/  IADD3 R149, R3, c[0x0][0x32c], RZ ;  /* 0x0000cb0003957a10 */ /* 0x000fe40007ffe0ff */
[----:B------:R-:W-:Y:S02]  /*6320*/  IMNMX R166, R166, R3, !PT ;  /* 0x00000003a6a67217 */ /* 0x000fe40007800200 */
[----:B------:R-:W-:Y:S02]  /*6330*/  IMNMX R176, R176, R149, PT ;  /* 0x00000095b0b07217 */ /* 0x000fe40003800200 */
.L_x_186:
        /* <DEDUP_REMOVED lines=19> */
.L_x_192:
[----:B------:R-:W-:Y:S04]  /*6470*/  MOV R3, c[0x0][0x32c] ;  /* 0x0000cb0000037a02 */ /* 0x000fe80000000f00 */
[----:B------:R-:W-:Y:S11]  /*6480*/  ISETP.NE.AND P0, PT, R3, 0x1, PT ;  /* 0x000000010300780c */ /* 0x000ff60003f05270 */
[----:B------:R-:W-:Y:S02]  /*6490*/  @!UPT UIADD3 URZ, URZ, URZ, URZ ;  /* 0x0000003f3f3ff290 */ /* 0x000fe4000fffe03f */
[----:B------:R-:W-:Y:S05]  /*64a0*/  @P0 IMAD.HI.U32 R3, R158, c[0x0][0x330], RZ ;  /* 0x0000cc009e030a27 */ /* 0x000fea00078e00ff */
[----:B------:R-:W-:Y:S02]  /*64b0*/  @P0 SHF.R.U32.HI R158, RZ, c[0x0][0x334], R3 ;  /* 0x0000cd00ff9e0a19 */ /* 0x000fe40000011603 */
.L_x_193:
[----:B------:R-:W-:Y:S05]  /*64c0*/  BSYNC B0 ;  /* 0x0000000000007941 */ /* 0x000fea0003800000 */
.L_x_191:
[----:B------:R-:W-:Y:S04]  /*64d0*/  IMAD.IADD R3, R155, 0x1, -R224 ;  /* 0x000000019b037824 */ /* 0x000fe800078e0ae0 */
[----:B------:R-:W-:Y:S05]  /*64e0*/  IMAD R3, R158, c[0x0][0x32c], R3 ;  /* 0x0000cb009e037a24 */ /* 0x000fea00078e0203 */
[----:B------:R-:W-:Y:S02]  /*64f0*/  IADD3 R149, R3, c[0x0][0x32c], RZ ;  /* 0x0000cb0003957a10 */ /* 0x000fe40007ffe0ff */
[----:B------:R-:W-:Y:S02]  /*6500*/  IMNMX R161, R161, R3, !PT ;  /* 0x00000003a1a17217 */ /* 0x000fe40007800200 */
[----:B------:R-:W-:Y:S02]  /*6510*/  IMNMX R162, R162, R149, PT ;  /* 0x00000095a2a27217 */ /* 0x000fe40003800200 */
.L_x_190:
[C---:B------:R-:W-:Y:S02]  /*6520*/  ISETP.GE.AND P2, PT, R155.reuse, 0x9, PT ;  /* 0x000000099b00780c */ /* 0x040fe40003f46270 */
[----:B------:R-:W-:Y:S02]  /*6530*/  ISETP.GE.AND P1, PT, R155, 0xa, PT ;  /* 0x0000000a9b00780c */ /* 0x000fe40003f26270 */
[----:B------:R-:W-:Y:S02]  /*6540*/  ISETP.GT.AND P0, PT, R168, 0x8, !P2 ;  /* 0x00000008a800780c */ /* 0x000fe40005704270 */
[----:B------:R-:W-:Y:S02]  /*6550*/  P2R R151, PR, RZ, 0x4 ;  /* 0x00000004ff977803 */ /* 0x000fe40000000000 */
[C---:B------:R-:W-:Y:S02]  /*6560*/  ISETP.LT.OR P0, PT, R171.reuse, 0x9, P0 ;  /* 0x00000009ab00780c */ /* 0x040fe40000701670 */
[----:B------:R-:W-:Y:S02]  /*6570*/  P2R R149, PR, RZ, 0x2 ;  /* 0x00000002ff957803 */ /* 0x000fe40000000000 */
[----:B------:R-:W-:Y:S02]  /*6580*/  FSEL R159, R16, -INF , !P0 ;  /* 0xff800000109f7808 */ /* 0x000fe40004000000 */
[----:B------:R-:W-:Y:S02]  /*6590*/  ISETP.GT.AND P0, PT, R168, 0x9, !P1 ;  /* 0x00000009a800780c */ /* 0x000fe40004f04270 */
[----:B------:R-:W-:Y:S02]  /*65a0*/  P2R R169, PR, RZ, 0x40 ;  /* 0x00000040ffa97803 */ /* 0x000fe40000000000 */
[----:B------:R-:W-:Y:S02]  /*65b0*/  ISETP.LT.OR P0, PT, R171, 0xa, P0 ;  /* 0x0000000aab00780c */ /* 0x000fe40000701670 */
[----:B------:R-:W-:Y:S02]  /*65c0*/  ISETP.GE.AND P6, PT, R155, 0x1a, PT ;  /* 0x0000001a9b00780c */ /* 0x000fe40003fc6270 */
[----:B------:R-:W-:Y:S02]  /*65d0*/  FSEL R153, R17, -INF , !P0 ;  /* 0xff80000011997808 */ /* 0x000fe40004000000 */
[----:B------:R-:W-:Y:S02]  /*65e0*/  ISETP.GT.AND P0, PT, R166, 0x8, !P2 ;  /* 0x00000008a600780c */ /* 0x000fe40005704270 */
[C---:B------:R-:W-:Y:S02]  /*65f0*/  ISETP.GE.AND P2, PT, R155.reuse, 0x11, PT ;  /* 0x000000119b00780c */ /* 0x040fe40003f46270 */
[----:B------:R-:W-:Y:S02]  /*6600*/  ISETP.LT.OR P0, PT, R176, 0x9, P0 ;  /* 0x00000009b000780c */ /* 0x000fe40000701670 */
[----:B------:R-:W-:Y:S02]  /*6610*/  P2R R164, PR, RZ, 0x20 ;  /* 0x00000020ffa47803 */ /* 0x000fe40000000000 */
[----:B------:R-:W-:Y:S02]  /*6620*/  FSEL R3, R18, -INF , !P0 ;  /* 0xff80000012037808 */ /* 0x000fe40004000000 */
[----:B------:R-:W-:Y:S02]  /*6630*/  ISETP.GT.AND P0, PT, R166, 0x9, !P1 ;  /* 0x00000009a600780c */ /* 0x000fe40004f04270 */
[----:B------:R-:W-:Y:S02]  /*6640*/  ISETP.GE.AND P1, PT, R155, 0x12, PT ;  /* 0x000000129b00780c */ /* 0x000fe40003f26270 */
        /* <DEDUP_REMOVED lines=43> */
[----:B------:R-:W-:Y:S04]  /*6900*/  ISETP.GT.AND P0, PT, R168, 0x20, !P5 ;  /* 0x00000020a800780c */ /* 0x000fe80006f04270 */
[C---:B------:R-:W-:Y:S04]  /*6910*/  ISETP.LT.OR P0, PT, R171.reuse, 0x21, P0 ;  /* 0x00000021ab00780c */ /* 0x040fe80000701670 */
[----:B------:R-:W-:Y:S02]  /*6920*/  FSEL R198, R36, -INF , !P0 ;  /* 0xff80000024c67808 */ /* 0x000fe40004000000 */
[----:B------:R-:W-:Y:S04]  /*6930*/  ISETP.GT.AND P0, PT, R168, 0x21, !P4 ;  /* 0x00000021a800780c */ /* 0x000fe80006704270 */
[----:B------:R-:W-:Y:S04]  /*6940*/  ISETP.LT.OR P0, PT, R171, 0x22, P0 ;  /* 0x00000022ab00780c */ /* 0x000fe80000701670 */
[----:B------:R-:W-:Y:S02]  /*6950*/  FSEL R197, R37, -INF , !P0 ;  /* 0xff80000025c57808 */ /* 0x000fe40004000000 */
[----:B------:R-:W-:Y:S04]  /*6960*/  ISETP.GT.AND P0, PT, R166, 0x20, !P5 ;  /* 0x00000020a600780c */ /* 0x000fe80006f04270 */
[----:B------:R-:W-:Y:S04]  /*6970*/  ISETP.LT.OR P0, PT, R176, 0x21, P0 ;  /* 0x00000021b000780c */ /* 0x000fe80000701670 */
[----:B------:R-:W-:Y:S02]  /*6980*/  FSEL R193, R38, -INF , !P0 ;  /* 0xff80000026c17808 */ /* 0x000fe40004000000 */
[----:B------:R-:W-:Y:S04]  /*6990*/  ISETP.GT.AND P0, PT, R166, 0x21, !P4 ;  /* 0x00000021a600780c */ /* 0x000fe80006704270 */
[----:B------:R-:W-:Y:S04]  /*69a0*/  ISETP.LT.OR P0, PT, R176, 0x22, P0 ;  /* 0x00000022b000780c */ /* 0x000fe80000701670 */
[----:B------:R-:W-:Y:S02]  /*69b0*/  FSEL R191, R39, -INF , !P0 ;  /* 0xff80000027bf7808 */ /* 0x000fe40004000000 */
[----:B------:R-:W-:Y:S04]  /*69c0*/  ISETP.GT.AND P0, PT, R168, RZ, !P3 ;  /* 0x000000ffa800720c */ /* 0x000fe80005f04270 */
        /* <DEDUP_REMOVED lines=9> */
[----:B------:R-:W-:Y:S04]  /*6a60*/  ISETP.LT.OR P0, PT, R176, 0x1, P0 ;  /* 0x00000001b000780c */ /* 0x000fe80000701670 */
[----:B------:R-:W-:Y:S02]  /*6a70*/  FSEL R173, R6, -INF , !P0 ;  /* 0xff80000006ad7808 */ /* 0x000fe40004000000 */
[----:B------:R-:W-:Y:S04]  /*6a80*/  ISETP.GT.AND P0, PT, R168, 0x28, !P1 ;  /* 0x00000028a800780c */ /* 0x000fe80004f04270 */
[----:B------:R-:W-:Y:S04]  /*6a90*/  ISETP.LT.OR P0, PT, R171, 0x29, P0 ;  /* 0x00000029ab00780c */ /* 0x000fe80000701670 */
[----:B------:R-:W-:Y:S02]  /*6aa0*/  FSEL R192, R48, -INF , !P0 ;  /* 0xff80000030c07808 */ /* 0x000fe40004000000 */
[----:B------:R-:W-:Y:S04]  /*6ab0*/  ISETP.GE.AND P0, PT, R155, 0x2a, PT ;  /* 0x0000002a9b00780c */ /* 0x000fe80003f06270 */
        /* <DEDUP_REMOVED lines=9> */
[----:B------:R-:W-:Y:S02]  /*6b50*/  ISETP.GT.AND P2, PT, R161, 0x1, !P6 ;  /* 0x00000001a100780c */ /* 0x000fe40007744270 */
[----:B------:R-:W-:Y:S02]  /*6b60*/  ISETP.NE.AND P6, PT, R181, RZ, PT ;  /* 0x000000ffb500720c */ /* 0x000fe40003fc5270 */
[C---:B------:R-:W-:Y:S04]  /*6b70*/  ISETP.LT.OR P2, PT, R162.reuse, 0x2, P2 ;  /* 0x00000002a200780c */ /* 0x040fe80001741670 */
[----:B------:R-:W-:Y:S02]  /*6b80*/  FSEL R51, R9, -INF , !P2 ;  /* 0xff80000009337808 */ /* 0x000fe40005000000 */
[----:B------:R-:W-:Y:S01]  /*6b90*/  ISETP.NE.AND P2, PT, R151, RZ, PT ;  /* 0x000000ff9700720c */ /* 0x000fe20003f45270 */
[----:B------:R-:W1:Y:S03]  /*6ba0*/  SHFL.IDX PT, R9, R156, 0x3, 0x1c1f ;  /* 0x007c1f009c097f89 */ /* 0x000e6600000e0000 */
[----:B------:R-:W-:Y:S04]  /*6bb0*/  ISETP.GT.AND P2, PT, R161, 0x8, !P2 ;  /* 0x00000008a100780c */ /* 0x000fe80005744270 */
[----:B------:R-:W-:Y:S04]  /*6bc0*/  ISETP.LT.OR P2, PT, R162, 0x9, P2 ;  /* 0x00000009a200780c */ /* 0x000fe80001741670 */
[----:B------:R-:W-:Y:S02]  /*6bd0*/  FSEL R7, R12, -INF , !P2 ;  /* 0xff8000000c077808 */ /* 0x000fe40005000000 */
[----:B------:R-:W-:Y:S04]  /*6be0*/  ISETP.NE.AND P2, PT, R149, RZ, PT ;  /* 0x000000ff9500720c */ /* 0x000fe80003f45270 */
[----:B------:R-:W-:Y:S04]  /*6bf0*/  ISETP.GT.AND P2, PT, R161, 0x9, !P2 ;  /* 0x00000009a100780c */ /* 0x000fe80005744270 */
[----:B------:R-:W-:Y:S01]  /*6c00*/  ISETP.LT.OR P2, PT, R162, 0xa, P2 ;  /* 0x0000000aa200780c */ /* 0x000fe20001741670 */
[--C-:B-1----:R-:W-:Y:S03]  /*6c10*/  IMAD.IADD R6, R154, 0x1, R9.reuse ;  /* 0x000000019a067824 */ /* 0x102fe600078e0209 */
[----:B------:R-:W-:Y:S01]  /*6c20*/  FSEL R49, R13, -INF , !P2 ;  /* 0xff8000000d317808 */ /* 0x000fe20005000000 */
[----:B------:R-:W-:Y:S01]  /*6c30*/  IMAD.IADD R152, R152, 0x1, R9 ;  /* 0x0000000198987824 */ /* 0x000fe200078e0209 */
[----:B------:R-:W-:Y:S04]  /*6c40*/  ISETP.NE.AND P2, PT, R160, RZ, PT ;  /* 0x000000ffa000720c */ /* 0x000fe80003f45270 */
[C---:B------:R-:W-:Y:S04]  /*6c50*/  ISETP.GT.AND P2, PT, R161.reuse, 0x10, !P2 ;  /* 0x00000010a100780c */ /* 0x040fe80005744270 */
[----:B------:R-:W-:Y:S04]  /*6c60*/  ISETP.LT.OR P2, PT, R162, 0x11, P2 ;  /* 0x00000011a200780c */ /* 0x000fe80001741670 */
[----:B------:R-:W-:Y:S02]  /*6c70*/  FSEL R239, R24, -INF , !P2 ;  /* 0xff80000018ef7808 */ /* 0x000fe40005000000 */
[----:B------:R-:W-:Y:S04]  /*6c80*/  ISETP.NE.AND P2, PT, R158, RZ, PT ;  /* 0x000000ff9e00720c */ /* 0x000fe80003f45270 */
[----:B------:R-:W-:Y:S04]  /*6c90*/  ISETP.GT.AND P2, PT, R161, 0x11, !P2 ;  /* 0x00000011a100780c */ /* 0x000fe80005744270 */
[----:B------:R-:W-:Y:S04]  /*6ca0*/  ISETP.LT.OR P2, PT, R162, 0x12, P2 ;  /* 0x00000012a200780c */ /* 0x000fe80001741670 */
[----:B------:R-:W-:Y:S02]  /*6cb0*/  FSEL R242, R25, -INF , !P2 ;  /* 0xff80000019f27808 */ /* 0x000fe40005000000 */
[----:B------:R-:W-:Y:S04]  /*6cc0*/  ISETP.NE.AND P2, PT, R170, RZ, PT ;  /* 0x000000ffaa00720c */ /* 0x000fe80003f45270 */
[C---:B------:R-:W-:Y:S04]  /*6cd0*/  ISETP.GT.AND P2, PT, R161.reuse, 0x18, !P2 ;  /* 0x00000018a100780c */ /* 0x040fe80005744270 */
[----:B------:R-:W-:Y:S04]  /*6ce0*/  ISETP.LT.OR P2, PT, R162, 0x19, P2 ;  /* 0x00000019a200780c */ /* 0x000fe80001741670 */
[----:B------:R-:W-:Y:S02]  /*6cf0*/  FSEL R241, R28, -INF , !P2 ;  /* 0xff8000001cf17808 */ /* 0x000fe40005000000 */
[----:B------:R-:W-:Y:S02]  /*6d00*/  ISETP.GT.AND P2, PT, R161, 0x19, !P6 ;  /* 0x00000019a100780c */ /* 0x000fe40007744270 */
[----:B------:R-:W-:Y:S02]  /*6d10*/  ISETP.NE.AND P6, PT, R169, RZ, PT ;  /* 0x000000ffa900720c */ /* 0x000fe40003fc5270 */
[----:B------:R-:W-:Y:S04]  /*6d20*/  ISETP.LT.OR P2, PT, R162, 0x1a, P2 ;  /* 0x0000001aa200780c */ /* 0x000fe80001741670 */
[----:B------:R-:W-:Y:S02]  /*6d30*/  FSEL R251, R29, -INF , !P2 ;  /* 0xff8000001dfb7808 */ /* 0x000fe40005000000 */
[C---:B------:R-:W-:Y:S02]  /*6d40*/  ISETP.GT.AND P2, PT, R161.reuse, 0x20, !P5 ;  /* 0x00000020a100780c */ /* 0x040fe40006f44270 */
[----:B------:R-:W-:Y:S02]  /*6d50*/  ISETP.NE.AND P5, PT, R164, RZ, PT ;  /* 0x000000ffa400720c */ /* 0x000fe40003fa5270 */
[----:B------:R-:W-:Y:S04]  /*6d60*/  ISETP.LT.OR P2, PT, R162, 0x21, P2 ;  /* 0x00000021a200780c */ /* 0x000fe80001741670 */
[----:B------:R-:W-:Y:S02]  /*6d70*/  FSEL R169, R40, -INF , !P2 ;  /* 0xff80000028a97808 */ /* 0x000fe40005000000 */
[----:B------:R-:W-:Y:S02]  /*6d80*/  ISETP.GT.AND P2, PT, R161, 0x21, !P4 ;  /* 0x00000021a100780c */ /* 0x000fe40006744270 */
[----:B------:R-:W-:Y:S02]  /*6d90*/  ISETP.NE.AND P4, PT, R163, RZ, PT ;  /* 0x000000ffa300720c */ /* 0x000fe40003f85270 */
[C---:B------:R-:W-:Y:S04]  /*6da0*/  ISETP.LT.OR P2, PT, R162.reuse, 0x22, P2 ;  /* 0x00000022a200780c */ /* 0x040fe80001741670 */
[----:B------:R-:W-:Y:S02]  /*6db0*/  FSEL R164, R41, -INF , !P2 ;  /* 0xff80000029a47808 */ /* 0x000fe40005000000 */
[C---:B------:R-:W-:Y:S04]  /*6dc0*/  ISETP.GT.AND P2, PT, R161.reuse, 0x28, !P1 ;  /* 0x00000028a100780c */ /* 0x040fe80004f44270 */
[----:B------:R-:W-:Y:S04]  /*6dd0*/  ISETP.LT.OR P2, PT, R162, 0x29, P2 ;  /* 0x00000029a200780c */ /* 0x000fe80001741670 */
[----:B------:R-:W-:Y:S02]  /*6de0*/  FSEL R163, R44, -INF , !P2 ;  /* 0xff8000002ca37808 */ /* 0x000fe40005000000 */
[----:B------:R-:W-:Y:S02]  /*6df0*/  ISETP.GT.AND P2, PT, R161, RZ, !P3 ;  /* 0x000000ffa100720c */ /* 0x000fe40005f44270 */
[----:B------:R-:W-:Y:S02]  /*6e00*/  ISETP.NE.AND P3, PT, R165, RZ, PT ;  /* 0x000000ffa500720c */ /* 0x000fe40003f65270 */
[----:B------:R-:W-:Y:S04]  /*6e10*/  ISETP.LT.OR P2, PT, R162, 0x1, P2 ;  /* 0x00000001a200780c */ /* 0x000fe80001741670 */
[----:B------:R-:W-:Y:S02]  /*6e20*/  FSEL R25, R8, -INF , !P2 ;  /* 0xff80000008197808 */ /* 0x000fe40005000000 */
[----:B------:R-:W-:Y:S04]  /*6e30*/  ISETP.GT.AND P2, PT, R161, 0x29, !P0 ;  /* 0x00000029a100780c */ /* 0x000fe80004744270 */
[----:B------:R-:W-:Y:S04]  /*6e40*/  ISETP.LT.OR P2, PT, R162, 0x2a, P2 ;  /* 0x0000002aa200780c */ /* 0x000fe80001741670 */
[----:B------:R-:W-:Y:S02]  /*6e50*/  FSEL R161, R45, -INF , !P2 ;  /* 0xff8000002da17808 */ /* 0x000fe40005000000 */
[----:B------:R-:W-:Y:S11]  /*6e60*/  PLOP3.LUT P2, PT, PT, PT, UP1, 0x40, 0x0 ;  /* 0x000000000000781c */ /* 0x000ff60003f4e818 */
[----:B------:R-:W-:Y:S02]  /*6e70*/  @!UPT UIADD3 URZ, URZ, URZ, URZ ;  /* 0x0000003f3f3ff290 */ /* 0x000fe4000fffe03f */
        /* <DEDUP_REMOVED lines=15> */
.L_x_196:
[----:B------:R-:W-:Y:S04]  /*6f70*/  MOV R4, c[0x0][0x32c] ;  /* 0x0000cb0000047a02 */ /* 0x000fe80000000f00 */
[----:B------:R-:W-:Y:S11]  /*6f80*/  ISETP.NE.AND P2, PT, R4, 0x1, PT ;  /* 0x000000010400780c */ /* 0x000ff60003f45270 */
[----:B------:R-:W-:Y:S02]  /*6f90*/  @!UPT UIADD3 URZ, URZ, URZ, URZ ;  /* 0x0000003f3f3ff290 */ /* 0x000fe4000fffe03f */
[----:B------:R-:W-:Y:S05]  /*6fa0*/  @P2 IMAD.HI.U32 R4, R5, c[0x0][0x330], RZ ;  /* 0x0000cc0005042a27 */ /* 0x000fea00078e00ff */
[----:B------:R-:W-:Y:S02]  /*6fb0*/  @P2 SHF.R.U32.HI R5, RZ, c[0x0][0x334], R4 ;  /* 0x0000cd00ff052a19 */ /* 0x000fe40000011604 */
.L_x_197:
[----:B------:R-:W-:Y:S05]  /*6fc0*/  BSYNC B0 ;  /* 0x0000000000007941 */ /* 0x000fea0003800000 */
.L_x_195:
[----:B------:R-:W-:Y:S04]  /*6fd0*/  IMAD.IADD R4, R155, 0x1, -R224 ;  /* 0x000000019b047824 */ /* 0x000fe800078e0ae0 */
[----:B------:R-:W-:Y:S05]  /*6fe0*/  IMAD R4, R5, c[0x0][0x32c], R4 ;  /* 0x0000cb0005047a24 */ /* 0x000fea00078e0204 */
[----:B------:R-:W-:Y:S02]  /*6ff0*/  IADD3 R5, R4, c[0x0][0x32c], RZ ;  /* 0x0000cb0004057a10 */ /* 0x000fe40007ffe0ff */
[----:B------:R-:W-:Y:S02]  /*7000*/  IMNMX R152, R152, R4, !PT ;  /* 0x0000000498987217 */ /* 0x000fe40007800200 */
[----:B------:R-:W-:Y:S02]  /*7010*/  IMNMX R6, R6, R5, PT ;  /* 0x0000000506067217 */ /* 0x000fe40003800200 */
.L_x_194:
[----:B------:R-:W-:Y:S01]  /*7020*/  FMNMX.FTZ R4, R179, R150, !PT ;  /* 0x00000096b3047209 */ /* 0x000fe20007810000 */
[----:B------:R-:W-:Y:S01]  /*7030*/  LDSM.16.MT88.4 R20, [R214+0x1880] ;  /* 0x00188000d614783b */ /* 0x000fe20000004200 */
[----:B------:R-:W-:Y:S02]  /*7040*/  ISETP.NE.AND P2, PT, R180, RZ, PT ;  /* 0x000000ffb400720c */ /* 0x000fe40003f45270 */
[----:B------:R-:W-:Y:S02]  /*7050*/  FMNMX.FTZ R4, R175, R4, !PT ;  /* 0x00000004af047209 */ /* 0x000fe40007810000 */
[----:B------:R-:W-:Y:S02]  /*7060*/  ISETP.GT.AND P2, PT, R152, RZ, !P2 ;  /* 0x000000ff9800720c */ /* 0x000fe40005744270 */
[----:B------:R-:W-:Y:S01]  /*7070*/  FMNMX.FTZ R4, R159, R4, !PT ;  /* 0x000000049f047209 */ /* 0x000fe20007810000 */
[----:B------:R-:W-:Y:S01]  /*7080*/  LDSM.16.MT88.4 R36, [R212+0x1880] ;  /* 0x00188000d424783b */ /* 0x000fe20000004200 */
[----:B------:R-:W-:Y:S02]  /*7090*/  ISETP.LT.OR P2, PT, R6, 0x1, P2 ;  /* 0x000000010600780c */ /* 0x000fe40001741670 */
[----:B------:R-:W-:Y:S02]  /*70a0*/  FMNMX.FTZ R5, R153, R4, !PT ;  /* 0x0000000499057209 */ /* 0x000fe40007810000 */
[----:B------:R-:W-:Y:S02]  /*70b0*/  FSEL R13, R10, -INF , !P2 ;  /* 0xff8000000a0d7808 */ /* 0x000fe40005000000 */
[----:B------:R-:W-:Y:S02]  /*70c0*/  FMNMX.FTZ R4, R186, R5, !PT ;  /* 0x00000005ba047209 */ /* 0x000fe40007810000 */
[----:B------:R-:W-:Y:S02]  /*70d0*/  ISETP.NE.AND P2, PT, R178, RZ, PT ;  /* 0x000000ffb200720c */ /* 0x000fe40003f45270 */
        /* <DEDUP_REMOVED lines=11> */
[----:B------:R-:W-:Y:S02]  /*7190*/  ISETP.GT.AND P2, PT, R152, 0x1, !P2 ;  /* 0x000000019800780c */ /* 0x000fe40005744270 */
[----:B------:R-:W-:Y:S02]  /*71a0*/  FMNMX.FTZ R5, R171, R8, !PT ;  /* 0x00000008ab057209 */ /* 0x000fe40007810000 */
[----:B------:R-:W-:Y:S02]  /*71b0*/  FMNMX.FTZ R17, R189, R4, !PT ;  /* 0x00000004bd117209 */ /* 0x000fe40007810000 */
[----:B------:R-:W-:Y:S01]  /*71c0*/  ISETP.LT.OR P2, PT, R6, 0x2, P2 ;  /* 0x000000020600780c */ /* 0x000fe20001741670 */
[----:B------:R-:W1:Y:S01]  /*71d0*/  SHFL.BFLY PT, R4, R5, 0x2, 0x1f ;  /* 0x0c401f0005047f89 */ /* 0x000e6200000e0000 */
[----:B------:R-:W-:Y:S02]  /*71e0*/  FMNMX.FTZ R8, R196, R17, !PT ;  /* 0x00000011c4087209 */ /* 0x000fe40007810000 */
[----:B------:R-:W-:Y:S02]  /*71f0*/  FSEL R11, R11, -INF , !P2 ;  /* 0xff8000000b0b7808 */ /* 0x000fe40005000000 */
[----:B------:R-:W-:Y:S02]  /*7200*/  ISETP.NE.AND P2, PT, R151, RZ, PT ;  /* 0x000000ff9700720c */ /* 0x000fe40003f45270 */
[----:B------:R-:W-:Y:S02]  /*7210*/  FMNMX.FTZ R8, R199, R8, !PT ;  /* 0x00000008c7087209 */ /* 0x000fe40007810000 */
[----:B------:R-:W-:Y:S02]  /*7220*/  ISETP.GT.AND P2, PT, R152, 0x8, !P2 ;  /* 0x000000089800780c */ /* 0x000fe40005744270 */
[----:B------:R-:W-:Y:S02]  /*7230*/  FMNMX.FTZ R8, R193, R8, !PT ;  /* 0x00000008c1087209 */ /* 0x000fe40007810000 */
[----:B------:R-:W-:Y:S02]  /*7240*/  ISETP.LT.OR P2, PT, R6, 0x9, P2 ;  /* 0x000000090600780c */ /* 0x000fe40001741670 */
[----:B------:R-:W-:Y:S02]  /*7250*/  FMNMX.FTZ R17, R191, R8, !PT ;  /* 0x00000008bf117209 */ /* 0x000fe40007810000 */
[----:B------:R-:W-:Y:S02]  /*7260*/  FMNMX.FTZ R8, R25, R2, !PT ;  /* 0x0000000219087209 */ /* 0x000fe40007810000 */
[----:B------:R-:W-:Y:S02]  /*7270*/  FSEL R9, R14, -INF , !P2 ;  /* 0xff8000000e097808 */ /* 0x000fe40005000000 */
[----:B------:R-:W-:Y:S02]  /*7280*/  ISETP.NE.AND P2, PT, R149, RZ, PT ;  /* 0x000000ff9500720c */ /* 0x000fe40003f45270 */
[----:B------:R-:W-:Y:S02]  /*7290*/  FMNMX.FTZ R17, R168, R17, !PT ;  /* 0x00000011a8117209 */ /* 0x000fe40007810000 */
[----:B------:R-:W-:Y:S02]  /*72a0*/  FMNMX.FTZ R8, R51, R8, !PT ;  /* 0x0000000833087209 */ /* 0x000fe40007810000 */
[----:B------:R-:W-:Y:S02]  /*72b0*/  ISETP.GT.AND P2, PT, R152, 0x9, !P2 ;  /* 0x000000099800780c */ /* 0x000fe40005744270 */
[----:B------:R-:W-:Y:S02]  /*72c0*/  FMNMX.FTZ R10, R166, R17, !PT ;  /* 0x00000011a60a7209 */ /* 0x000fe40007810000 */
[----:B------:R-:W-:Y:S02]  /*72d0*/  FMNMX.FTZ R8, R7, R8, !PT ;  /* 0x0000000807087209 */ /* 0x000fe40007810000 */
[----:B------:R-:W-:Y:S01]  /*72e0*/  ISETP.LT.OR P2, PT, R6, 0xa, P2 ;  /* 0x0000000a0600780c */ /* 0x000fe20001741670 */
[----:B------:R-:W2:Y:S01]  /*72f0*/  SHFL.BFLY PT, R149, R10, 0x2, 0x1f ;  /* 0x0c401f000a957f89 */ /* 0x000ea200000e0000 */
[----:B------:R-:W-:Y:S02]  /*7300*/  FMNMX.FTZ R8, R49, R8, !PT ;  /* 0x0000000831087209 */ /* 0x000fe40007810000 */
[----:B------:R-:W-:Y:S02]  /*7310*/  FSEL R15, R15, -INF , !P2 ;  /* 0xff8000000f0f7808 */ /* 0x000fe40005000000 */
[----:B------:R-:W-:Y:S02]  /*7320*/  ISETP.NE.AND P2, PT, R160, RZ, PT ;  /* 0x000000ffa000720c */ /* 0x000fe40003f45270 */
[C---:B------:R-:W-:Y:S02]  /*7330*/  ISETP.GT.AND P1, PT, R152.reuse, 0x28, !P1 ;  /* 0x000000289800780c */ /* 0x040fe40004f24270 */
[----:B------:R-:W-:Y:S02]  /*7340*/  ISETP.GT.AND P2, PT, R152, 0x10, !P2 ;  /* 0x000000109800780c */ /* 0x000fe40005744270 */
[C---:B------:R-:W-:Y:S02]  /*7350*/  ISETP.LT.OR P1, PT, R6.reuse, 0x29, P1 ;  /* 0x000000290600780c */ /* 0x040fe40000f21670 */
[----:B------:R-:W-:Y:S02]  /*7360*/  ISETP.LT.OR P2, PT, R6, 0x11, P2 ;  /* 0x000000110600780c */ /* 0x000fe40001741670 */
[----:B------:R-:W-:Y:S02]  /*7370*/  ISETP.GT.AND P0, PT, R152, 0x29, !P0 ;  /* 0x000000299800780c */ /* 0x000fe40004704270 */
[----:B------:R-:W-:Y:S02]  /*7380*/  FSEL R243, R26, -INF , !P2 ;  /* 0xff8000001af37808 */ /* 0x000fe40005000000 */
[----:B------:R-:W-:Y:S02]  /*7390*/  ISETP.NE.AND P2, PT, R158, RZ, PT ;  /* 0x000000ff9e00720c */ /* 0x000fe40003f45270 */
[----:B------:R-:W-:Y:S02]  /*73a0*/  FSEL R160, R46, -INF , !P1 ;  /* 0xff8000002ea07808 */ /* 0x000fe40004800000 */
[----:B------:R-:W-:Y:S02]  /*73b0*/  ISETP.GT.AND P2, PT, R152, 0x11, !P2 ;  /* 0x000000119800780c */ /* 0x000fe40005744270 */
[----:B-1----:R-:W-:Y:S02]  /*73c0*/  FMNMX.FTZ R4, R5, R4, !PT ;  /* 0x0000000405047209 */ /* 0x002fe40007810000 */
[----:B------:R-:W-:Y:S02]  /*73d0*/  FMNMX.FTZ R5, R239, R8, !PT ;  /* 0x00000008ef057209 */ /* 0x000fe40007810000 */
[----:B------:R-:W-:Y:S01]  /*73e0*/  ISETP.LT.OR P2, PT, R6, 0x12, P2 ;  /* 0x000000120600780c */ /* 0x000fe20001741670 */
[----:B------:R-:W1:Y:S01]  /*73f0*/  SHFL.BFLY PT, R151, R4, 0x1, 0x1f ;  /* 0x0c201f0004977f89 */ /* 0x000e6200000e0000 */
[----:B------:R-:W-:Y:S02]  /*7400*/  FMNMX.FTZ R8, R242, R5, !PT ;  /* 0x00000005f2087209 */ /* 0x000fe40007810000 */
[----:B--2---:R-:W-:Y:S02]  /*7410*/  FMNMX.FTZ R149, R10, R149, !PT ;  /* 0x000000950a957209 */ /* 0x004fe40007810000 */
[----:B------:R-:W-:Y:S02]  /*7420*/  FMNMX.FTZ R8, R241, R8, !PT ;  /* 0x00000008f1087209 */ /* 0x000fe40007810000 */
[----:B------:R-:W-:Y:S02]  /*7430*/  FSEL R249, R27, -INF , !P2 ;  /* 0xff8000001bf97808 */ /* 0x000fe40005000000 */
[----:B------:R-:W-:Y:S02]  /*7440*/  FMNMX.FTZ R8, R251, R8, !PT ;  /* 0x00000008fb087209 */ /* 0x000fe40007810000 */
[----:B------:R-:W-:Y:S02]  /*7450*/  ISETP.NE.AND P2, PT, R170, RZ, PT ;  /* 0x000000ffaa00720c */ /* 0x000fe40003f45270 */
[----:B------:R-:W-:Y:S02]  /*7460*/  FMNMX.FTZ R5, R169, R8, !PT ;  /* 0x00000008a9057209 */ /* 0x000fe40007810000 */
[----:B------:R-:W-:Y:S02]  /*7470*/  ISETP.GT.AND P2, PT, R152, 0x18, !P2 ;  /* 0x000000189800780c */ /* 0x000fe40005744270 */
[----:B------:R-:W-:Y:S02]  /*7480*/  FMNMX.FTZ R10, R164, R5, !PT ;  /* 0x00000005a40a7209 */ /* 0x000fe40007810000 */
[----:B------:R-:W-:Y:S02]  /*7490*/  ISETP.LT.OR P2, PT, R6, 0x19, P2 ;  /* 0x000000190600780c */ /* 0x000fe40001741670 */
[----:B------:R-:W-:Y:S02]  /*74a0*/  FMNMX.FTZ R10, R163, R10, !PT ;  /* 0x0000000aa30a7209 */ /* 0x000fe40007810000 */
[----:B------:R-:W-:Y:S02]  /*74b0*/  FSEL R247, R30, -INF , !P2 ;  /* 0xff8000001ef77808 */ /* 0x000fe40005000000 */
[----:B-1----:R-:W-:Y:S02]  /*74c0*/  FMNMX.FTZ R151, R4, R151, !PT ;  /* 0x0000009704977209 */ /* 0x002fe40007810000 */
[----:B------:R-:W1:Y:S01]  /*74d0*/  SHFL.BFLY PT, R4, R149, 0x1, 0x1f ;  /* 0x0c201f0095047f89 */ /* 0x000e6200000e0000 */
[----:B------:R-:W-:Y:S02]  /*74e0*/  FMNMX.FTZ R8, R161, R10, !PT ;  /* 0x0000000aa1087209 */ /* 0x000fe40007810000 */
[----:B------:R-:W-:Y:S01]  /*74f0*/  ISETP.NE.AND P2, PT, R167, RZ, PT ;  /* 0x000000ffa700720c */ /* 0x000fe20003f45270 */
[----:B------:R-:W-:Y:S01]  /*7500*/  FMUL.FTZ R240, R151, c[0x0][0x2d0] ;  /* 0x0000b40097f07a20 */ /* 0x000fe20000410000 */
[----:B------:R-:W-:Y:S02]  /*7510*/  FMNMX.FTZ R10, R13, R0, !PT ;  /* 0x000000000d0a7209 */ /* 0x000fe40007810000 */
[----:B------:R-:W-:Y:S01]  /*7520*/  ISETP.GT.AND P2, PT, R152, 0x19, !P2 ;  /* 0x000000199800780c */ /* 0x000fe20005744270 */
[----:B------:R-:W2:Y:S01]  /*7530*/  SHFL.BFLY PT, R5, R8, 0x2, 0x1f ;  /* 0x0c401f0008057f89 */ /* 0x000ea200000e0000 */
[----:B------:R-:W-:Y:S02]  /*7540*/  FMNMX.FTZ R10, R11, R10, !PT ;  /* 0x0000000a0b0a7209 */ /* 0x000fe40007810000 */
[----:B------:R-:W-:Y:S02]  /*7550*/  ISETP.LT.OR P2, PT, R6, 0x1a, P2 ;  /* 0x0000001a0600780c */ /* 0x000fe40001741670 */
[----:B------:R-:W-:Y:S02]  /*7560*/  FMNMX.FTZ R10, R9, R10, !PT ;  /* 0x0000000a090a7209 */ /* 0x000fe40007810000 */
[----:B------:R-:W-:Y:S02]  /*7570*/  FSEL R245, R31, -INF , !P2 ;  /* 0xff8000001ff57808 */ /* 0x000fe40005000000 */
[----:B------:R-:W-:Y:S02]  /*7580*/  ISETP.NE.AND P2, PT, R174, RZ, PT ;  /* 0x000000ffae00720c */ /* 0x000fe40003f45270 */
[----:B------:R-:W-:Y:S02]  /*7590*/  ISETP.LT.OR P0, PT, R6, 0x2a, P0 ;  /* 0x0000002a0600780c */ /* 0x000fe40000701670 */
[----:B------:R-:W-:Y:S02]  /*75a0*/  ISETP.GT.AND P2, PT, R152, 0x20, !P2 ;  /* 0x000000209800780c */ /* 0x000fe40005744270 */
[----:B-1----:R-:W-:Y:S02]  /*75b0*/  FMNMX.FTZ R149, R149, R4, !PT ;  /* 0x0000000495957209 */ /* 0x002fe40007810000 */
[----:B------:R-:W-:Y:S02]  /*75c0*/  FMNMX.FTZ R4, R15, R10, !PT ;  /* 0x0000000a0f047209 */ /* 0x000fe40007810000 */
[----:B------:R-:W-:Y:S01]  /*75d0*/  ISETP.LT.OR P2, PT, R6, 0x21, P2 ;  /* 0x000000210600780c */ /* 0x000fe20001741670 */
[----:B------:R-:W-:Y:S01]  /*75e0*/  FMUL.FTZ R194, R149, c[0x0][0x2d0] ;  /* 0x0000b40095c27a20 */ /* 0x000fe20000410000 */
[----:B------:R-:W-:Y:S02]  /*75f0*/  FMNMX.FTZ R4, R243, R4, !PT ;  /* 0x00000004f3047209 */ /* 0x000fe40007810000 */
[----:B--2---:R-:W-:Y:S02]  /*7600*/  FMNMX.FTZ R8, R8, R5, !PT ;  /* 0x0000000508087209 */ /* 0x004fe40007810000 */
[----:B------:R-:W-:Y:S02]  /*7610*/  FSEL R167, R42, -INF , !P2 ;  /* 0xff8000002aa77808 */ /* 0x000fe40005000000 */
[----:B------:R-:W-:Y:S01]  /*7620*/  ISETP.NE.AND P2, PT, R172, RZ, PT ;  /* 0x000000ffac00720c */ /* 0x000fe20003f45270 */
[----:B------:R-:W1:Y:S01]  /*7630*/  SHFL.BFLY PT, R5, R8, 0x1, 0x1f ;  /* 0x0c201f0008057f89 */ /* 0x000e6200000e0000 */
[----:B------:R-:W-:Y:S02]  /*7640*/  FMNMX.FTZ R4, R249, R4, !PT ;  /* 0x00000004f9047209 */ /* 0x000fe40007810000 */
[----:B------:R-:W-:Y:S02]  /*7650*/  ISETP.GT.AND P2, PT, R152, 0x21, !P2 ;  /* 0x000000219800780c */ /* 0x000fe40005744270 */
[----:B------:R-:W-:Y:S02]  /*7660*/  FMNMX.FTZ R4, R247, R4, !PT ;  /* 0x00000004f7047209 */ /* 0x000fe40007810000 */
[----:B------:R-:W-:Y:S02]  /*7670*/  ISETP.LT.OR P2, PT, R6, 0x22, P2 ;  /* 0x000000220600780c */ /* 0x000fe40001741670 */
[----:B------:R-:W-:Y:S02]  /*7680*/  FMNMX.FTZ R4, R245, R4, !PT ;  /* 0x00000004f5047209 */ /* 0x000fe40007810000 */
[----:B------:R-:W-:Y:S02]  /*7690*/  FSEL R165, R43, -INF , !P2 ;  /* 0xff8000002ba57808 */ /* 0x000fe40005000000 */
[----:B------:R-:W-:Y:S02]  /*76a0*/  FSETP.NEU.FTZ.AND P2, PT, R151, -INF , PT ;  /* 0xff8000009700780b */ /* 0x000fe40003f5d000 */
[----:B------:R-:W-:Y:S02]  /*76b0*/  FMNMX.FTZ R4, R167, R4, !PT ;  /* 0x00000004a7047209 */ /* 0x000fe40007810000 */
[----:B------:R-:W-:Y:S02]  /*76c0*/  FSEL R240, R240, RZ, P2 ;  /* 0x000000fff0f07208 */ /* 0x000fe40001000000 */
[----:B------:R-:W-:Y:S02]  /*76d0*/  FMNMX.FTZ R17, R165, R4, !PT ;  /* 0x00000004a5117209 */ /* 0x000fe40007810000 */
[----:B------:R-:W-:Y:S01]  /*76e0*/  FSETP.NEU.FTZ.AND P1, PT, R149, -INF , PT ;  /* 0xff8000009500780b */ /* 0x000fe20003f3d000 */
[--C-:B------:R-:W-:Y:S01]  /*76f0*/  FFMA.FTZ R155, R175, c[0x0][0x2d0], -R240.reuse ;  /* 0x0000b400af9b7a23 */ /* 0x100fe200000108f0 */
[----:B------:R-:W-:Y:S01]  /*7700*/  FMNMX.FTZ R6, R160, R17, !PT ;  /* 0x00000011a0067209 */ /* 0x000fe20007810000 */
[--C-:B------:R-:W-:Y:S01]  /*7710*/  FFMA.FTZ R175, R153, c[0x0][0x2d0], -R240.reuse ;  /* 0x0000b40099af7a23 */ /* 0x100fe200000108f0 */
[----:B------:R-:W-:Y:S01]  /*7720*/  FSEL R153, R47, -INF , !P0 ;  /* 0xff8000002f997808 */ /* 0x000fe20004000000 */
[--C-:B------:R-:W-:Y:S01]  /*7730*/  FFMA.FTZ R172, R179, c[0x0][0x2d0], -R240.reuse ;  /* 0x0000b400b3ac7a23 */ /* 0x100fe200000108f0 */
[----:B------:R-:W-:Y:S01]  /*7740*/  FSEL R194, R194, RZ, P1 ;  /* 0x000000ffc2c27208 */ /* 0x000fe20000800000 */
[--C-:B------:R-:W-:Y:S01]  /*7750*/  FFMA.FTZ R154, R159, c[0x0][0x2d0], -R240.reuse ;  /* 0x0000b4009f9a7a23 */ /* 0x100fe200000108f0 */
[----:B------:R-:W-:Y:S01]  /*7760*/  FMNMX.FTZ R4, R153, R6, !PT ;  /* 0x0000000699047209 */ /* 0x000fe20007810000 */
[----:B------:R-:W-:Y:S01]  /*7770*/  MUFU.EX2 R155, R155 ;  /* 0x0000009b009b7308 */ /* 0x000fe20000000800 */
[----:B------:R-:W-:Y:S02]  /*7780*/  FFMA.FTZ R186, R186, c[0x0][0x2d0], -R240 ;  /* 0x0000b400baba7a23 */ /* 0x000fe400000108f0 */
[--C-:B------:R-:W-:Y:S01]  /*7790*/  FFMA.FTZ R179, R3, c[0x0][0x2d0], -R194.reuse ;  /* 0x0000b40003b37a23 */ /* 0x100fe200000108c2 */
[----:B-1----:R-:W-:Y:S01]  /*77a0*/  FMNMX.FTZ R3, R8, R5, !PT ;  /* 0x0000000508037209 */ /* 0x002fe20007810000 */
[--C-:B------:R-:W-:Y:S01]  /*77b0*/  FFMA.FTZ R173, R173, c[0x0][0x2d0], -R194.reuse ;  /* 0x0000b400adad7a23 */ /* 0x100fe200000108c2 */
[----:B------:R-:W1:Y:S01]  /*77c0*/  SHFL.BFLY PT, R5, R4, 0x2, 0x1f ;  /* 0x0c401f0004057f89 */ /* 0x000e6200000e0000 */
[--C-:B------:R-:W-:Y:S01]  /*77d0*/  FFMA.FTZ R174, R177, c[0x0][0x2d0], -R194.reuse ;  /* 0x0000b400b1ae7a23 */ /* 0x100fe200000108c2 */
[C---:B------:R-:W-:Y:S01]  /*77e0*/  FSETP.NEU.FTZ.AND P0, PT, R3.reuse, -INF , PT ;  /* 0xff8000000300780b */ /* 0x040fe20003f1d000 */
[----:B------:R-:W-:Y:S01]  /*77f0*/  FMUL.FTZ R170, R3, c[0x0][0x2d0] ;  /* 0x0000b40003aa7a20 */ /* 0x000fe20000410000 */
[----:B------:R-:W2:Y:S01]  /*7800*/  MUFU.EX2 R172, R172 ;  /* 0x000000ac00ac7308 */ /* 0x000ea20000000800 */
[----:B------:R-:W-:Y:S02]  /*7810*/  FFMA.FTZ R178, R157, c[0x0][0x2d0], -R194 ;  /* 0x0000b4009db27a23 */ /* 0x000fe400000108c2 */
[----:B------:R-:W-:Y:S01]  /*7820*/  FFMA.FTZ R187, R187, c[0x0][0x2d0], -R240 ;  /* 0x0000b400bbbb7a23 */ /* 0x000fe200000108f0 */
[----:B------:R-:W-:Y:S01]  /*7830*/  FSEL R170, R170, RZ, P0 ;  /* 0x000000ffaaaa7208 */ /* 0x000fe20000000000 */
[--C-:B------:R-:W-:Y:S02]  /*7840*/  FFMA.FTZ R188, R188, c[0x0][0x2d0], -R194.reuse ;  /* 0x0000b400bcbc7a23 */ /* 0x100fe400000108c2 */
[----:B------:R-:W-:Y:S02]  /*7850*/  FFMA.FTZ R189, R189, c[0x0][0x2d0], -R194 ;  /* 0x0000b400bdbd7a23 */ /* 0x000fe400000108c2 */
[--C-:B------:R-:W-:Y:S01]  /*7860*/  FFMA.FTZ R181, R7, c[0x0][0x2d0], -R170.reuse ;  /* 0x0000b40007b57a23 */ /* 0x100fe200000108aa */
[----:B------:R-:W-:Y:S01]  /*7870*/  FSEL R7, R151, RZ, P2 ;  /* 0x000000ff97077208 */ /* 0x000fe20001000000 */
[----:B------:R-:W-:Y:S01]  /*7880*/  MUFU.EX2 R154, R154 ;  /* 0x0000009a009a7308 */ /* 0x000fe20000000800 */
[--C-:B------:R-:W-:Y:S02]  /*7890*/  FFMA.FTZ R177, R25, c[0x0][0x2d0], -R170.reuse ;  /* 0x0000b40019b17a23 */ /* 0x100fe400000108aa */
[--C-:B------:R-:W-:Y:S02]  /*78a0*/  FFMA.FTZ R176, R51, c[0x0][0x2d0], -R170.reuse ;  /* 0x0000b40033b07a23 */ /* 0x100fe400000108aa */
[--C-:B------:R-:W-:Y:S02]  /*78b0*/  FFMA.FTZ R180, R49, c[0x0][0x2d0], -R170.reuse ;  /* 0x0000b40031b47a23 */ /* 0x100fe400000108aa */
[----:B------:R-:W-:Y:S01]  /*78c0*/  FFMA.FTZ R252, R164, c[0x0][0x2d0], -R170 ;  /* 0x0000b400a4fc7a23 */ /* 0x000fe200000108aa */
[----:B-1----:R-:W-:Y:S01]  /*78d0*/  FMNMX.FTZ R5, R4, R5, !PT ;  /* 0x0000000504057209 */ /* 0x002fe20007810000 */
[----:B------:R-:W-:Y:S01]  /*78e0*/  FADD.FTZ R4, -R7, R150 ;  /* 0x0000009607047221 */ /* 0x000fe20000010100 */
[----:B------:R-:W-:Y:S01]  /*78f0*/  FSEL R7, R149, RZ, P1 ;  /* 0x000000ff95077208 */ /* 0x000fe20000800000 */
[----:B------:R-:W1:Y:S01]  /*7900*/  MUFU.EX2 R175, R175 ;  /* 0x000000af00af7308 */ /* 0x000e620000000800 */
[----:B--2---:R-:W-:Y:S01]  /*7910*/  F2FP.PACK_AB R156, R155, R172 ;  /* 0x000000ac9b9c723e */ /* 0x004fe200000000ff */
[----:B------:R-:W2:Y:S01]  /*7920*/  SHFL.BFLY PT, R152, R5, 0x1, 0x1f ;  /* 0x0c201f0005987f89 */ /* 0x000ea200000e0000 */
[----:B------:R-:W-:Y:S02]  /*7930*/  FMUL.FTZ R150, R4, c[0x0][0x2d0] ;  /* 0x0000b40004967a20 */ /* 0x000fe40000410000 */
[----:B------:R-:W-:Y:S01]  /*7940*/  FADD.FTZ R4, -R7, R148 ;  /* 0x0000009407047221 */ /* 0x000fe20000010100 */
[----:B------:R-:W-:Y:S01]  /*7950*/  FSEL R7, R3, RZ, P0 ;  /* 0x000000ff03077208 */ /* 0x000fe20000000000 */
[----:B------:R-:W-:Y:S02]  /*7960*/  FFMA.FTZ R190, R190, c[0x0][0x2d0], -R240 ;  /* 0x0000b400bebe7a23 */ /* 0x000fe400000108f0 */
[----:B------:R-:W-:Y:S01]  /*7970*/  FMUL.FTZ R148, R4, c[0x0][0x2d0] ;  /* 0x0000b40004947a20 */ /* 0x000fe20000410000 */
[----:B------:R-:W3:Y:S01]  /*7980*/  MUFU.EX2 R150, R150 ;  /* 0x0000009600967308 */ /* 0x000ee20000000800 */
[----:B------:R-:W-:Y:S02]  /*7990*/  FADD.FTZ R2, -R7, R2 ;  /* 0x0000000207027221 */ /* 0x000fe40000010100 */
[----:B------:R-:W-:Y:S02]  /*79a0*/  FFMA.FTZ R195, R195, c[0x0][0x2d0], -R240 ;  /* 0x0000b400c3c37a23 */ /* 0x000fe400000108f0 */
[----:B------:R-:W-:Y:S02]  /*79b0*/  FMUL.FTZ R6, R2, c[0x0][0x2d0] ;  /* 0x0000b40002067a20 */ /* 0x000fe40000410000 */
[--C-:B------:R-:W-:Y:S02]  /*79c0*/  FFMA.FTZ R196, R196, c[0x0][0x2d0], -R194.reuse ;  /* 0x0000b400c4c47a23 */ /* 0x100fe400000108c2 */
[----:B------:R-:W-:Y:S01]  /*79d0*/  FFMA.FTZ R199, R199, c[0x0][0x2d0], -R194 ;  /* 0x0000b400c7c77a23 */ /* 0x000fe200000108c2 */
[----:B------:R-:W4:Y:S01]  /*79e0*/  MUFU.EX2 R148, R148 ;  /* 0x0000009400947308 */ /* 0x000f220000000800 */
[--C-:B------:R-:W-:Y:S02]  /*79f0*/  FFMA.FTZ R239, R239, c[0x0][0x2d0], -R170.reuse ;  /* 0x0000b400efef7a23 */ /* 0x100fe400000108aa */
[--C-:B------:R-:W-:Y:S01]  /*7a00*/  FFMA.FTZ R242, R242, c[0x0][0x2d0], -R170.reuse ;  /* 0x0000b400f2f27a23 */ /* 0x100fe200000108aa */
[----:B-1----:R-:W-:Y:S01]  /*7a10*/  F2FP.PACK_AB R158, R175, R154 ;  /* 0x0000009aaf9e723e */ /* 0x002fe200000000ff */
[--C-:B------:R-:W-:Y:S01]  /*7a20*/  FFMA.FTZ R241, R241, c[0x0][0x2d0], -R170.reuse ;  /* 0x0000b400f1f17a23 */ /* 0x100fe200000108aa */
[----:B--2---:R-:W-:Y:S01]  /*7a30*/  FMNMX.FTZ R152, R5, R152, !PT ;  /* 0x0000009805987209 */ /* 0x004fe20007810000 */
[----:B------:R-:W-:Y:S02]  /*7a40*/  FFMA.FTZ R244, R251, c[0x0][0x2d0], -R170 ;  /* 0x0000b400fbf47a23 */ /* 0x000fe400000108aa */
[--C-:B------:R-:W-:Y:S01]  /*7a50*/  FFMA.FTZ R198, R198, c[0x0][0x2d0], -R240.reuse ;  /* 0x0000b400c6c67a23 */ /* 0x100fe200000108f0 */
[C---:B------:R-:W-:Y:S01]  /*7a60*/  FSETP.NEU.FTZ.AND P0, PT, R152.reuse, -INF , PT ;  /* 0xff8000009800780b */ /* 0x040fe20003f1d000 */
[C---:B------:R-:W-:Y:S01]  /*7a70*/  FMUL.FTZ R162, R152.reuse, c[0x0][0x2d0] ;  /* 0x0000b40098a27a20 */ /* 0x040fe20000410000 */
[----:B------:R1:W2:Y:S01]  /*7a80*/  MUFU.EX2 R2, R6 ;  /* 0x0000000600027308 */ /* 0x0002a20000000800 */
[----:B------:R-:W-:Y:S01]  /*7a90*/  FFMA.FTZ R197, R197, c[0x0][0x2d0], -R240 ;  /* 0x0000b400c5c57a23 */ /* 0x000fe200000108f0 */
[----:B------:R-:W-:Y:S01]  /*7aa0*/  FSEL R5, R152, RZ, P0 ;  /* 0x000000ff98057208 */ /* 0x000fe20000000000 */
[----:B---3--:R-:W-:Y:S01]  /*7ab0*/  FMUL.FTZ R4, R150, R144 ;  /* 0x0000009096047220 */ /* 0x008fe20000410000 */
[----:B------:R-:W-:Y:S01]  /*7ac0*/  FSEL R162, R162, RZ, P0 ;  /* 0x000000ffa2a27208 */ /* 0x000fe20000000000 */
[----:B------:R-:W-:Y:S01]  /*7ad0*/  FMUL.FTZ R16, R150, R100 ;  /* 0x0000006496107220 */ /* 0x000fe20000410000 */
[C---:B------:R-:W-:Y:S01]  /*7ae0*/  ISETP.GT.AND P0, PT, R226.reuse, UR4, PT ;  /* 0x00000004e2007c0c */ /* 0x040fe2000bf04270 */
[----:B------:R-:W-:Y:S01]  /*7af0*/  FADD.FTZ R5, -R5, R0 ;  /* 0x0000000005057221 */ /* 0x000fe20000010100 */
[----:B------:R-:W-:Y:S01]  /*7b00*/  IADD3 R226, R226, -0x1, RZ ;  /* 0xffffffffe2e27810 */ /* 0x000fe20007ffe0ff */
[--C-:B------:R-:W-:Y:S01]  /*7b10*/  FFMA.FTZ R185, R13, c[0x0][0x2d0], -R162.reuse ;  /* 0x0000b4000db97a23 */ /* 0x100fe200000108a2 */
[----:B------:R-:W-:Y:S01]  /*7b20*/  MUFU.EX2 R173, R173 ;  /* 0x000000ad00ad7308 */ /* 0x000fe20000000800 */
[----:B------:R-:W-:Y:S02]  /*7b30*/  FMUL.FTZ R0, R5, c[0x0][0x2d0] ;  /* 0x0000b40005007a20 */ /* 0x000fe40000410000 */
[--C-:B------:R-:W-:Y:S02]  /*7b40*/  FFMA.FTZ R184, R11, c[0x0][0x2d0], -R162.reuse ;  /* 0x0000b4000bb87a23 */ /* 0x100fe400000108a2 */
[--C-:B------:R-:W-:Y:S02]  /*7b50*/  FFMA.FTZ R183, R9, c[0x0][0x2d0], -R162.reuse ;  /* 0x0000b40009b77a23 */ /* 0x100fe400000108a2 */
[--C-:B------:R-:W-:Y:S02]  /*7b60*/  FFMA.FTZ R182, R15, c[0x0][0x2d0], -R162.reuse ;  /* 0x0000b4000fb67a23 */ /* 0x100fe400000108a2 */
[----:B------:R-:W-:Y:S01]  /*7b70*/  FMUL.FTZ R5, R150, R145 ;  /* 0x0000009196057220 */ /* 0x000fe20000410000 */
[----:B------:R-:W3:Y:S01]  /*7b80*/  MUFU.EX2 R174, R174 ;  /* 0x000000ae00ae7308 */ /* 0x000ee20000000800 */
[----:B----4-:R-:W-:Y:S02]  /*7b90*/  FMUL.FTZ R7, R148, R147 ;  /* 0x0000009394077220 */ /* 0x010fe40000410000 */
[----:B------:R-:W-:Y:S02]  /*7ba0*/  FMUL.FTZ R17, R150, R101 ;  /* 0x0000006596117220 */ /* 0x000fe40000410000 */
[----:B-1----:R-:W-:Y:S02]  /*7bb0*/  FMUL.FTZ R6, R148, R146 ;  /* 0x0000009294067220 */ /* 0x002fe40000410000 */
[C---:B--2---:R-:W-:Y:S02]  /*7bc0*/  FMUL.FTZ R8, R2.reuse, R140 ;  /* 0x0000008c02087220 */ /* 0x044fe40000410000 */
[C---:B------:R-:W-:Y:S01]  /*7bd0*/  FMUL.FTZ R9, R2.reuse, R141 ;  /* 0x0000008d02097220 */ /* 0x040fe20000410000 */
[----:B------:R-:W-:Y:S01]  /*7be0*/  MUFU.EX2 R179, R179 ;  /* 0x000000b300b37308 */ /* 0x000fe20000000800 */
[C---:B------:R-:W-:Y:S02]  /*7bf0*/  FMUL.FTZ R12, R2.reuse, R136 ;  /* 0x00000088020c7220 */ /* 0x040fe40000410000 */
[----:B------:R-:W-:Y:S02]  /*7c00*/  FMUL.FTZ R13, R2, R137 ;  /* 0x00000089020d7220 */ /* 0x000fe40000410000 */
[C---:B------:R-:W-:Y:S02]  /*7c10*/  FMUL.FTZ R18, R148.reuse, R102 ;  /* 0x0000006694127220 */ /* 0x040fe40000410000 */
[----:B------:R-:W-:Y:S02]  /*7c20*/  FMUL.FTZ R19, R148, R103 ;  /* 0x0000006794137220 */ /* 0x000fe40000410000 */
[----:B------:R-:W1:Y:S01]  /*7c30*/  LDSM.16.MT88.4 R100, [R214+0x2480] ;  /* 0x00248000d664783b */ /* 0x000e620000004200 */
[----:B------:R-:W2:Y:S01]  /*7c40*/  MUFU.EX2 R178, R178 ;  /* 0x000000b200b27308 */ /* 0x000ea20000000800 */
[C---:B------:R-:W-:Y:S02]  /*7c50*/  FMUL.FTZ R24, R2.reuse, R108 ;  /* 0x0000006c02187220 */ /* 0x040fe40000410000 */
[----:B------:R-:W-:Y:S01]  /*7c60*/  FMUL.FTZ R25, R2, R109 ;  /* 0x0000006d02197220 */ /* 0x000fe20000410000 */
[----:B---3--:R-:W-:Y:S01]  /*7c70*/  F2FP.PACK_AB R157, R174, R173 ;  /* 0x000000adae9d723e */ /* 0x008fe200000000ff */
[C---:B------:R-:W-:Y:S02]  /*7c80*/  FMUL.FTZ R28, R2.reuse, R112 ;  /* 0x00000070021c7220 */ /* 0x040fe40000410000 */
[----:B------:R-:W-:Y:S02]  /*7c90*/  FMUL.FTZ R29, R2, R113 ;  /* 0x00000071021d7220 */ /* 0x000fe40000410000 */
[C---:B------:R-:W-:Y:S01]  /*7ca0*/  FMUL.FTZ R32, R150.reuse, R116 ;  /* 0x0000007496207220 */ /* 0x040fe20000410000 */
[----:B------:R-:W3:Y:S01]  /*7cb0*/  MUFU.EX2 R0, R0 ;  /* 0x0000000000007308 */ /* 0x000ee20000000800 */
[----:B------:R-:W-:Y:S02]  /*7cc0*/  FMUL.FTZ R33, R150, R117 ;  /* 0x0000007596217220 */ /* 0x000fe40000410000 */
[C---:B------:R-:W-:Y:S02]  /*7cd0*/  FMUL.FTZ R34, R148.reuse, R118 ;  /* 0x0000007694227220 */ /* 0x040fe40000410000 */
[----:B------:R-:W-:Y:S02]  /*7ce0*/  FMUL.FTZ R35, R148, R119 ;  /* 0x0000007794237220 */ /* 0x000fe40000410000 */
[----:B------:R-:W-:Y:S01]  /*7cf0*/  LDSM.16.MT88.4 R116, [R214+0x2880] ;  /* 0x00288000d674783b */ /* 0x000fe20000004200 */
[C---:B------:R-:W-:Y:S02]  /*7d00*/  FMUL.FTZ R48, R150.reuse, R128 ;  /* 0x0000008096307220 */ /* 0x040fe40000410000 */
[----:B------:R-:W-:Y:S01]  /*7d10*/  MUFU.EX2 R177, R177 ;  /* 0x000000b100b17308 */ /* 0x000fe20000000800 */
[----:B------:R-:W-:Y:S02]  /*7d20*/  FMUL.FTZ R49, R150, R129 ;  /* 0x0000008196317220 */ /* 0x000fe40000410000 */
[----:B------:R-:W-:Y:S01]  /*7d30*/  FMUL.FTZ R50, R148, R130 ;  /* 0x0000008294327220 */ /* 0x000fe20000410000 */
[----:B--2---:R-:W-:Y:S01]  /*7d40*/  F2FP.PACK_AB R159, R178, R179 ;  /* 0x000000b3b29f723e */ /* 0x004fe200000000ff */
[----:B------:R-:W-:Y:S02]  /*7d50*/  FMUL.FTZ R51, R148, R131 ;  /* 0x0000008394337220 */ /* 0x000fe40000410000 */
[----:B------:R-:W-:Y:S01]  /*7d60*/  LDSM.16.MT88.4 R128, [R214+0x2c80] ;  /* 0x002c8000d680783b */ /* 0x000fe20000004200 */
[--C-:B------:R-:W-:Y:S02]  /*7d70*/  FFMA.FTZ R167, R167, c[0x0][0x2d0], -R162.reuse ;  /* 0x0000b400a7a77a23 */ /* 0x100fe400000108a2 */
[----:B------:R-:W2:Y:S01]  /*7d80*/  MUFU.EX2 R176, R176 ;  /* 0x000000b000b07308 */ /* 0x000ea20000000800 */
[-C--:B------:R-:W-:Y:S01]  /*7d90*/  HMMA.16816.F32 R4, R156, R20.reuse, R4 ;  /* 0x000000149c04723c */ /* 0x080fe20000001804 */
[--C-:B------:R-:W-:Y:S02]  /*7da0*/  FFMA.FTZ R165, R165, c[0x0][0x2d0], -R162.reuse ;  /* 0x0000b400a5a57a23 */ /* 0x100fe400000108a2 */
[C---:B---3--:R-:W-:Y:S02]  /*7db0*/  FMUL.FTZ R10, R0.reuse, R142 ;  /* 0x0000008e000a7220 */ /* 0x048fe40000410000 */
[C---:B------:R-:W-:Y:S02]  /*7dc0*/  FMUL.FTZ R11, R0.reuse, R143 ;  /* 0x0000008f000b7220 */ /* 0x040fe40000410000 */
[C---:B------:R-:W-:Y:S02]  /*7dd0*/  FMUL.FTZ R14, R0.reuse, R138 ;  /* 0x0000008a000e7220 */ /* 0x040fe40000410000 */
[----:B------:R-:W-:Y:S03]  /*7de0*/  MUFU.EX2 R181, R181 ;  /* 0x000000b500b57308 */ /* 0x000fe60000000800 */
[C---:B------:R-:W-:Y:S02]  /*7df0*/  FMUL.FTZ R15, R0.reuse, R139 ;  /* 0x0000008b000f7220 */ /* 0x040fe40000410000 */
[C---:B------:R-:W-:Y:S02]  /*7e00*/  FMUL.FTZ R26, R0.reuse, R110 ;  /* 0x0000006e001a7220 */ /* 0x040fe40000410000 */
[C---:B------:R-:W-:Y:S02]  /*7e10*/  FMUL.FTZ R27, R0.reuse, R111 ;  /* 0x0000006f001b7220 */ /* 0x040fe40000410000 */
[----:B------:R-:W-:Y:S01]  /*7e20*/  LDSM.16.MT88.4 R108, [R214+0x1c80] ;  /* 0x001c8000d66c783b */ /* 0x000fe20000004200 */
[----:B------:R-:W3:Y:S01]  /*7e30*/  MUFU.EX2 R180, R180 ;  /* 0x000000b400b47308 */ /* 0x000ee20000000800 */
[C---:B------:R-:W-:Y:S02]  /*7e40*/  FMUL.FTZ R30, R0.reuse, R114 ;  /* 0x00000072001e7220 */ /* 0x040fe40000410000 */
[----:B------:R-:W-:Y:S01]  /*7e50*/  FMUL.FTZ R31, R0, R115 ;  /* 0x00000073001f7220 */ /* 0x000fe20000410000 */
[----:B--2---:R-:W-:Y:S01]  /*7e60*/  F2FP.PACK_AB R144, R176, R177 ;  /* 0x000000b1b090723e */ /* 0x004fe200000000ff */
[C---:B------:R-:W-:Y:S02]  /*7e70*/  FMUL.FTZ R40, R2.reuse, R124 ;  /* 0x0000007c02287220 */ /* 0x040fe40000410000 */
[----:B------:R-:W-:Y:S01]  /*7e80*/  LDSM.16.MT88.4 R112, [R212+0x1c80] ;  /* 0x001c8000d470783b */ /* 0x000fe20000004200 */
[----:B------:R-:W-:Y:S02]  /*7e90*/  FMUL.FTZ R41, R2, R125 ;  /* 0x0000007d02297220 */ /* 0x000fe40000410000 */
[----:B------:R-:W-:Y:S01]  /*7ea0*/  MUFU.EX2 R185, R185 ;  /* 0x000000b900b97308 */ /* 0x000fe20000000800 */
[C---:B------:R-:W-:Y:S02]  /*7eb0*/  FMUL.FTZ R42, R0.reuse, R126 ;  /* 0x0000007e002a7220 */ /* 0x040fe40000410000 */
[----:B------:R-:W-:Y:S02]  /*7ec0*/  FMUL.FTZ R43, R0, R127 ;  /* 0x0000007f002b7220 */ /* 0x000fe40000410000 */
[C---:B------:R-:W-:Y:S02]  /*7ed0*/  FMUL.FTZ R44, R2.reuse, R132 ;  /* 0x00000084022c7220 */ /* 0x040fe40000410000 */
[----:B------:R-:W-:Y:S02]  /*7ee0*/  FMUL.FTZ R45, R2, R133 ;  /* 0x00000085022d7220 */ /* 0x000fe40000410000 */
[C---:B------:R-:W-:Y:S01]  /*7ef0*/  FMUL.FTZ R46, R0.reuse, R134 ;  /* 0x00000086002e7220 */ /* 0x040fe20000410000 */
[----:B------:R-:W2:Y:S01]  /*7f00*/  MUFU.EX2 R184, R184 ;  /* 0x000000b800b87308 */ /* 0x000ea20000000800 */
[----:B------:R-:W-:Y:S02]  /*7f10*/  FMUL.FTZ R47, R0, R135 ;  /* 0x00000087002f7220 */ /* 0x000fe40000410000 */
[----:B------:R-:W-:Y:S01]  /*7f20*/  FMUL.FTZ R52, R150, R52 ;  /* 0x0000003496347220 */ /* 0x000fe20000410000 */
[----:B---3--:R-:W-:Y:S01]  /*7f30*/  F2FP.PACK_AB R146, R180, R181 ;  /* 0x000000b5b492723e */ /* 0x008fe200000000ff */
[----:B------:R-:W-:Y:S02]  /*7f40*/  FMUL.FTZ R53, R150, R53 ;  /* 0x0000003596357220 */ /* 0x000fe40000410000 */
[C---:B------:R-:W-:Y:S02]  /*7f50*/  FMUL.FTZ R54, R148.reuse, R54 ;  /* 0x0000003694367220 */ /* 0x040fe40000410000 */
[----:B------:R-:W-:Y:S01]  /*7f60*/  FMUL.FTZ R55, R148, R55 ;  /* 0x0000003794377220 */ /* 0x000fe20000410000 */
[----:B------:R-:W-:Y:S01]  /*7f70*/  MUFU.EX2 R183, R183 ;  /* 0x000000b700b77308 */ /* 0x000fe20000000800 */
[C---:B------:R-:W-:Y:S02]  /*7f80*/  FMUL.FTZ R56, R2.reuse, R56 ;  /* 0x0000003802387220 */ /* 0x040fe40000410000 */
[----:B------:R-:W-:Y:S02]  /*7f90*/  FMUL.FTZ R57, R2, R57 ;  /* 0x0000003902397220 */ /* 0x000fe40000410000 */
[C---:B------:R-:W-:Y:S02]  /*7fa0*/  FMUL.FTZ R58, R0.reuse, R58 ;  /* 0x0000003a003a7220 */ /* 0x040fe40000410000 */
[----:B------:R-:W-:Y:S02]  /*7fb0*/  FMUL.FTZ R59, R0, R59 ;  /* 0x0000003b003b7220 */ /* 0x000fe40000410000 */
[C---:B------:R-:W-:Y:S01]  /*7fc0*/  FMUL.FTZ R60, R2.reuse, R60 ;  /* 0x0000003c023c7220 */ /* 0x040fe20000410000 */
[----:B------:R-:W3:Y:S01]  /*7fd0*/  MUFU.EX2 R182, R182 ;  /* 0x000000b600b67308 */ /* 0x000ee20000000800 */
[----:B------:R-:W-:Y:S02]  /*7fe0*/  FMUL.FTZ R61, R2, R61 ;  /* 0x0000003d023d7220 */ /* 0x000fe40000410000 */
[----:B------:R-:W-:Y:S01]  /*7ff0*/  FMUL.FTZ R62, R0, R62 ;  /* 0x0000003e003e7220 */ /* 0x000fe20000410000 */
[----:B--2---:R-:W-:Y:S01]  /*8000*/  F2FP.PACK_AB R145, R184, R185 ;  /* 0x000000b9b891723e */ /* 0x004fe200000000ff */
[----:B------:R-:W-:Y:S02]  /*8010*/  FMUL.FTZ R63, R0, R63 ;  /* 0x0000003f003f7220 */ /* 0x000fe40000410000 */
[C---:B------:R-:W-:Y:S02]  /*8020*/  FMUL.FTZ R64, R150.reuse, R64 ;  /* 0x0000004096407220 */ /* 0x040fe40000410000 */
[----:B------:R-:W-:Y:S01]  /*8030*/  FMUL.FTZ R65, R150, R65 ;  /* 0x0000004196417220 */ /* 0x000fe20000410000 */
[----:B------:R-:W-:Y:S01]  /*8040*/  MUFU.EX2 R136, R167 ;  /* 0x000000a700887308 */ /* 0x000fe20000000800 */
[C---:B------:R-:W-:Y:S02]  /*8050*/  FMUL.FTZ R66, R148.reuse, R66 ;  /* 0x0000004294427220 */ /* 0x040fe40000410000 */
[----:B------:R-:W-:Y:S02]  /*8060*/  FMUL.FTZ R67, R148, R67 ;  /* 0x0000004394437220 */ /* 0x000fe40000410000 */
[----:B------:R-:W-:Y:S02]  /*8070*/  FFMA.FTZ R246, R249, c[0x0][0x2d0], -R162 ;  /* 0x0000b400f9f67a23 */ /* 0x000fe400000108a2 */
[----:B------:R-:W-:Y:S02]  /*8080*/  FFMA.FTZ R249, R169, c[0x0][0x2d0], -R170 ;  /* 0x0000b400a9f97a23 */ /* 0x000fe400000108aa */
[--C-:B------:R-:W-:Y:S01]  /*8090*/  FFMA.FTZ R193, R193, c[0x0][0x2d0], -R194.reuse ;  /* 0x0000b400c1c17a23 */ /* 0x100fe200000108c2 */
[----:B------:R2:W4:Y:S01]  /*80a0*/  MUFU.EX2 R137, R165 ;  /* 0x000000a500897308 */ /* 0x0005220000000800 */
[----:B------:R-:W-:Y:S02]  /*80b0*/  FFMA.FTZ R250, R191, c[0x0][0x2d0], -R194 ;  /* 0x0000b400bffa7a23 */ /* 0x000fe400000108c2 */
[--C-:B------:R-:W-:Y:S01]  /*80c0*/  FFMA.FTZ R191, R192, c[0x0][0x2d0], -R240.reuse ;  /* 0x0000b400c0bf7a23 */ /* 0x100fe200000108f0 */
[----:B---3--:R-:W-:Y:S01]  /*80d0*/  F2FP.PACK_AB R147, R182, R183 ;  /* 0x000000b7b693723e */ /* 0x008fe200000000ff */
[----:B------:R-:W-:Y:S02]  /*80e0*/  FFMA.FTZ R240, R171, c[0x0][0x2d0], -R240 ;  /* 0x0000b400abf07a23 */ /* 0x000fe400000108f0 */
[--C-:B------:R-:W-:Y:S02]  /*80f0*/  FFMA.FTZ R192, R168, c[0x0][0x2d0], -R194.reuse ;  /* 0x0000b400a8c07a23 */ /* 0x100fe400000108c2 */
[----:B------:R-:W-:Y:S01]  /*8100*/  FFMA.FTZ R194, R166, c[0x0][0x2d0], -R194 ;  /* 0x0000b400a6c27a23 */ /* 0x000fe200000108c2 */
[----:B------:R-:W-:Y:S01]  /*8110*/  MUFU.EX2 R186, R186 ;  /* 0x000000ba00ba7308 */ /* 0x000fe20000000800 */
[C---:B------:R-:W-:Y:S01]  /*8120*/  HMMA.16816.F32 R8, R144.reuse, R20, R8 ;  /* 0x000000149008723c */ /* 0x040fe20000001808 */
[--C-:B------:R-:W-:Y:S02]  /*8130*/  FFMA.FTZ R251, R163, c[0x0][0x2d0], -R170.reuse ;  /* 0x0000b400a3fb7a23 */ /* 0x100fe400000108aa */
[----:B------:R-:W-:Y:S02]  /*8140*/  FFMA.FTZ R170, R161, c[0x0][0x2d0], -R170 ;  /* 0x0000b400a1aa7a23 */ /* 0x000fe400000108aa */
[----:B------:R-:W-:Y:S02]  /*8150*/  FMUL.FTZ R72, R2, R72 ;  /* 0x0000004802487220 */ /* 0x000fe40000410000 */
[C---:B------:R-:W-:Y:S01]  /*8160*/  FMUL.FTZ R20, R150.reuse, R104 ;  /* 0x0000006896147220 */ /* 0x040fe20000410000 */
[-C--:B------:R-:W-:Y:S01]  /*8170*/  HMMA.16816.F32 R12, R144, R22.reuse, R12 ;  /* 0x00000016900c723c */ /* 0x080fe2000000180c */
[----:B------:R-:W-:Y:S01]  /*8180*/  FMUL.FTZ R21, R150, R105 ;  /* 0x0000006996157220 */ /* 0x000fe20000410000 */
[----:B------:R-:W3:Y:S02]  /*8190*/  MUFU.EX2 R187, R187 ;  /* 0x000000bb00bb7308 */ /* 0x000ee40000000800 */
[----:B------:R-:W-:Y:S01]  /*81a0*/  FMUL.FTZ R73, R2, R73 ;  /* 0x0000004902497220 */ /* 0x000fe20000410000 */
[----:B--2---:R-:W-:Y:S01]  /*81b0*/  LDSM.16.MT88.4 R164, [R212+0x2c80] ;  /* 0x002c8000d4a4783b */ /* 0x004fe20000004200 */
[C---:B------:R-:W-:Y:S01]  /*81c0*/  FMUL.FTZ R74, R0.reuse, R74 ;  /* 0x0000004a004a7220 */ /* 0x040fe20000410000 */
[----:B----4-:R-:W-:Y:S01]  /*81d0*/  F2FP.PACK_AB R161, R137, R136 ;  /* 0x0000008889a1723e */ /* 0x010fe200000000ff */
[C---:B------:R-:W-:Y:S01]  /*81e0*/  HMMA.16816.F32 R16, R156.reuse, R22, R16 ;  /* 0x000000169c10723c */ /* 0x040fe20000001810 */
[----:B------:R-:W-:Y:S03]  /*81f0*/  FMUL.FTZ R75, R0, R75 ;  /* 0x0000004b004b7220 */ /* 0x000fe60000410000 */
[C---:B------:R-:W-:Y:S01]  /*8200*/  FMUL.FTZ R76, R2.reuse, R76 ;  /* 0x0000004c024c7220 */ /* 0x040fe20000410000 */
[----:B------:R-:W-:Y:S01]  /*8210*/  MUFU.EX2 R188, R188 ;  /* 0x000000bc00bc7308 */ /* 0x000fe20000000800 */
[----:B------:R-:W-:Y:S02]  /*8220*/  FMUL.FTZ R77, R2, R77 ;  /* 0x0000004d024d7220 */ /* 0x000fe40000410000 */
[C---:B------:R-:W-:Y:S04]  /*8230*/  FMUL.FTZ R22, R148.reuse, R106 ;  /* 0x0000006a94167220 */ /* 0x040fe80000410000 */
[----:B------:R-:W-:Y:S02]  /*8240*/  FMUL.FTZ R23, R148, R107 ;  /* 0x0000006b94177220 */ /* 0x000fe40000410000 */
[----:B------:R-:W2:Y:S01]  /*8250*/  LDSM.16.MT88.4 R104, [R212+0x2480] ;  /* 0x00248000d468783b */ /* 0x000ea20000004200 */
[C---:B------:R-:W-:Y:S01]  /*8260*/  FMUL.FTZ R78, R0.reuse, R78 ;  /* 0x0000004e004e7220 */ /* 0x040fe20000410000 */
[----:B------:R-:W4:Y:S01]  /*8270*/  MUFU.EX2 R189, R189 ;  /* 0x000000bd00bd7308 */ /* 0x000f220000000800 */
[----:B------:R-:W-:Y:S02]  /*8280*/  FMUL.FTZ R79, R0, R79 ;  /* 0x0000004f004f7220 */ /* 0x000fe40000410000 */
[-C--:B------:R-:W-:Y:S01]  /*8290*/  HMMA.16816.F32 R20, R156, R36.reuse, R20 ;  /* 0x000000249c14723c */ /* 0x080fe20000001814 */
[C---:B------:R-:W-:Y:S02]  /*82a0*/  FMUL.FTZ R88, R2.reuse, R88 ;  /* 0x0000005802587220 */ /* 0x040fe40000410000 */
[----:B------:R-:W-:Y:S02]  /*82b0*/  FMUL.FTZ R89, R2, R89 ;  /* 0x0000005902597220 */ /* 0x000fe40000410000 */
[C---:B------:R-:W-:Y:S02]  /*82c0*/  FMUL.FTZ R90, R0.reuse, R90 ;  /* 0x0000005a005a7220 */ /* 0x040fe40000410000 */
[----:B------:R-:W-:Y:S01]  /*82d0*/  MUFU.EX2 R190, R190 ;  /* 0x000000be00be7308 */ /* 0x000fe20000000800 */
[C---:B------:R-:W-:Y:S01]  /*82e0*/  HMMA.16816.F32 R24, R144.reuse, R36, R24 ;  /* 0x000000249018723c */ /* 0x040fe20000001818 */
[----:B------:R-:W-:Y:S03]  /*82f0*/  FMUL.FTZ R91, R0, R91 ;  /* 0x0000005b005b7220 */ /* 0x000fe60000410000 */
[--C-:B------:R-:W-:Y:S02]  /*8300*/  FFMA.FTZ R248, R247, c[0x0][0x2d0], -R162.reuse ;  /* 0x0000b400f7f87a23 */ /* 0x100fe400000108a2 */
[----:B------:R-:W-:Y:S02]  /*8310*/  FMUL.FTZ R92, R2, R92 ;  /* 0x0000005c025c7220 */ /* 0x000fe40000410000 */
[-C--:B------:R-:W-:Y:S01]  /*8320*/  HMMA.16816.F32 R28, R144, R38.reuse, R28 ;  /* 0x00000026901c723c */ /* 0x080fe2000000181c */
[C---:B------:R-:W-:Y:S01]  /*8330*/  FMUL.FTZ R36, R150.reuse, R120 ;  /* 0x0000007896247220 */ /* 0x040fe20000410000 */
[----:B------:R-:W-:Y:S02]  /*8340*/  MUFU.EX2 R247, R194 ;  /* 0x000000c200f77308 */ /* 0x000fe40000000800 */
[----:B------:R-:W-:Y:S02]  /*8350*/  FMUL.FTZ R37, R150, R121 ;  /* 0x0000007996257220 */ /* 0x000fe40000410000 */
[----:B------:R-:W-:Y:S02]  /*8360*/  FMUL.FTZ R93, R2, R93 ;  /* 0x0000005d025d7220 */ /* 0x000fe40000410000 */
[C---:B------:R-:W-:Y:S01]  /*8370*/  HMMA.16816.F32 R32, R156.reuse, R38, R32 ;  /* 0x000000269c20723c */ /* 0x040fe20000001820 */
[C---:B------:R-:W-:Y:S03]  /*8380*/  FMUL.FTZ R94, R0.reuse, R94 ;  /* 0x0000005e005e7220 */ /* 0x040fe60000410000 */
[----:B------:R5:W-:Y:S01]  /*8390*/  MUFU.EX2 R194, R170 ;  /* 0x000000aa00c27308 */ /* 0x000be20000000800 */
[----:B------:R-:W-:Y:S02]  /*83a0*/  FMUL.FTZ R95, R0, R95 ;  /* 0x0000005f005f7220 */ /* 0x000fe40000410000 */
[C---:B------:R-:W-:Y:S02]  /*83b0*/  FMUL.FTZ R38, R148.reuse, R122 ;  /* 0x0000007a94267220 */ /* 0x040fe40000410000 */
[----:B------:R-:W-:Y:S02]  /*83c0*/  FMUL.FTZ R39, R148, R123 ;  /* 0x0000007b94277220 */ /* 0x000fe40000410000 */
[----:B------:R-:W-:Y:S01]  /*83d0*/  LDSM.16.MT88.4 R120, [R212+0x2080] ;  /* 0x00208000d478783b */ /* 0x000fe20000004200 */
[C---:B------:R-:W-:Y:S02]  /*83e0*/  FMUL.FTZ R96, R150.reuse, R96 ;  /* 0x0000006096607220 */ /* 0x040fe40000410000 */
[----:B------:R-:W2:Y:S01]  /*83f0*/  MUFU.EX2 R195, R195 ;  /* 0x000000c300c37308 */ /* 0x000ea20000000800 */
[----:B------:R-:W-:Y:S01]  /*8400*/  FMUL.FTZ R97, R150, R97 ;  /* 0x0000006196617220 */ /* 0x000fe20000410000 */
[-C--:B-1----:R-:W-:Y:S01]  /*8410*/  HMMA.16816.F32 R36, R156, R100.reuse, R36 ;  /* 0x000000649c24723c */ /* 0x082fe20000001824 */
[C---:B------:R-:W-:Y:S02]  /*8420*/  FMUL.FTZ R98, R148.reuse, R98 ;  /* 0x0000006294627220 */ /* 0x040fe40000410000 */
[----:B------:R-:W-:Y:S02]  /*8430*/  FMUL.FTZ R99, R148, R99 ;  /* 0x0000006394637220 */ /* 0x000fe40000410000 */
[C---:B------:R-:W-:Y:S02]  /*8440*/  FMUL.FTZ R68, R150.reuse, R68 ;  /* 0x0000004496447220 */ /* 0x040fe40000410000 */
[----:B------:R-:W-:Y:S01]  /*8450*/  FMUL.FTZ R69, R150, R69 ;  /* 0x0000004596457220 */ /* 0x000fe20000410000 */
[C---:B------:R-:W-:Y:S01]  /*8460*/  HMMA.16816.F32 R40, R144.reuse, R100, R40 ;  /* 0x000000649028723c */ /* 0x040fe20000001828 */
[----:B------:R-:W-:Y:S01]  /*8470*/  MUFU.EX2 R196, R196 ;  /* 0x000000c400c47308 */ /* 0x000fe20000000800 */
[----:B-----5:R-:W-:Y:S02]  /*8480*/  LDSM.16.MT88.4 R168, [R214+0x3880] ;  /* 0x00388000d6a8783b */ /* 0x020fe40000004200 */
[C---:B------:R-:W-:Y:S02]  /*8490*/  FMUL.FTZ R70, R148.reuse, R70 ;  /* 0x0000004694467220 */ /* 0x040fe40000410000 */
[----:B------:R-:W-:Y:S02]  /*84a0*/  FMUL.FTZ R71, R148, R71 ;  /* 0x0000004794477220 */ /* 0x000fe40000410000 */
[-C--:B------:R-:W-:Y:S01]  /*84b0*/  HMMA.16816.F32 R44, R144, R102.reuse, R44 ;  /* 0x00000066902c723c */ /* 0x080fe2000000182c */
[C---:B------:R-:W-:Y:S02]  /*84c0*/  FMUL.FTZ R80, R150.reuse, R80 ;  /* 0x0000005096507220 */ /* 0x040fe40000410000 */
[----:B------:R-:W1:Y:S01]  /*84d0*/  MUFU.EX2 R199, R199 ;  /* 0x000000c700c77308 */ /* 0x000e620000000800 */
[----:B------:R-:W-:Y:S02]  /*84e0*/  FMUL.FTZ R81, R150, R81 ;  /* 0x0000005196517220 */ /* 0x000fe40000410000 */
[C---:B------:R-:W-:Y:S02]  /*84f0*/  FMUL.FTZ R82, R148.reuse, R82 ;  /* 0x0000005294527220 */ /* 0x040fe40000410000 */
[C---:B------:R-:W-:Y:S01]  /*8500*/  HMMA.16816.F32 R48, R156.reuse, R102, R48 ;  /* 0x000000669c30723c */ /* 0x040fe20000001830 */
[----:B------:R-:W5:Y:S03]  /*8510*/  LDSM.16.MT88.4 R100, [R214+0x3080] ;  /* 0x00308000d664783b */ /* 0x000f660000004200 */
[----:B------:R-:W-:Y:S01]  /*8520*/  FMUL.FTZ R83, R148, R83 ;  /* 0x0000005394537220 */ /* 0x000fe20000410000 */
[----:B------:R-:W-:Y:S01]  /*8530*/  MUFU.EX2 R239, R239 ;  /* 0x000000ef00ef7308 */ /* 0x000fe20000000800 */
[C---:B------:R-:W-:Y:S02]  /*8540*/  FMUL.FTZ R84, R150.reuse, R84 ;  /* 0x0000005496547220 */ /* 0x040fe40000410000 */
[-C--:B--2---:R-:W-:Y:S01]  /*8550*/  HMMA.16816.F32 R52, R156, R104.reuse, R52 ;  /* 0x000000689c34723c */ /* 0x084fe20000001834 */
[----:B------:R-:W-:Y:S03]  /*8560*/  FMUL.FTZ R85, R150, R85 ;  /* 0x0000005596557220 */ /* 0x000fe60000410000 */
[C---:B------:R-:W-:Y:S02]  /*8570*/  FMUL.FTZ R86, R148.reuse, R86 ;  /* 0x0000005694567220 */ /* 0x040fe40000410000 */
[----:B------:R-:W-:Y:S01]  /*8580*/  FMUL.FTZ R87, R148, R87 ;  /* 0x0000005794577220 */ /* 0x000fe20000410000 */
[----:B------:R-:W2:Y:S01]  /*8590*/  MUFU.EX2 R242, R242 ;  /* 0x000000f200f27308 */ /* 0x000ea20000000800 */
[C---:B------:R-:W-:Y:S01]  /*85a0*/  HMMA.16816.F32 R56, R144.reuse, R104, R56 ;  /* 0x000000689038723c */ /* 0x040fe20000001838 */
[--C-:B------:R-:W-:Y:S03]  /*85b0*/  FFMA.FTZ R243, R243, c[0x0][0x2d0], -R162.reuse ;  /* 0x0000b400f3f37a23 */ /* 0x100fe600000108a2 */
[--C-:B------:R-:W-:Y:S02]  /*85c0*/  FFMA.FTZ R245, R245, c[0x0][0x2d0], -R162.reuse ;  /* 0x0000b400f5f57a23 */ /* 0x100fe400000108a2 */
[--C-:B------:R-:W-:Y:S02]  /*85d0*/  FFMA.FTZ R160, R160, c[0x0][0x2d0], -R162.reuse ;  /* 0x0000b400a0a07a23 */ /* 0x100fe400000108a2 */
[-C--:B------:R-:W-:Y:S01]  /*85e0*/  HMMA.16816.F32 R60, R144, R106.reuse, R60 ;  /* 0x0000006a903c723c */ /* 0x080fe2000000183c */
[----:B------:R-:W-:Y:S03]  /*85f0*/  MUFU.EX2 R241, R241 ;  /* 0x000000f100f17308 */ /* 0x000fe60000000800 */
[----:B------:R-:W-:Y:S02]  /*8600*/  FFMA.FTZ R162, R153, c[0x0][0x2d0], -R162 ;  /* 0x0000b40099a27a23 */ /* 0x000fe400000108a2 */
[----:B------:R-:W-:Y:S01]  /*8610*/  FFMA.FTZ R172, R150, R231, R172 ;  /* 0x000000e796ac7223 */ /* 0x000fe200000100ac */
[----:B------:R-:W-:Y:S01]  /*8620*/  MOV R150, R151 ;  /* 0x0000009700967202 */ /* 0x000fe20000000f00 */
[C---:B------:R-:W-:Y:S01]  /*8630*/  HMMA.16816.F32 R64, R156.reuse, R106, R64 ;  /* 0x0000006a9c40723c */ /* 0x040fe20000001840 */
[----:B------:R-:W1:Y:S02]  /*8640*/  LDSM.16.MT88.4 R104, [R212+0x3080] ;  /* 0x00308000d468783b */ /* 0x000e640000004200 */
[----:B------:R-:W-:Y:S01]  /*8650*/  MUFU.EX2 R244, R244 ;  /* 0x000000f400f47308 */ /* 0x000fe20000000800 */
[----:B------:R-:W-:Y:S01]  /*8660*/  FFMA.FTZ R173, R148, R229, R173 ;  /* 0x000000e594ad7223 */ /* 0x000fe200000100ad */
[----:B------:R-:W-:Y:S01]  /*8670*/  MOV R148, R149 ;  /* 0x0000009500947202 */ /* 0x000fe20000000f00 */
[----:B------:R-:W-:Y:S01]  /*8680*/  FFMA.FTZ R177, R2, R227, R177 ;  /* 0x000000e302b17223 */ /* 0x000fe200000100b1 */
[----:B------:R-:W-:Y:S01]  /*8690*/  MOV R2, R3 ;  /* 0x0000000300027202 */ /* 0x000fe20000000f00 */
[----:B------:R-:W-:Y:S01]  /*86a0*/  FFMA.FTZ R185, R0, R225, R185 ;  /* 0x000000e100b97223 */ /* 0x000fe200000100b9 */
[-C--:B-----5:R-:W-:Y:S03]  /*86b0*/  HMMA.16816.F32 R68, R156, R100.reuse, R68 ;  /* 0x000000649c44723c */ /* 0x0a0fe60000001844 */
[----:B------:R-:W-:Y:S01]  /*86c0*/  FADD.FTZ R155, R155, R172 ;  /* 0x000000ac9b9b7221 */ /* 0x000fe20000010000 */
[----:B------:R-:W-:Y:S01]  /*86d0*/  MUFU.EX2 R243, R243 ;  /* 0x000000f300f37308 */ /* 0x000fe20000000800 */
[----:B------:R-:W-:Y:S01]  /*86e0*/  FADD.FTZ R174, R174, R173 ;  /* 0x000000adaeae7221 */ /* 0x000fe20000010000 */
[----:B------:R-:W-:Y:S01]  /*86f0*/  MOV R0, R152 ;  /* 0x0000009800007202 */ /* 0x000fe20000000f00 */
[----:B------:R-:W-:Y:S01]  /*8700*/  FADD.FTZ R176, R176, R177 ;  /* 0x000000b1b0b07221 */ /* 0x000fe20000010000 */
[C---:B------:R-:W-:Y:S01]  /*8710*/  HMMA.16816.F32 R72, R144.reuse, R100, R72 ;  /* 0x000000649048723c */ /* 0x040fe20000001848 */
[----:B------:R-:W-:Y:S03]  /*8720*/  FADD.FTZ R184, R184, R185 ;  /* 0x000000b9b8b87221 */ /* 0x000fe60000010000 */
[----:B------:R-:W-:Y:S02]  /*8730*/  FADD.FTZ R154, R154, R155 ;  /* 0x0000009b9a9a7221 */ /* 0x000fe40000010000 */
[----:B------:R-:W5:Y:S01]  /*8740*/  MUFU.EX2 R246, R246 ;  /* 0x000000f600f67308 */ /* 0x000f620000000800 */
[----:B---3--:R-:W-:Y:S01]  /*8750*/  F2FP.PACK_AB R100, R187, R186 ;  /* 0x000000babb64723e */ /* 0x008fe200000000ff */
[-C--:B------:R-:W-:Y:S01]  /*8760*/  HMMA.16816.F32 R76, R144, R102.reuse, R76 ;  /* 0x00000066904c723c */ /* 0x080fe2000000184c */
[----:B----4-:R-:W-:Y:S03]  /*8770*/  F2FP.PACK_AB R101, R189, R188 ;  /* 0x000000bcbd65723e */ /* 0x010fe600000000ff */
[----:B------:R-:W-:Y:S02]  /*8780*/  FADD.FTZ R179, R179, R174 ;  /* 0x000000aeb3b37221 */ /* 0x000fe40000010000 */
[----:B------:R-:W-:Y:S02]  /*8790*/  FADD.FTZ R181, R181, R176 ;  /* 0x000000b0b5b57221 */ /* 0x000fe40000010000 */
[C---:B------:R-:W-:Y:S01]  /*87a0*/  HMMA.16816.F32 R80, R156.reuse, R102, R80 ;  /* 0x000000669c50723c */ /* 0x040fe20000001850 */
[----:B------:R-:W-:Y:S03]  /*87b0*/  MUFU.EX2 R248, R248 ;  /* 0x000000f800f87308 */ /* 0x000fe60000000800 */
[----:B------:R-:W-:Y:S02]  /*87c0*/  FADD.FTZ R183, R183, R184 ;  /* 0x000000b8b7b77221 */ /* 0x000fe40000010000 */
[----:B------:R-:W-:Y:S01]  /*87d0*/  FADD.FTZ R175, R175, R154 ;  /* 0x0000009aafaf7221 */ /* 0x000fe20000010000 */
[----:B------:R-:W-:Y:S01]  /*87e0*/  F2FP.PACK_AB R102, R195, R190 ;  /* 0x000000bec366723e */ /* 0x000fe200000000ff */
[-C--:B-1----:R-:W-:Y:S01]  /*87f0*/  HMMA.16816.F32 R84, R156, R104.reuse, R84 ;  /* 0x000000689c54723c */ /* 0x082fe20000001854 */
[----:B------:R-:W-:Y:S02]  /*8800*/  F2FP.PACK_AB R103, R199, R196 ;  /* 0x000000c4c767723e */ /* 0x000fe400000000ff */
[----:B------:R-:W1:Y:S01]  /*8810*/  MUFU.EX2 R245, R245 ;  /* 0x000000f500f57308 */ /* 0x000e620000000800 */
[----:B------:R-:W-:Y:S02]  /*8820*/  FADD.FTZ R179, R178, R179 ;  /* 0x000000b3b2b37221 */ /* 0x000fe40000010000 */
[----:B------:R-:W-:Y:S02]  /*8830*/  FADD.FTZ R180, R180, R181 ;  /* 0x000000b5b4b47221 */ /* 0x000fe40000010000 */
[C---:B------:R-:W-:Y:S01]  /*8840*/  HMMA.16816.F32 R88, R144.reuse, R104, R88 ;  /* 0x000000689058723c */ /* 0x040fe20000001858 */
[----:B------:R-:W-:Y:S03]  /*8850*/  FADD.FTZ R182, R182, R183 ;  /* 0x000000b7b6b67221 */ /* 0x000fe60000010000 */
[----:B------:R-:W-:Y:S01]  /*8860*/  FADD.FTZ R186, R186, R175 ;  /* 0x000000afbaba7221 */ /* 0x000fe20000010000 */
[----:B------:R-:W-:Y:S01]  /*8870*/  MUFU.EX2 R198, R198 ;  /* 0x000000c600c67308 */ /* 0x000fe20000000800 */
[----:B------:R-:W-:Y:S01]  /*8880*/  FADD.FTZ R188, R188, R179 ;  /* 0x000000b3bcbc7221 */ /* 0x000fe20000010000 */
[----:B--2---:R-:W-:Y:S01]  /*8890*/  F2FP.PACK_AB R104, R242, R239 ;  /* 0x000000eff268723e */ /* 0x004fe200000000ff */
[-C--:B------:R-:W-:Y:S01]  /*88a0*/  HMMA.16816.F32 R92, R144, R106.reuse, R92 ;  /* 0x0000006a905c723c */ /* 0x080fe2000000185c */
[----:B-----5:R-:W-:Y:S03]  /*88b0*/  F2FP.PACK_AB R105, R246, R243 ;  /* 0x000000f3f669723e */ /* 0x020fe600000000ff */
[----:B------:R-:W-:Y:S02]  /*88c0*/  FADD.FTZ R239, R239, R180 ;  /* 0x000000b4efef7221 */ /* 0x000fe40000010000 */
[----:B------:R-:W-:Y:S01]  /*88d0*/  FADD.FTZ R243, R243, R182 ;  /* 0x000000b6f3f37221 */ /* 0x000fe20000010000 */
[----:B------:R-:W2:Y:S01]  /*88e0*/  MUFU.EX2 R197, R197 ;  /* 0x000000c500c57308 */ /* 0x000ea20000000800 */
[----:B------:R-:W-:Y:S01]  /*88f0*/  HMMA.16816.F32 R96, R156, R106, R96 ;  /* 0x0000006a9c60723c */ /* 0x000fe20000001860 */
[----:B------:R-:W-:Y:S03]  /*8900*/  FADD.FTZ R187, R187, R186 ;  /* 0x000000babbbb7221 */ /* 0x000fe60000010000 */
[----:B------:R-:W-:Y:S02]  /*8910*/  FADD.FTZ R189, R189, R188 ;  /* 0x000000bcbdbd7221 */ /* 0x000fe40000010000 */
[----:B------:R-:W-:Y:S01]  /*8920*/  FADD.FTZ R242, R242, R239 ;  /* 0x000000eff2f27221 */ /* 0x000fe20000010000 */
[----:B------:R-:W-:Y:S01]  /*8930*/  F2FP.PACK_AB R106, R244, R241 ;  /* 0x000000f1f46a723e */ /* 0x000fe200000000ff */
[-C--:B------:R-:W-:Y:S01]  /*8940*/  HMMA.16816.F32 R4, R100, R108.reuse, R4 ;  /* 0x0000006c6404723c */ /* 0x080fe20000001804 */
[----:B-1----:R-:W-:Y:S01]  /*8950*/  F2FP.PACK_AB R107, R245, R248 ;  /* 0x000000f8f56b723e */ /* 0x002fe200000000ff */
[----:B------:R-:W-:Y:S02]  /*8960*/  MUFU.EX2 R193, R193 ;  /* 0x000000c100c17308 */ /* 0x000fe40000000800 */
[----:B------:R-:W-:Y:S02]  /*8970*/  FADD.FTZ R243, R246, R243 ;  /* 0x000000f3f6f37221 */ /* 0x000fe40000010000 */
[----:B------:R-:W-:Y:S02]  /*8980*/  FADD.FTZ R190, R190, R187 ;  /* 0x000000bbbebe7221 */ /* 0x000fe40000010000 */
[C---:B------:R-:W-:Y:S01]  /*8990*/  HMMA.16816.F32 R8, R104.reuse, R108, R8 ;  /* 0x0000006c6808723c */ /* 0x040fe20000001808 */
[----:B------:R-:W-:Y:S03]  /*89a0*/  FADD.FTZ R196, R196, R189 ;  /* 0x000000bdc4c47221 */ /* 0x000fe60000010000 */
[----:B------:R-:W1:Y:S01]  /*89b0*/  MUFU.EX2 R250, R250 ;  /* 0x000000fa00fa7308 */ /* 0x000e620000000800 */
[----:B------:R-:W-:Y:S01]  /*89c0*/  FADD.FTZ R241, R241, R242 ;  /* 0x000000f2f1f17221 */ /* 0x000fe20000010000 */
[----:B--2---:R-:W-:Y:S02]  /*89d0*/  F2FP.PACK_AB R156, R197, R198 ;  /* 0x000000c6c59c723e */ /* 0x004fe400000000ff */
[-C--:B------:R-:W-:Y:S01]  /*89e0*/  HMMA.16816.F32 R12, R104, R110.reuse, R12 ;  /* 0x0000006e680c723c */ /* 0x080fe2000000180c */
[----:B------:R-:W-:Y:S03]  /*89f0*/  FADD.FTZ R248, R248, R243 ;  /* 0x000000f3f8f87221 */ /* 0x000fe60000010000 */
[----:B------:R-:W-:Y:S02]  /*8a00*/  FADD.FTZ R195, R195, R190 ;  /* 0x000000bec3c37221 */ /* 0x000fe40000010000 */
[----:B------:R-:W-:Y:S01]  /*8a10*/  MUFU.EX2 R191, R191 ;  /* 0x000000bf00bf7308 */ /* 0x000fe20000000800 */
[----:B------:R-:W-:Y:S01]  /*8a20*/  FADD.FTZ R196, R199, R196 ;  /* 0x000000c4c7c47221 */ /* 0x000fe20000010000 */
[C---:B------:R-:W-:Y:S01]  /*8a30*/  HMMA.16816.F32 R16, R100.reuse, R110, R16 ;  /* 0x0000006e6410723c */ /* 0x040fe20000001810 */
[----:B------:R-:W2:Y:S03]  /*8a40*/  LDSM.16.MT88.4 R108, [R212+0x2880] ;  /* 0x00288000d46c783b */ /* 0x000ea60000004200 */
[----:B------:R-:W-:Y:S02]  /*8a50*/  FADD.FTZ R244, R244, R241 ;  /* 0x000000f1f4f47221 */ /* 0x000fe40000010000 */
[----:B------:R-:W-:Y:S02]  /*8a60*/  FADD.FTZ R248, R245, R248 ;  /* 0x000000f8f5f87221 */ /* 0x000fe40000010000 */
[-C--:B------:R-:W-:Y:S01]  /*8a70*/  HMMA.16816.F32 R20, R100, R112.reuse, R20 ;  /* 0x000000706414723c */ /* 0x080fe20000001814 */
[----:B------:R-:W3:Y:S03]  /*8a80*/  MUFU.EX2 R240, R240 ;  /* 0x000000f000f07308 */ /* 0x000ee60000000800 */
[----:B-1----:R-:W-:Y:S01]  /*8a90*/  F2FP.PACK_AB R157, R250, R193 ;  /* 0x000000c1fa9d723e */ /* 0x002fe200000000ff */
[----:B------:R-:W-:Y:S02]  /*8aa0*/  FADD.FTZ R198, R198, R195 ;  /* 0x000000c3c6c67221 */ /* 0x000fe40000010000 */
[----:B------:R-:W-:Y:S01]  /*8ab0*/  FADD.FTZ R193, R193, R196 ;  /* 0x000000c4c1c17221 */ /* 0x000fe20000010000 */
[C---:B------:R-:W-:Y:S01]  /*8ac0*/  HMMA.16816.F32 R24, R104.reuse, R112, R24 ;  /* 0x000000706818723c */ /* 0x040fe20000001818 */
[----:B------:R-:W-:Y:S02]  /*8ad0*/  FADD.FTZ R198, R197, R198 ;  /* 0x000000c6c5c67221 */ /* 0x000fe40000010000 */
[----:B------:R-:W1:Y:S01]  /*8ae0*/  MUFU.EX2 R192, R192 ;  /* 0x000000c000c07308 */ /* 0x000e620000000800 */
[----:B------:R-:W-:Y:S04]  /*8af0*/  FADD.FTZ R193, R250, R193 ;  /* 0x000000c1fac17221 */ /* 0x000fe80000010000 */
[-C--:B------:R-:W-:Y:S05]  /*8b00*/  HMMA.16816.F32 R28, R104, R114.reuse, R28 ;  /* 0x00000072681c723c */ /* 0x080fea000000181c */
[----:B------:R-:W-:Y:S03]  /*8b10*/  MUFU.EX2 R249, R249 ;  /* 0x000000f900f97308 */ /* 0x000fe60000000800 */
[C---:B------:R-:W-:Y:S01]  /*8b20*/  HMMA.16816.F32 R32, R100.reuse, R114, R32 ;  /* 0x000000726420723c */ /* 0x040fe20000001820 */
[----:B------:R-:W4:Y:S03]  /*8b30*/  LDSM.16.MT88.4 R112, [R214+0x3480] ;  /* 0x00348000d670783b */ /* 0x000f260000004200 */
[C---:B---3--:R-:W-:Y:S01]  /*8b40*/  F2FP.PACK_AB R158, R240.reuse, R191 ;  /* 0x000000bff09e723e */ /* 0x048fe200000000ff */
[----:B------:R-:W-:Y:S02]  /*8b50*/  FADD.FTZ R191, R191, R198 ;  /* 0x000000c6bfbf7221 */ /* 0x000fe40000010000 */
[----:B------:R-:W3:Y:S01]  /*8b60*/  MUFU.EX2 R252, R252 ;  /* 0x000000fc00fc7308 */ /* 0x000ee20000000800 */
[-C--:B------:R-:W-:Y:S01]  /*8b70*/  HMMA.16816.F32 R36, R100, R116.reuse, R36 ;  /* 0x000000746424723c */ /* 0x080fe20000001824 */
[----:B------:R-:W-:Y:S03]  /*8b80*/  FADD.FTZ R231, R240, R191 ;  /* 0x000000bff0e77221 */ /* 0x000fe60000010000 */
[C---:B-1----:R-:W-:Y:S01]  /*8b90*/  F2FP.PACK_AB R159, R247.reuse, R192 ;  /* 0x000000c0f79f723e */ /* 0x042fe200000000ff */
[----:B------:R-:W-:Y:S03]  /*8ba0*/  FADD.FTZ R192, R192, R193 ;  /* 0x000000c1c0c07221 */ /* 0x000fe60000010000 */
[C---:B------:R-:W-:Y:S01]  /*8bb0*/  HMMA.16816.F32 R40, R104.reuse, R116, R40 ;  /* 0x000000746828723c */ /* 0x040fe20000001828 */
[----:B------:R-:W1:Y:S03]  /*8bc0*/  MUFU.EX2 R251, R251 ;  /* 0x000000fb00fb7308 */ /* 0x000e660000000800 */
[----:B------:R-:W-:Y:S04]  /*8bd0*/  FADD.FTZ R229, R247, R192 ;  /* 0x000000c0f7e57221 */ /* 0x000fe80000010000 */
[-C--:B------:R-:W-:Y:S03]  /*8be0*/  HMMA.16816.F32 R44, R104, R118.reuse, R44 ;  /* 0x00000076682c723c */ /* 0x080fe6000000182c */
[----:B------:R3:W-:Y:S05]  /*8bf0*/  MUFU.EX2 R138, R160 ;  /* 0x000000a0008a7308 */ /* 0x0007ea0000000800 */
[C---:B------:R-:W-:Y:S01]  /*8c00*/  HMMA.16816.F32 R48, R100.reuse, R118, R48 ;  /* 0x000000766430723c */ /* 0x040fe20000001830 */
[----:B------:R-:W5:Y:S04]  /*8c10*/  LDSM.16.MT88.4 R116, [R212+0x3480] ;  /* 0x00348000d474783b */ /* 0x000f680000004200 */
[----:B------:R1:W1:Y:S03]  /*8c20*/  MUFU.EX2 R153, R162 ;  /* 0x000000a200997308 */ /* 0x0002660000000800 */
[-C--:B--2---:R-:W-:Y:S08]  /*8c30*/  HMMA.16816.F32 R52, R100, R108.reuse, R52 ;  /* 0x0000006c6434723c */ /* 0x084ff00000001834 */
[C---:B------:R-:W-:Y:S01]  /*8c40*/  HMMA.16816.F32 R56, R104.reuse, R108, R56 ;  /* 0x0000006c6838723c */ /* 0x040fe20000001838 */
[C---:B---3--:R-:W-:Y:S03]  /*8c50*/  F2FP.PACK_AB R160, R252.reuse, R249 ;  /* 0x000000f9fca0723e */ /* 0x048fe600000000ff */
[----:B------:R-:W-:Y:S04]  /*8c60*/  FADD.FTZ R249, R249, R244 ;  /* 0x000000f4f9f97221 */ /* 0x000fe80000010000 */
[-C--:B------:R-:W-:Y:S01]  /*8c70*/  HMMA.16816.F32 R60, R104, R110.reuse, R60 ;  /* 0x0000006e683c723c */ /* 0x080fe2000000183c */
[----:B------:R-:W-:Y:S03]  /*8c80*/  FADD.FTZ R252, R252, R249 ;  /* 0x000000f9fcfc7221 */ /* 0x000fe60000010000 */
[C---:B-1----:R-:W-:Y:S01]  /*8c90*/  F2FP.PACK_AB R162, R194.reuse, R251 ;  /* 0x000000fbc2a2723e */ /* 0x042fe200000000ff */
[----:B------:R-:W-:Y:S01]  /*8ca0*/  FADD.FTZ R227, R251, R252 ;  /* 0x000000fcfbe37221 */ /* 0x000fe20000010000 */
[-C--:B------:R-:W-:Y:S02]  /*8cb0*/  F2FP.PACK_AB R163, R153, R138.reuse ;  /* 0x0000008a99a3723e */ /* 0x080fe400000000ff */
[C---:B------:R-:W-:Y:S01]  /*8cc0*/  HMMA.16816.F32 R64, R100.reuse, R110, R64 ;  /* 0x0000006e6440723c */ /* 0x040fe20000001840 */
[----:B------:R-:W1:Y:S03]  /*8cd0*/  LDSM.16.MT88.4 R108, [R214+0x2080] ;  /* 0x00208000d66c783b */ /* 0x000e660000004200 */
[----:B------:R-:W-:Y:S04]  /*8ce0*/  FADD.FTZ R227, R194, R227 ;  /* 0x000000e3c2e37221 */ /* 0x000fe80000010000 */
[-C--:B----4-:R-:W-:Y:S08]  /*8cf0*/  HMMA.16816.F32 R68, R100, R112.reuse, R68 ;  /* 0x000000706444723c */ /* 0x090ff00000001844 */
[C---:B------:R-:W-:Y:S08]  /*8d00*/  HMMA.16816.F32 R72, R104.reuse, R112, R72 ;  /* 0x000000706848723c */ /* 0x040ff00000001848 */
[-C--:B------:R-:W-:Y:S08]  /*8d10*/  HMMA.16816.F32 R76, R104, R114.reuse, R76 ;  /* 0x00000072684c723c */ /* 0x080ff0000000184c */
[C---:B------:R-:W-:Y:S08]  /*8d20*/  HMMA.16816.F32 R80, R100.reuse, R114, R80 ;  /* 0x000000726450723c */ /* 0x040ff00000001850 */
[-C--:B-----5:R-:W-:Y:S08]  /*8d30*/  HMMA.16816.F32 R84, R100, R116.reuse, R84 ;  /* 0x000000746454723c */ /* 0x0a0ff00000001854 */
[C---:B------:R-:W-:Y:S08]  /*8d40*/  HMMA.16816.F32 R88, R104.reuse, R116, R88 ;  /* 0x000000746858723c */ /* 0x040ff00000001858 */
[-C--:B------:R-:W-:Y:S08]  /*8d50*/  HMMA.16816.F32 R92, R104, R118.reuse, R92 ;  /* 0x00000076685c723c */ /* 0x080ff0000000185c */
[----:B------:R-:W-:Y:S08]  /*8d60*/  HMMA.16816.F32 R96, R100, R118, R96 ;  /* 0x000000766460723c */ /* 0x000ff00000001860 */
[-C--:B-1----:R-:W-:Y:S01]  /*8d70*/  HMMA.16816.F32 R144, R156, R108.reuse, R4 ;  /* 0x0000006c9c90723c */ /* 0x082fe20000001804 */
[----:B------:R-:W1:Y:S07]  /*8d80*/  LDSM.16.MT88.4 R4, [R212+0x3880] ;  /* 0x00388000d404783b */ /* 0x000e6e0000004200 */
[C---:B------:R-:W-:Y:S07]  /*8d90*/  HMMA.16816.F32 R140, R160.reuse, R108, R8 ;  /* 0x0000006ca08c723c */ /* 0x040fee0000001808 */
[----:B------:R-:W-:Y:S02]  /*8da0*/  MOV R11, R138 ;  /* 0x0000008a000b7202 */ /* 0x000fe40000000f00 */
[----:B------:R-:W-:Y:S03]  /*8db0*/  MOV R10, R137 ;  /* 0x00000089000a7202 */ /* 0x000fe60000000f00 */
[----:B------:R-:W-:Y:S02]  /*8dc0*/  MOV R9, R136 ;  /* 0x0000008800097202 */ /* 0x000fe40000000f00 */
[-C--:B------:R-:W-:Y:S03]  /*8dd0*/  HMMA.16816.F32 R136, R160, R110.reuse, R12 ;  /* 0x0000006ea088723c */ /* 0x080fe6000000180c */
[----:B------:R-:W-:Y:S04]  /*8de0*/  FADD.FTZ R248, R9, R248 ;  /* 0x000000f809f87221 */ /* 0x000fe80000010000 */
[----:B------:R-:W-:Y:S01]  /*8df0*/  FADD.FTZ R248, R10, R248 ;  /* 0x000000f80af87221 */ /* 0x000fe20000010000 */
[C---:B------:R-:W-:Y:S04]  /*8e00*/  HMMA.16816.F32 R100, R156.reuse, R110, R16 ;  /* 0x0000006e9c64723c */ /* 0x040fe80000001810 */
[----:B------:R-:W-:Y:S04]  /*8e10*/  FADD.FTZ R248, R11, R248 ;  /* 0x000000f80bf87221 */ /* 0x000fe80000010000 */
[-C--:B------:R-:W-:Y:S01]  /*8e20*/  HMMA.16816.F32 R104, R156, R120.reuse, R20 ;  /* 0x000000789c68723c */ /* 0x080fe20000001814 */
[----:B------:R-:W-:Y:S07]  /*8e30*/  FADD.FTZ R225, R153, R248 ;  /* 0x000000f899e17221 */ /* 0x000fee0000010000 */
[C---:B------:R-:W-:Y:S08]  /*8e40*/  HMMA.16816.F32 R108, R160.reuse, R120, R24 ;  /* 0x00000078a06c723c */ /* 0x040ff00000001818 */
[-C--:B------:R-:W-:Y:S08]  /*8e50*/  HMMA.16816.F32 R112, R160, R122.reuse, R28 ;  /* 0x0000007aa070723c */ /* 0x080ff0000000181c */
        /* <DEDUP_REMOVED lines=13> */
[-C--:B-1----:R-:W-:Y:S08]  /*8f30*/  HMMA.16816.F32 R84, R156, R4.reuse, R84 ;  /* 0x000000049c54723c */ /* 0x082ff00000001854 */
[C---:B------:R-:W-:Y:S08]  /*8f40*/  HMMA.16816.F32 R88, R160.reuse, R4, R88 ;  /* 0x00000004a058723c */ /* 0x040ff00000001858 */
[-C--:B------:R-:W-:Y:S08]  /*8f50*/  HMMA.16816.F32 R92, R160, R6.reuse, R92 ;  /* 0x00000006a05c723c */ /* 0x080ff0000000185c */
[----:B------:R-:W-:Y:S01]  /*8f60*/  HMMA.16816.F32 R96, R156, R6, R96 ;  /* 0x000000069c60723c */ /* 0x000fe20000001860 */
[----:B------:R-:W-:-:S07]  /*8f70*/  @P0 BRA `(.L_x_198) ;  /* 0xffffc29000000947 */ /* 0x000fce000383ffff */
.L_x_179:
[----:B------:R-:W1:Y:S01]  /*8f80*/  S2UR UR12, SR_CTAID.X ;  /* 0x00000000000c79c3 */ /* 0x000e620000002500 */
[----:B------:R-:W-:Y:S01]  /*8f90*/  ULDC.64 UR4, c[0x0][0x2c8] ;  /* 0x0000b20000047ab9 */ /* 0x000fe20000000a00 */
[----:B------:R-:W-:Y:S01]  /*8fa0*/  PLOP3.LUT P0, PT, PT, PT, UP1, 0x40, 0x0 ;  /* 0x000000000000781c */ /* 0x000fe20003f0e818 */
[----:B-1----:R-:W-:-:S04]  /*8fb0*/  ULEA UR12, UR12, 0x7f, 0x7 ;  /* 0x0000007f0c0c7891 */ /* 0x002fc8000f8e383f */
[----:B------:R-:W-:-:S03]  /*8fc0*/  UIMAD.WIDE.U32 UR14, UR12, UR4, URZ ;  /* 0x000000040c0e72a5 */ /* 0x000fc6000f8e003f */
[----:B------:R-:W-:Y:S02]  /*8fd0*/  ULDC UR4, c[0x0][0x168] ;  /* 0x00005a0000047ab9 */ /* 0x000fe40000000800 */
[----:B------:R-:W-:Y:S02]  /*8fe0*/  @UP2 USHF.R.U32.HI UR12, URZ, UR5, UR15 ;  /* 0x000000053f0c2299 */ /* 0x000fe4000801160f */
[----:B------:R-:W-:Y:S02]  /*8ff0*/  UIADD3 UR4, -UR4, 0x1, URZ ;  /* 0x0000000104047890 */ /* 0x000fe4000fffe13f */
[----:B------:R-:W-:Y:S02]  /*9000*/  ULDC UR5, c[0x0][0x1d0] ;  /* 0x0000740000057ab9 */ /* 0x000fe40000000800 */
[----:B------:R-:W-:-:S03]  /*9010*/  UIADD3 UR13, UR12, UR5, UR4 ;  /* 0x000000050c0d7290 */ /* 0x000fc6000fffe004 */
[----:B------:R-:W-:Y:S02]  /*9020*/  ULDC UR12, c[0x0][0x324] ;  /* 0x0000c900000c7ab9 */ /* 0x000fe40000000800 */
[----:B------:R-:W-:Y:S01]  /*9030*/  UIADD3 UR12, UR13, -UR12, URZ ;  /* 0x8000000c0d0c7290 */ /* 0x000fe2000fffe03f */
[----:B------:R-:W-:Y:S05]  /*9040*/  @P0 BRA `(.L_x_199) ;  /* 0x0000014000000947 */ /* 0x000fea0003800000 */
        /* <DEDUP_REMOVED lines=11> */
.L_x_200:
[----:B------:R-:W-:Y:S02]  /*9100*/  ULDC UR4, c[0x0][0x32c] ;  /* 0x0000cb0000047ab9 */ /* 0x000fe40000000800 */
[----:B------:R-:W-:-:S03]  /*9110*/  UISETP.NE.AND UP0, UPT, UR4, 0x1, UPT ;  /* 0x000000010400788c */ /* 0x000fc6000bf05270 */
[----:B------:R-:W-:Y:S02]  /*9120*/  ULDC.64 UR4, c[0x0][0x330] ;  /* 0x0000cc0000047ab9 */ /* 0x000fe40000000a00 */
[----:B------:R-:W-:-:S06]  /*9130*/  UIMAD.WIDE.U32 UR14, UR13, UR4, URZ ;  /* 0x000000040d0e72a5 */ /* 0x000fcc000f8e003f */
[----:B------:R-:W-:Y:S02]  /*9140*/  @UP0 USHF.R.U32.HI UR13, URZ, UR5, UR15 ;  /* 0x000000053f0d0299 */ /* 0x000fe4000801160f */
.L_x_201:
[----:B------:R-:W-:Y:S02]  /*9150*/  ULDC UR4, c[0x0][0x32c] ;  /* 0x0000cb0000047ab9 */ /* 0x000fe40000000800 */
[----:B------:R-:W-:-:S04]  /*9160*/  UIMAD UR4, UR13, UR4, URZ ;  /* 0x000000040d0472a4 */ /* 0x000fc8000f8e023f */
[----:B------:R-:W-:-:S04]  /*9170*/  UISETP.LT.AND UP0, UPT, UR12, UR4, UPT ;  /* 0x000000040c00728c */ /* 0x000fc8000bf01270 */
[----:B------:R-:W-:-:S04]  /*9180*/  USEL UR12, UR12, UR4, !UP0 ;  /* 0x000000040c0c7287 */ /* 0x000fc8000c000000 */
.L_x_199:
[----:B------:R-:W-:-:S04]  /*9190*/  UIADD3 UR12, UR12, 0x2f, URZ ;  /* 0x0000002f0c0c7890 */ /* 0x000fc8000fffe03f */
[----:B------:R-:W-:-:S04]  /*91a0*/  UIMAD.WIDE UR4, UR12, 0x2aaaaaab, URZ ;  /* 0x2aaaaaab0c0478a5 */ /* 0x000fc8000f8e023f */
[----:B------:R-:W-:-:S04]  /*91b0*/  USHF.R.U32.HI UR4, URZ, 0x1f, UR5 ;  /* 0x0000001f3f047899 */ /* 0x000fc80008011605 */
[----:B------:R-:W-:-:S04]  /*91c0*/  ULEA.HI.SX32 UR4, UR5, UR4, 0x1d ;  /* 0x0000000405047291 */ /* 0x000fc8000f8fea3f */
[----:B------:R-:W-:-:S04]  /*91d0*/  UISETP.LT.AND UP0, UPT, UR6, UR4, UPT ;  /* 0x000000040600728c */ /* 0x000fc8000bf01270 */
[----:B------:R-:W-:-:S06]  /*91e0*/  USEL UR4, UR6, UR4, !UP0 ;  /* 0x0000000406047287 */ /* 0x000fcc000c000000 */
[----:B------:R-:W-:-:S13]  /*91f0*/  ISETP.GE.AND P0, PT, R226, UR4, PT ;  /* 0x00000004e2007c0c */ /* 0x000fda000bf06270 */
[----:B------:R-:W-:Y:S05]  /*9200*/  @!P0 BRA `(.L_x_202) ;  /* 0x0000298000008947 */ /* 0x000fea0003800000 */
[C---:B------:R-:W-:Y:S02]  /*9210*/  IADD3 R242, P0, R232.reuse, 0x20, RZ ;  /* 0x00000020e8f27810 */ /* 0x040fe40007f1e0ff */
[----:B------:R-:W-:Y:S02]  /*9220*/  IADD3 R240, P2, R232, 0x40, RZ ;  /* 0x00000040e8f07810 */ /* 0x000fe40007f5e0ff */
[C---:B------:R-:W-:Y:S01]  /*9230*/  IADD3 R238, P1, R220.reuse, 0x20, RZ ;  /* 0x00000020dcee7810 */ /* 0x040fe20007f3e0ff */
[--C-:B------:R-:W-:Y:S01]  /*9240*/  IMAD.X R241, RZ, RZ, R235.reuse, P0 ;  /* 0x000000fffff17224 */ /* 0x100fe200000e06eb */
[----:B------:R-:W-:Y:S01]  /*9250*/  IADD3 R236, P0, R220, 0x40, RZ ;  /* 0x00000040dcec7810 */ /* 0x000fe20007f1e0ff */
[----:B------:R-:W-:Y:S02]  /*9260*/  IMAD.X R239, RZ, RZ, R235, P2 ;  /* 0x000000ffffef7224 */ /* 0x000fe400010e06eb */
[--C-:B------:R-:W-:Y:S02]  /*9270*/  IMAD.X R237, RZ, RZ, R223.reuse, P1 ;  /* 0x000000ffffed7224 */ /* 0x100fe400008e06df */
[----:B------:R-:W-:-:S02]  /*9280*/  IMAD.X R230, RZ, RZ, R223, P0 ;  /* 0x000000ffffe67224 */ /* 0x000fc400000e06df */
.L_x_205:
[----:B------:R-:W-:Y:S04]  /*9290*/  DEPBAR.LE SB0, 0x0 ;  /* 0x000080000000791a */ /* 0x000fe80000000000 */
[----:B------:R-:W-:Y:S01]  /*92a0*/  BAR.SYNC.DEFER_BLOCKING 0x0 ;  /* 0x0000000000007b1d */ /* 0x000fe20000010000 */
[----:B------:R-:W-:Y:S01]  /*92b0*/  ISETP.LT.AND P0, PT, R226, UR6, PT ;  /* 0x00000006e2007c0c */ /* 0x000fe2000bf01270 */
[----:B------:R-:W-:Y:S01]  /*92c0*/  IMAD.MOV.U32 R148, RZ, RZ, R151 ;  /* 0x000000ffff947224 */ /* 0x000fe200078e0097 */
[----:B------:R-:W-:Y:S01]  /*92d0*/  MOV R2, R149 ;  /* 0x0000009500027202 */ /* 0x000fe20000000f00 */
[----:B------:R-:W-:Y:S02]  /*92e0*/  IMAD.MOV.U32 R0, RZ, RZ, R3 ;  /* 0x000000ffff007224 */ /* 0x000fe400078e0003 */
        /* <DEDUP_REMOVED lines=12> */
[----:B------:R-:W-:Y:S04]  /*93b0*/  IMAD.WIDE.U32 R12, R226, c[0x0][0x208], RZ ;  /* 0x00008200e20c7a25 */ /* 0x000fe800078e00ff */
        /* <DEDUP_REMOVED lines=10> */
[----:B------:R-:W-:Y:S04]  /*9460*/  IADD3 R8, P1, R242, R12, RZ ;  /* 0x0000000cf2087210 */ /* 0x000fe80007f3e0ff */
[----:B------:R-:W-:Y:S01]  /*9470*/  @!P3 LEA.HI.X R10, R10, R4, R5, 0x5, P0 ;  /* 0x000000040a0ab211 */ /* 0x000fe200000f2c05 */
[----:B------:R-:W-:Y:S01]  /*9480*/  IMAD.X R5, R4, 0x1, R235, P2 ;  /* 0x0000000104057824 */ /* 0x000fe200010e06eb */
[----:B------:R-:W-:Y:S01]  /*9490*/  LEA R14, P2, R6, c[0x0][0x1f8], 0x1 ;  /* 0x00007e00060e7a11 */ /* 0x000fe200078408ff */
[----:B------:R-:W-:Y:S01]  /*94a0*/  IMAD.X R7, R4, 0x1, R241, P1 ;  /* 0x0000000104077824 */ /* 0x000fe200008e06f1 */
[----:B------:R-:W-:Y:S02]  /*94b0*/  IADD3 R9, P0, R240, R12, RZ ;  /* 0x0000000cf0097210 */ /* 0x000fe40007f1e0ff */
[----:B------:R-:W-:Y:S02]  /*94c0*/  LEA.HI.X R15, R6, c[0x0][0x1fc], R5, 0x1, P2 ;  /* 0x00007f00060f7a11 */ /* 0x000fe400010f0c05 */
[----:B------:R-:W-:Y:S01]  /*94d0*/  LEA R12, P1, R8, c[0x0][0x1f8], 0x1 ;  /* 0x00007e00080c7a11 */ /* 0x000fe200078208ff */
[----:B------:R-:W-:Y:S01]  /*94e0*/  IMAD.X R4, R4, 0x1, R239, P0 ;  /* 0x0000000104047824 */ /* 0x000fe200000e06ef */
[----:B------:R-:W-:Y:S01]  /*94f0*/  LEA R16, P0, R9, c[0x0][0x1f8], 0x1 ;  /* 0x00007e0009107a11 */ /* 0x000fe200078008ff */
[----:B------:R-:W-:Y:S01]  /*9500*/  @!PT LDS RZ, [RZ] ;  /* 0x00000000fffff984 */ /* 0x000fe20000000800 */
[----:B------:R-:W-:Y:S01]  /*9510*/  @!PT LDS RZ, [RZ] ;  /* 0x00000000fffff984 */ /* 0x000fe20000000800 */
[----:B------:R-:W-:Y:S01]  /*9520*/  @!PT LDS RZ, [RZ] ;  /* 0x00000000fffff984 */ /* 0x000fe20000000800 */
[----:B------:R4:W-:Y:S01]  /*9530*/  LDGSTS.E.BYPASS.LTC128B.128 [R218+0x1880], [R14.64], !P6 ;  /* 0x018800000eda7fae */ /* 0x0009e2000f101d4a */
[----:B------:R-:W-:Y:S02]  /*9540*/  LEA.HI.X R13, R8, c[0x0][0x1fc], R7, 0x1, P1 ;  /* 0x00007f00080d7a11 */ /* 0x000fe400008f0c07 */
[----:B------:R-:W-:Y:S02]  /*9550*/  @!P3 IADD3 R5, P2, R11, R232, RZ ;  /* 0x000000e80b05b210 */ /* 0x000fe40007f5e0ff */
[----:B------:R-:W-:Y:S01]  /*9560*/  LEA.HI.X R17, R9, c[0x0][0x1fc], R4, 0x1, P0 ;  /* 0x00007f0009117a11 */ /* 0x000fe200000f0c04 */
[----:B------:R4:W-:Y:S01]  /*9570*/  LDGSTS.E.BYPASS.LTC128B.128 [R218+0x2480], [R12.64], !P5 ;  /* 0x024800000cda7fae */ /* 0x0009e2000e901d4a */
[----:B------:R-:W-:Y:S01]  /*9580*/  @!P3 IADD3 R4, P1, R11, R242, RZ ;  /* 0x000000f20b04b210 */ /* 0x000fe20007f3e0ff */
[C---:B------:R-:W-:Y:S01]  /*9590*/  @!P3 IMAD.X R6, R10.reuse, 0x1, R235, P2 ;  /* 0x000000010a06b824 */ /* 0x040fe200010e06eb */
[----:B------:R-:W-:Y:S02]  /*95a0*/  @!P3 LEA R18, P2, R5, c[0x0][0x1f8], 0x1 ;  /* 0x00007e000512ba11 */ /* 0x000fe400078408ff */
[----:B------:R4:W-:Y:S01]  /*95b0*/  LDGSTS.E.BYPASS.LTC128B.128 [R218+0x3080], [R16.64], !P4 ;  /* 0x0308000010da7fae */ /* 0x0009e2000e101d4a */
[----:B------:R-:W-:Y:S01]  /*95c0*/  @!P3 IADD3 R11, P0, R11, R240, RZ ;  /* 0x000000f00b0bb210 */ /* 0x000fe20007f1e0ff */
[----:B------:R-:W-:Y:S01]  /*95d0*/  @!P3 IMAD.X R7, R10, 0x1, R241, P1 ;  /* 0x000000010a07b824 */ /* 0x000fe200008e06f1 */
[----:B------:R-:W-:Y:S02]  /*95e0*/  @!P3 LEA.HI.X R19, R5, c[0x0][0x1fc], R6, 0x1, P2 ;  /* 0x00007f000513ba11 */ /* 0x000fe400010f0c06 */
[----:B------:R-:W-:Y:S01]  /*95f0*/  @!P3 LEA R8, P1, R4, c[0x0][0x1f8], 0x1 ;  /* 0x00007e000408ba11 */ /* 0x000fe200078208ff */
[----:B------:R-:W-:Y:S01]  /*9600*/  @!P3 IMAD.X R10, R10, 0x1, R239, P0 ;  /* 0x000000010a0ab824 */ /* 0x000fe200000e06ef */
[C---:B------:R-:W-:Y:S01]  /*9610*/  @!P3 LEA R20, P0, R11.reuse, c[0x0][0x1f8], 0x1 ;  /* 0x00007e000b14ba11 */ /* 0x040fe200078008ff */
[----:B------:R4:W-:Y:S01]  /*9620*/  @!P3 LDGSTS.E.BYPASS.LTC128B.128 [R218+0x2080], [R18.64], !P6 ;  /* 0x0208000012dabfae */ /* 0x0009e2000f101d4a */
[----:B------:R-:W-:Y:S02]  /*9630*/  @!P3 LEA.HI.X R9, R4, c[0x0][0x1fc], R7, 0x1, P1 ;  /* 0x00007f000409ba11 */ /* 0x000fe400008f0c07 */
[----:B------:R-:W-:Y:S03]  /*9640*/  @!P3 LEA.HI.X R21, R11, c[0x0][0x1fc], R10, 0x1, P0 ;  /* 0x00007f000b15ba11 */ /* 0x000fe600000f0c0a */
[----:B------:R4:W-:Y:S05]  /*9650*/  @!P3 LDGSTS.E.BYPASS.LTC128B.128 [R218+0x2c80], [R8.64], !P5 ;  /* 0x02c8000008dabfae */ /* 0x0009ea000e901d4a */
[----:B------:R4:W-:Y:S02]  /*9660*/  @!P3 LDGSTS.E.BYPASS.LTC128B.128 [R218+0x3880], [R20.64], !P4 ;  /* 0x0388000014dabfae */ /* 0x0009e4000e101d4a */
.L_x_203:
        /* <DEDUP_REMOVED lines=9> */
[-C--:B-1----:R-:W-:Y:S01]  /*9700*/  HMMA.16816.F32 R20, R156, R32.reuse, RZ ;  /* 0x000000209c14723c */ /* 0x082fe200000018ff */
[----:B------:R-:W-:Y:S07]  /*9710*/  LDSM.16.M88.4 R192, [R216+0x5080] ;  /* 0x00508000d8c0783b */ /* 0x000fee0000000200 */
[C---:B------:R-:W-:Y:S01]  /*9720*/  HMMA.16816.F32 R24, R44.reuse, R32, RZ ;  /* 0x000000202c18723c */ /* 0x040fe200000018ff */
[----:B------:R-:W-:Y:S07]  /*9730*/  LDSM.16.M88.4 R196, [R209] ;  /* 0x00000000d1c4783b */ /* 0x000fee0000000200 */
[-C--:B------:R-:W-:Y:S01]  /*9740*/  HMMA.16816.F32 R28, R44, R34.reuse, RZ ;  /* 0x000000222c1c723c */ /* 0x080fe200000018ff */
[----:B------:R-:W-:Y:S07]  /*9750*/  LDSM.16.M88.4 R200, [R213+0x9080] ;  /* 0x00908000d5c8783b */ /* 0x000fee0000000200 */
[C---:B------:R-:W-:Y:S08]  /*9760*/  HMMA.16816.F32 R32, R156.reuse, R34, RZ ;  /* 0x000000229c20723c */ /* 0x040ff000000018ff */
[-C--:B------:R-:W-:Y:S08]  /*9770*/  HMMA.16816.F32 R36, R156, R48.reuse, RZ ;  /* 0x000000309c24723c */ /* 0x080ff000000018ff */
[C---:B------:R-:W-:Y:S08]  /*9780*/  HMMA.16816.F32 R40, R44.reuse, R48, RZ ;  /* 0x000000302c28723c */ /* 0x040ff000000018ff */
[-C--:B------:R-:W-:Y:S08]  /*9790*/  HMMA.16816.F32 R44, R44, R50.reuse, RZ ;  /* 0x000000322c2c723c */ /* 0x080ff000000018ff */
[----:B------:R-:W-:Y:S01]  /*97a0*/  HMMA.16816.F32 R48, R156, R50, RZ ;  /* 0x000000329c30723c */ /* 0x000fe200000018ff */
[----:B------:R-:W1:Y:S07]  /*97b0*/  LDSM.16.M88.4 R156, [R216+0x4c80] ;  /* 0x004c8000d89c783b */ /* 0x000e6e0000000200 */
[-C--:B------:R-:W-:Y:S08]  /*97c0*/  HMMA.16816.F32 R4, R164, R168.reuse, R4 ;  /* 0x000000a8a404723c */ /* 0x080ff00000001804 */
[C---:B------:R-:W-:Y:S08]  /*97d0*/  HMMA.16816.F32 R8, R172.reuse, R168, R8 ;  /* 0x000000a8ac08723c */ /* 0x040ff00000001808 */
[-C--:B------:R-:W-:Y:S08]  /*97e0*/  HMMA.16816.F32 R12, R172, R170.reuse, R12 ;  /* 0x000000aaac0c723c */ /* 0x080ff0000000180c */
[C---:B------:R-:W-:Y:S01]  /*97f0*/  HMMA.16816.F32 R16, R164.reuse, R170, R16 ;  /* 0x000000aaa410723c */ /* 0x040fe20000001810 */
[----:B------:R-:W3:Y:S07]  /*9800*/  LDSM.16.M88.4 R168, [R213+0x8080] ;  /* 0x00808000d5a8783b */ /* 0x000eee0000000200 */
        /* <DEDUP_REMOVED lines=10> */
[----:B------:R-:W4:Y:S07]  /*98b0*/  LDSM.16.M88.4 R164, [R208] ;  /* 0x00000000d0a4783b */ /* 0x000f2e0000000200 */
[-C--:B--2---:R-:W-:Y:S01]  /*98c0*/  HMMA.16816.F32 R4, R160, R184.reuse, R4 ;  /* 0x000000b8a004723c */ /* 0x084fe20000001804 */
[----:B------:R-:W-:Y:S07]  /*98d0*/  LDSM.16.M88.4 R180, [R216+0x5880] ;  /* 0x00588000d8b4783b */ /* 0x000fee0000000200 */
        /* <DEDUP_REMOVED lines=14> */
[----:B------:R-:W1:Y:S07]  /*99c0*/  LDSM.16.M88.4 R160, [R216+0x5480] ;  /* 0x00548000d8a0783b */ /* 0x000e6e0000000200 */
[-C--:B---3--:R-:W-:Y:S01]  /*99d0*/  HMMA.16816.F32 R4, R168, R196.reuse, R4 ;  /* 0x000000c4a804723c */ /* 0x088fe20000001804 */
[----:B------:R-:W-:Y:S07]  /*99e0*/  LDSM.16.M88.4 R192, [R213+0xb080] ;  /* 0x00b08000d5c0783b */ /* 0x000fee0000000200 */
[C---:B------:R-:W-:Y:S08]  /*99f0*/  HMMA.16816.F32 R8, R200.reuse, R196, R8 ;  /* 0x000000c4c808723c */ /* 0x040ff00000001808 */
[-C--:B------:R-:W-:Y:S08]  /*9a00*/  HMMA.16816.F32 R12, R200, R198.reuse, R12 ;  /* 0x000000c6c80c723c */ /* 0x080ff0000000180c */
[C---:B------:R-:W-:Y:S01]  /*9a10*/  HMMA.16816.F32 R16, R168.reuse, R198, R16 ;  /* 0x000000c6a810723c */ /* 0x040fe20000001810 */
[----:B------:R-:W-:Y:S07]  /*9a20*/  LDSM.16.M88.4 R196, [R205] ;  /* 0x00000000cdc4783b */ /* 0x000fee0000000200 */
[-C--:B----4-:R-:W-:Y:S08]  /*9a30*/  HMMA.16816.F32 R20, R168, R164.reuse, R20 ;  /* 0x000000a4a814723c */ /* 0x090ff00000001814 */
[C---:B------:R-:W-:Y:S08]  /*9a40*/  HMMA.16816.F32 R24, R200.reuse, R164, R24 ;  /* 0x000000a4c818723c */ /* 0x040ff00000001818 */
[-C--:B------:R-:W-:Y:S08]  /*9a50*/  HMMA.16816.F32 R28, R200, R166.reuse, R28 ;  /* 0x000000a6c81c723c */ /* 0x080ff0000000181c */
[C---:B------:R-:W-:Y:S01]  /*9a60*/  HMMA.16816.F32 R32, R168.reuse, R166, R32 ;  /* 0x000000a6a820723c */ /* 0x040fe20000001820 */
[----:B------:R-:W2:Y:S07]  /*9a70*/  LDSM.16.M88.4 R164, [R213+0xa080] ;  /* 0x00a08000d5a4783b */ /* 0x000eae0000000200 */
[-C--:B------:R-:W-:Y:S08]  /*9a80*/  HMMA.16816.F32 R36, R168, R172.reuse, R36 ;  /* 0x000000aca824723c */ /* 0x080ff00000001824 */
[C---:B------:R-:W-:Y:S08]  /*9a90*/  HMMA.16816.F32 R40, R200.reuse, R172, R40 ;  /* 0x000000acc828723c */ /* 0x040ff00000001828 */
[-C--:B------:R-:W-:Y:S08]  /*9aa0*/  HMMA.16816.F32 R44, R200, R174.reuse, R44 ;  /* 0x000000aec82c723c */ /* 0x080ff0000000182c */
[----:B------:R-:W-:Y:S01]  /*9ab0*/  HMMA.16816.F32 R48, R168, R174, R48 ;  /* 0x000000aea830723c */ /* 0x000fe20000001830 */
[----:B------:R-:W3:Y:S01]  /*9ac0*/  LDSM.16.M88.4 R168, [R204] ;  /* 0x00000000cca8783b */ /* 0x000ee20000000200 */
[----:B------:R-:W-:Y:S06]  /*9ad0*/  DEPBAR.LE SB0, 0x0 ;  /* 0x000080000000791a */ /* 0x000fec0000000000 */
[-C--:B-1----:R-:W-:Y:S01]  /*9ae0*/  HMMA.16816.F32 R4, R156, R160.reuse, R4 ;  /* 0x000000a09c04723c */ /* 0x082fe20000001804 */
[----:B------:R-:W-:Y:S07]  /*9af0*/  BAR.SYNC.DEFER_BLOCKING 0x0 ;  /* 0x0000000000007b1d */ /* 0x000fee0000010000 */
        /* <DEDUP_REMOVED lines=10> */
[----:B------:R-:W-:Y:S08]  /*9ba0*/  HMMA.16816.F32 R48, R156, R186, R48 ;  /* 0x000000ba9c30723c */ /* 0x000ff00000001830 */
[-C--:B--2---:R-:W-:Y:S08]  /*9bb0*/  HMMA.16816.F32 R4, R164, R188.reuse, R4 ;  /* 0x000000bca404723c */ /* 0x084ff00000001804 */
[C---:B------:R-:W-:Y:S08]  /*9bc0*/  HMMA.16816.F32 R8, R192.reuse, R188, R8 ;  /* 0x000000bcc008723c */ /* 0x040ff00000001808 */
        /* <DEDUP_REMOVED lines=9> */
[----:B------:R-:W-:Y:S01]  /*9c60*/  HMMA.16816.F32 R48, R164, R170, R48 ;  /* 0x000000aaa430723c */ /* 0x000fe20000001830 */
[----:B------:R-:W-:-:S07]  /*9c70*/  @!P0 BRA `(.L_x_204) ;  /* 0x000003a000008947 */ /* 0x000fce0003800000 */
[----:B------:R-:W-:Y:S01]  /*9c80*/  IMAD.U32 R164, RZ, RZ, UR8 ;  /* 0x00000008ffa47e24 */ /* 0x000fe2000f8e00ff */
[----:B------:R-:W-:Y:S01]  /*9c90*/  IADD3 R154, -R228, 0x30, RZ ;  /* 0x00000030e49a7810 */ /* 0x000fe20007ffe1ff */
[----:B------:R-:W-:Y:S03]  /*9ca0*/  IMAD.U32 R165, RZ, RZ, UR7 ;  /* 0x00000007ffa57e24 */ /* 0x000fe6000f8e00ff */
[----:B------:R-:W-:Y:S11]  /*9cb0*/  ISETP.GE.AND P1, PT, R154, 0x1, PT ;  /* 0x000000019a00780c */ /* 0x000ff60003f26270 */
[----:B------:R-:W-:Y:S02]  /*9cc0*/  @!UPT UIADD3 URZ, URZ, URZ, URZ ;  /* 0x0000003f3f3ff290 */ /* 0x000fe4000fffe03f */
[----:B------:R-:W-:Y:S01]  /*9cd0*/  @P1 IMAD.MOV.U32 R156, RZ, RZ, R220 ;  /* 0x000000ffff9c1224 */ /* 0x000fe200078e00dc */
[----:B------:R-:W-:Y:S01]  /*9ce0*/  @P1 IADD3 R153, R226, -0x1, RZ ;  /* 0xffffffffe2991810 */ /* 0x000fe20007ffe0ff */
[----:B------:R-:W-:Y:S03]  /*9cf0*/  @P1 IMAD.MOV.U32 R157, RZ, RZ, R223 ;  /* 0x000000ffff9d1224 */ /* 0x000fe600078e00df */
[----:B------:R-:W-:Y:S01]  /*9d00*/  @P1 SHF.R.S32.HI R150, RZ, 0x1f, R153 ;  /* 0x0000001fff961819 */ /* 0x000fe20000011499 */
[C---:B------:R-:W-:Y:S04]  /*9d10*/  @P1 IMAD.WIDE.U32 R158, R153.reuse, c[0x0][0x1e0], RZ ;  /* 0x00007800999e1a25 */ /* 0x040fe800078e00ff */
[----:B------:R-:W-:Y:S02]  /*9d20*/  @P1 IMAD R150, R150, c[0x0][0x1e0], RZ ;  /* 0x0000780096961a24 */ /* 0x000fe400078e02ff */
[----:B------:R-:W-:Y:S04]  /*9d30*/  @P1 IMAD.WIDE.U32 R156, R158, 0x30, R156 ;  /* 0x000000309e9c1825 */ /* 0x000fe800078e009c */
[----:B------:R-:W-:Y:S02]  /*9d40*/  @P1 IMAD R150, R153, c[0x0][0x1e4], R150 ;  /* 0x0000790099961a24 */ /* 0x000fe400078e0296 */
[----:B------:R-:W-:Y:S02]  /*9d50*/  @P1 IMAD.SHL.U32 R153, R156, 0x2, RZ ;  /* 0x000000029c991824 */ /* 0x000fe400078e00ff */
[----:B------:R-:W-:Y:S03]  /*9d60*/  @P1 IMAD.IADD R150, R159, 0x1, R150 ;  /* 0x000000019f961824 */ /* 0x000fe600078e0296 */
[----:B------:R-:W-:Y:S01]  /*9d70*/  @P1 IADD3 R160, P2, R153, 0x40, RZ ;  /* 0x0000004099a01810 */ /* 0x000fe20007f5e0ff */
[----:B------:R-:W-:Y:S03]  /*9d80*/  @P1 IMAD R150, R150, 0x30, RZ ;  /* 0x0000003096961824 */ /* 0x000fe600078e02ff */
[----:B------:R-:W-:Y:S01]  /*9d90*/  @P1 IADD3 R160, P0, R160, c[0x0][0x1c8], RZ ;  /* 0x00007200a0a01a10 */ /* 0x000fe20007f1e0ff */
[----:B------:R-:W-:Y:S05]  /*9da0*/  @P1 IMAD.IADD R150, R157, 0x1, R150 ;  /* 0x000000019d961824 */ /* 0x000fea00078e0296 */
[----:B------:R-:W-:Y:S04]  /*9db0*/  @P1 SHF.L.U64.HI R150, R156, 0x1, R150 ;  /* 0x000000019c961819 */ /* 0x000fe80000010296 */
[--C-:B------:R-:W-:Y:S02]  /*9dc0*/  @P1 IADD3.X R161, RZ, c[0x0][0x1cc], R150.reuse, P0, P2 ;  /* 0x00007300ffa11a10 */ /* 0x100fe400007e4496 */
[----:B------:R-:W-:Y:S04]  /*9dd0*/  @P1 IADD3 R158, P2, R153, 0x80, RZ ;  /* 0x00000080999e1810 */ /* 0x000fe80007f5e0ff */
[----:B------:R-:W-:Y:S04]  /*9de0*/  @P1 IADD3 R158, P0, R158, c[0x0][0x1c8], RZ ;  /* 0x000072009e9e1a10 */ /* 0x000fe80007f1e0ff */
[----:B------:R-:W-:Y:S02]  /*9df0*/  @P1 IADD3.X R159, RZ, c[0x0][0x1cc], R150, P0, P2 ;  /* 0x00007300ff9f1a10 */ /* 0x000fe400007e4496 */
[----:B------:R-:W-:Y:S11]  /*9e00*/  ISETP.GE.AND P0, PT, R154, 0x21, PT ;  /* 0x000000219a00780c */ /* 0x000ff60003f06270 */
[----:B------:R-:W-:Y:S02]  /*9e10*/  @!UPT UIADD3 URZ, URZ, URZ, URZ ;  /* 0x0000003f3f3ff290 */ /* 0x000fe4000fffe03f */
[----:B------:R-:W-:Y:S04]  /*9e20*/  @P0 IADD3 R154, R226, -0x1, RZ ;  /* 0xffffffffe29a0810 */ /* 0x000fe80007ffe0ff */
[----:B------:R-:W-:Y:S01]  /*9e30*/  @P0 SHF.R.S32.HI R155, RZ, 0x1f, R154 ;  /* 0x0000001fff9b0819 */ /* 0x000fe2000001149a */
[----:B------:R-:W-:Y:S04]  /*9e40*/  @P0 IMAD.WIDE.U32 R156, R154, c[0x0][0x1e0], RZ ;  /* 0x000078009a9c0a25 */ /* 0x000fe800078e00ff */
[----:B------:R-:W-:Y:S02]  /*9e50*/  @P0 IMAD R155, R155, c[0x0][0x1e0], RZ ;  /* 0x000078009b9b0a24 */ /* 0x000fe400078e02ff */
[----:B------:R-:W-:Y:S04]  /*9e60*/  @P0 IMAD.WIDE.U32 R164, R156, 0x30, R164 ;  /* 0x000000309ca40825 */ /* 0x000fe800078e00a4 */
[----:B------:R-:W-:Y:S04]  /*9e70*/  @P0 IMAD R155, R154, c[0x0][0x1e4], R155 ;  /* 0x000079009a9b0a24 */ /* 0x000fe800078e029b */
[----:B------:R-:W-:Y:S01]  /*9e80*/  @P0 IMAD.IADD R155, R157, 0x1, R155 ;  /* 0x000000019d9b0824 */ /* 0x000fe200078e029b */
[-C--:B------:R-:W-:Y:S03]  /*9e90*/  @P0 IADD3 R157, P2, R220, R164.reuse, RZ ;  /* 0x000000a4dc9d0210 */ /* 0x080fe60007f5e0ff */
[----:B------:R-:W-:Y:S04]  /*9ea0*/  @P0 IMAD R155, R155, 0x30, RZ ;  /* 0x000000309b9b0824 */ /* 0x000fe800078e02ff */
[----:B------:R-:W-:Y:S04]  /*9eb0*/  @P0 IMAD.IADD R155, R155, 0x1, R165 ;  /* 0x000000019b9b0824 */ /* 0x000fe800078e02a5 */
[----:B------:R-:W-:Y:S01]  /*9ec0*/  @P0 IMAD.X R154, R155, 0x1, R223, P2 ;  /* 0x000000019b9a0824 */ /* 0x000fe200010e06df */
[C---:B------:R-:W-:Y:S04]  /*9ed0*/  @P0 LEA R162, P2, R157.reuse, c[0x0][0x1c8], 0x1 ;  /* 0x000072009da20a11 */ /* 0x040fe800078408ff */
[----:B------:R-:W-:Y:S02]  /*9ee0*/  @P0 LEA.HI.X R163, R157, c[0x0][0x1cc], R154, 0x1, P2 ;  /* 0x000073009da30a11 */ /* 0x000fe400010f0c9a */
[-C--:B------:R-:W-:Y:S05]  /*9ef0*/  @P0 IADD3 R157, P2, R238, R164.reuse, RZ ;  /* 0x000000a4ee9d0210 */ /* 0x080fea0007f5e0ff */
[----:B------:R-:W-:Y:S01]  /*9f00*/  @P0 IMAD.X R154, R155, 0x1, R237, P2 ;  /* 0x000000019b9a0824 */ /* 0x000fe200010e06ed */
[C---:B------:R-:W-:Y:S04]  /*9f10*/  @P0 LEA R156, P2, R157.reuse, c[0x0][0x1c8], 0x1 ;  /* 0x000072009d9c0a11 */ /* 0x040fe800078408ff */
[----:B------:R-:W-:Y:S02]  /*9f20*/  @P0 LEA.HI.X R157, R157, c[0x0][0x1cc], R154, 0x1, P2 ;  /* 0x000073009d9d0a11 */ /* 0x000fe400010f0c9a */
[----:B------:R-:W-:Y:S05]  /*9f30*/  @P0 IADD3 R154, P2, R236, R164, RZ ;  /* 0x000000a4ec9a0210 */ /* 0x000fea0007f5e0ff */
[----:B------:R-:W-:Y:S01]  /*9f40*/  @P0 IMAD.X R155, R155, 0x1, R230, P2 ;  /* 0x000000019b9b0824 */ /* 0x000fe200010e06e6 */
[----:B------:R-:W-:Y:S04]  /*9f50*/  @P1 IADD3 R164, P2, R153, c[0x0][0x1c8], RZ ;  /* 0x0000720099a41a10 */ /* 0x000fe80007f5e0ff */
[----:B------:R-:W-:Y:S02]  /*9f60*/  @P1 IADD3.X R165, R150, c[0x0][0x1cc], RZ, P2, !PT ;  /* 0x0000730096a51a10 */ /* 0x000fe400017fe4ff */
[C---:B------:R-:W-:Y:S03]  /*9f70*/  @P0 LEA R166, P2, R154.reuse, c[0x0][0x1c8], 0x1 ;  /* 0x000072009aa60a11 */ /* 0x040fe600078408ff */
[----:B------:R-:W-:Y:S01]  /*9f80*/  @!PT LDS RZ, [RZ] ;  /* 0x00000000fffff984 */ /* 0x000fe20000000800 */
[----:B------:R-:W-:Y:S01]  /*9f90*/  @!PT LDS RZ, [RZ] ;  /* 0x00000000fffff984 */ /* 0x000fe20000000800 */
[----:B------:R-:W-:Y:S01]  /*9fa0*/  @!PT LDS RZ, [RZ] ;  /* 0x00000000fffff984 */ /* 0x000fe20000000800 */
[----:B------:R1:W-:Y:S01]  /*9fb0*/  @P1 LDGSTS.E.BYPASS.LTC128B.128 [R218+0x3c80], [R164.64], !P6 ;  /* 0x03c80000a4da1fae */ /* 0x0003e2000f101d4a */
[----:B------:R-:W-:Y:S06]  /*9fc0*/  @P0 LEA.HI.X R167, R154, c[0x0][0x1cc], R155, 0x1, P2 ;  /* 0x000073009aa70a11 */ /* 0x000fec00010f0c9b */
[----:B------:R1:W-:Y:S07]  /*9fd0*/  @P1 LDGSTS.E.BYPASS.LTC128B.128 [R218+0x4880], [R160.64], !P5 ;  /* 0x04880000a0da1fae */ /* 0x0003ee000e901d4a */
[----:B------:R1:W-:Y:S07]  /*9fe0*/  @P1 LDGSTS.E.BYPASS.LTC128B.128 [R218+0x5480], [R158.64], !P4 ;  /* 0x054800009eda1fae */ /* 0x0003ee000e101d4a */
[----:B------:R1:W-:Y:S07]  /*9ff0*/  @P0 LDGSTS.E.BYPASS.LTC128B.128 [R218+0x4480], [R162.64], !P6 ;  /* 0x04480000a2da0fae */ /* 0x0003ee000f101d4a */
[----:B------:R1:W-:Y:S07]  /*a000*/  @P0 LDGSTS.E.BYPASS.LTC128B.128 [R218+0x5080], [R156.64], !P5 ;  /* 0x050800009cda0fae */ /* 0x0003ee000e901d4a */
[----:B------:R1:W-:Y:S02]  /*a010*/  @P0 LDGSTS.E.BYPASS.LTC128B.128 [R218+0x5c80], [R166.64], !P4 ;  /* 0x05c80000a6da0fae */ /* 0x0003e4000e101d4a */
.L_x_204:
[----:B------:R-:W-:Y:S01]  /*a020*/  FMNMX.FTZ R150, R4, R151, !PT ;  /* 0x0000009704967209 */ /* 0x000fe20007810000 */
[----:B------:R-:W0:Y:S01]  /*a030*/  LDGDEPBAR ;  /* 0x00000000000079af */ /* 0x000e220000000000 */
[----:B------:R-:W-:Y:S02]  /*a040*/  FMNMX.FTZ R154, R6, R149, !PT ;  /* 0x00000095069a7209 */ /* 0x000fe40007810000 */
[----:B------:R-:W-:Y:S02]  /*a050*/  FMNMX.FTZ R153, R5, R150, !PT ;  /* 0x0000009605997209 */ /* 0x000fe40007810000 */
[----:B-1----:R-:W-:Y:S02]  /*a060*/  FMNMX.FTZ R156, R8, R3, !PT ;  /* 0x00000003089c7209 */ /* 0x002fe40007810000 */
        /* <DEDUP_REMOVED lines=26> */
[----:B------:R-:W-:Y:S01]  /*a210*/  SHFL.BFLY PT, R150, R153, 0x2, 0x1f ;  /* 0x0c401f0099967f89 */ /* 0x000fe200000e0000 */
        /* <DEDUP_REMOVED lines=8> */
[C---:B------:R-:W-:Y:S02]  /*a2a0*/  ISETP.GT.AND P0, PT, R226.reuse, UR4, PT ;  /* 0x00000004e2007c0c */ /* 0x040fe4000bf04270 */
[----:B------:R-:W-:Y:S03]  /*a2b0*/  IADD3 R226, R226, -0x1, RZ ;  /* 0xffffffffe2e27810 */ /* 0x000fe60007ffe0ff */
[----:B------:R-:W1:Y:S02]  /*a2c0*/  SHFL.BFLY PT, R156, R3, 0x2, 0x1f ;  /* 0x0c401f00039c7f89 */ /* 0x000e6400000e0000 */
[----:B-1----:R-:W-:Y:S02]  /*a2d0*/  FMNMX.FTZ R156, R3, R156, !PT ;  /* 0x0000009c039c7209 */ /* 0x002fe40007810000 */
[----:B------:R-:W-:Y:S02]  /*a2e0*/  FMNMX.FTZ R155, R153, R150, !PT ;  /* 0x00000096999b7209 */ /* 0x000fe40007810000 */
[----:B------:R-:W-:Y:S02]  /*a2f0*/  FMNMX.FTZ R153, R11, R158, !PT ;  /* 0x0000009e0b997209 */ /* 0x000fe40007810000 */
[----:B------:R-:W-:Y:S01]  /*a300*/  FMNMX.FTZ R150, R160, R149, !PT ;  /* 0x00000095a0967209 */ /* 0x000fe20007810000 */
[----:B------:R-:W1:Y:S01]  /*a310*/  SHFL.BFLY PT, R154, R155, 0x1, 0x1f ;  /* 0x0c201f009b9a7f89 */ /* 0x000e6200000e0000 */
[----:B------:R-:W-:Y:S04]  /*a320*/  FMNMX.FTZ R158, R14, R153, !PT ;  /* 0x000000990e9e7209 */ /* 0x000fe80007810000 */
[----:B------:R-:W-:Y:S03]  /*a330*/  FMNMX.FTZ R153, R15, R158, !PT ;  /* 0x0000009e0f997209 */ /* 0x000fe60007810000 */
[----:B------:R-:W2:Y:S01]  /*a340*/  SHFL.BFLY PT, R149, R150, 0x1, 0x1f ;  /* 0x0c201f0096957f89 */ /* 0x000ea200000e0000 */
[----:B------:R-:W-:Y:S04]  /*a350*/  FMNMX.FTZ R158, R26, R153, !PT ;  /* 0x000000991a9e7209 */ /* 0x000fe80007810000 */
[----:B------:R-:W-:Y:S03]  /*a360*/  FMNMX.FTZ R3, R27, R158, !PT ;  /* 0x0000009e1b037209 */ /* 0x000fe60007810000 */
[----:B------:R-:W3:Y:S01]  /*a370*/  SHFL.BFLY PT, R153, R156, 0x1, 0x1f ;  /* 0x0c201f009c997f89 */ /* 0x000ee200000e0000 */
[----:B-1----:R-:W-:Y:S02]  /*a380*/  FMNMX.FTZ R151, R155, R154, !PT ;  /* 0x0000009a9b977209 */ /* 0x002fe40007810000 */
[----:B------:R-:W-:Y:S03]  /*a390*/  FMNMX.FTZ R154, R30, R3, !PT ;  /* 0x000000031e9a7209 */ /* 0x000fe60007810000 */
[----:B------:R-:W-:Y:S01]  /*a3a0*/  FADD.FTZ R3, -R151, R148 ;  /* 0x0000009497037221 */ /* 0x000fe20000010100 */
[----:B------:R-:W-:Y:S01]  /*a3b0*/  FMNMX.FTZ R155, R31, R154, !PT ;  /* 0x0000009a1f9b7209 */ /* 0x000fe20007810000 */
[----:B------:R-:W-:Y:S01]  /*a3c0*/  FMUL.FTZ R178, R151, c[0x0][0x2d0] ;  /* 0x0000b40097b27a20 */ /* 0x000fe20000410000 */
[----:B--2---:R-:W-:Y:S01]  /*a3d0*/  FMNMX.FTZ R149, R150, R149, !PT ;  /* 0x0000009596957209 */ /* 0x004fe20007810000 */
[----:B------:R-:W-:Y:S01]  /*a3e0*/  FMUL.FTZ R150, R3, c[0x0][0x2d0] ;  /* 0x0000b40003967a20 */ /* 0x000fe20000410000 */
[----:B------:R-:W-:Y:S01]  /*a3f0*/  FMNMX.FTZ R154, R42, R155, !PT ;  /* 0x0000009b2a9a7209 */ /* 0x000fe20007810000 */
[----:B------:R-:W-:Y:S02]  /*a400*/  FFMA.FTZ R161, R5, c[0x0][0x2d0], -R178 ;  /* 0x0000b40005a17a23 */ /* 0x000fe400000108b2 */
[----:B------:R-:W-:Y:S01]  /*a410*/  FADD.FTZ R155, -R149, R2 ;  /* 0x00000002959b7221 */ /* 0x000fe20000010100 */
[----:B------:R-:W-:Y:S01]  /*a420*/  FMNMX.FTZ R3, R43, R154, !PT ;  /* 0x0000009a2b037209 */ /* 0x000fe20007810000 */
[----:B------:R-:W-:Y:S01]  /*a430*/  FMUL.FTZ R176, R149, c[0x0][0x2d0] ;  /* 0x0000b40095b07a20 */ /* 0x000fe20000410000 */
[----:B------:R-:W1:Y:S01]  /*a440*/  MUFU.EX2 R150, R150 ;  /* 0x0000009600967308 */ /* 0x000e620000000800 */
[----:B------:R-:W-:Y:S01]  /*a450*/  FMUL.FTZ R148, R155, c[0x0][0x2d0] ;  /* 0x0000b4009b947a20 */ /* 0x000fe20000410000 */
[----:B------:R-:W-:Y:S01]  /*a460*/  FMNMX.FTZ R154, R46, R3, !PT ;  /* 0x000000032e9a7209 */ /* 0x000fe20007810000 */
[----:B------:R-:W-:Y:S01]  /*a470*/  FFMA.FTZ R162, R6, c[0x0][0x2d0], -R176 ;  /* 0x0000b40006a27a23 */ /* 0x000fe200000108b0 */
[----:B---3--:R-:W-:Y:S01]  /*a480*/  FMNMX.FTZ R3, R156, R153, !PT ;  /* 0x000000999c037209 */ /* 0x008fe20007810000 */
[----:B------:R-:W-:Y:S01]  /*a490*/  FFMA.FTZ R160, R4, c[0x0][0x2d0], -R178 ;  /* 0x0000b40004a07a23 */ /* 0x000fe200000108b2 */
[----:B------:R-:W-:Y:S01]  /*a4a0*/  FMNMX.FTZ R153, R47, R154, !PT ;  /* 0x0000009a2f997209 */ /* 0x000fe20007810000 */
[----:B------:R-:W-:Y:S01]  /*a4b0*/  FFMA.FTZ R7, R7, c[0x0][0x2d0], -R176 ;  /* 0x0000b40007077a23 */ /* 0x000fe200000108b0 */
[----:B------:R-:W-:Y:S01]  /*a4c0*/  LDSM.16.MT88.4 R156, [R212+0x1880] ;  /* 0x00188000d49c783b */ /* 0x000fe20000004200 */
[C---:B------:R-:W-:Y:S01]  /*a4d0*/  FADD.FTZ R154, -R3.reuse, R0 ;  /* 0x00000000039a7221 */ /* 0x040fe20000010100 */
[----:B------:R-:W2:Y:S01]  /*a4e0*/  MUFU.EX2 R148, R148 ;  /* 0x0000009400947308 */ /* 0x000ea20000000800 */
[----:B------:R-:W-:Y:S02]  /*a4f0*/  FMUL.FTZ R175, R3, c[0x0][0x2d0] ;  /* 0x0000b40003af7a20 */ /* 0x000fe40000410000 */
[----:B------:R-:W-:Y:S02]  /*a500*/  FMUL.FTZ R2, R154, c[0x0][0x2d0] ;  /* 0x0000b4009a027a20 */ /* 0x000fe40000410000 */
[--C-:B------:R-:W-:Y:S01]  /*a510*/  FFMA.FTZ R163, R16, c[0x0][0x2d0], -R178.reuse ;  /* 0x0000b40010a37a23 */ /* 0x100fe200000108b2 */
[----:B------:R-:W3:Y:S01]  /*a520*/  SHFL.BFLY PT, R0, R153, 0x2, 0x1f ;  /* 0x0c401f0099007f89 */ /* 0x000ee200000e0000 */
[----:B------:R-:W-:Y:S02]  /*a530*/  FFMA.FTZ R164, R17, c[0x0][0x2d0], -R178 ;  /* 0x0000b40011a47a23 */ /* 0x000fe400000108b2 */
[--C-:B------:R-:W-:Y:S01]  /*a540*/  FFMA.FTZ R165, R18, c[0x0][0x2d0], -R176.reuse ;  /* 0x0000b40012a57a23 */ /* 0x100fe200000108b0 */
[----:B------:R-:W-:Y:S01]  /*a550*/  MUFU.EX2 R160, R160 ;  /* 0x000000a000a07308 */ /* 0x000fe20000000800 */
[----:B------:R-:W-:Y:S02]  /*a560*/  FFMA.FTZ R166, R19, c[0x0][0x2d0], -R176 ;  /* 0x0000b40013a67a23 */ /* 0x000fe400000108b0 */
[--C-:B------:R-:W-:Y:S02]  /*a570*/  FFMA.FTZ R8, R8, c[0x0][0x2d0], -R175.reuse ;  /* 0x0000b40008087a23 */ /* 0x100fe400000108af */
[--C-:B------:R-:W-:Y:S02]  /*a580*/  FFMA.FTZ R167, R9, c[0x0][0x2d0], -R175.reuse ;  /* 0x0000b40009a77a23 */ /* 0x100fe400000108af */
[--C-:B------:R-:W-:Y:S02]  /*a590*/  FFMA.FTZ R168, R12, c[0x0][0x2d0], -R175.reuse ;  /* 0x0000b4000ca87a23 */ /* 0x100fe400000108af */
[--C-:B------:R-:W-:Y:S01]  /*a5a0*/  FFMA.FTZ R169, R13, c[0x0][0x2d0], -R175.reuse ;  /* 0x0000b4000da97a23 */ /* 0x100fe200000108af */
[----:B------:R-:W-:Y:S01]  /*a5b0*/  MUFU.EX2 R161, R161 ;  /* 0x000000a100a17308 */ /* 0x000fe20000000800 */
[C---:B-1----:R-:W-:Y:S02]  /*a5c0*/  FMUL.FTZ R9, R150.reuse, R145 ;  /* 0x0000009196097220 */ /* 0x042fe40000410000 */
[C---:B------:R-:W-:Y:S02]  /*a5d0*/  FMUL.FTZ R100, R150.reuse, R100 ;  /* 0x0000006496647220 */ /* 0x040fe40000410000 */
[----:B------:R-:W-:Y:S02]  /*a5e0*/  FMUL.FTZ R101, R150, R101 ;  /* 0x0000006596657220 */ /* 0x000fe40000410000 */
[C---:B--2---:R-:W-:Y:S02]  /*a5f0*/  FMUL.FTZ R102, R148.reuse, R102 ;  /* 0x0000006694667220 */ /* 0x044fe40000410000 */
[----:B------:R-:W-:Y:S01]  /*a600*/  FMUL.FTZ R103, R148, R103 ;  /* 0x0000006794677220 */ /* 0x000fe20000410000 */
[----:B---3--:R-:W-:Y:S01]  /*a610*/  FMNMX.FTZ R0, R153, R0, !PT ;  /* 0x0000000099007209 */ /* 0x008fe20007810000 */
[----:B------:R-:W-:Y:S01]  /*a620*/  MUFU.EX2 R162, R162 ;  /* 0x000000a200a27308 */ /* 0x000fe20000000800 */
[--C-:B------:R-:W-:Y:S02]  /*a630*/  FFMA.FTZ R177, R32, c[0x0][0x2d0], -R178.reuse ;  /* 0x0000b40020b17a23 */ /* 0x100fe400000108b2 */
[----:B------:R-:W-:Y:S01]  /*a640*/  FFMA.FTZ R180, R33, c[0x0][0x2d0], -R178 ;  /* 0x0000b40021b47a23 */ /* 0x000fe200000108b2 */
[----:B------:R-:W1:Y:S01]  /*a650*/  SHFL.BFLY PT, R5, R0, 0x1, 0x1f ;  /* 0x0c201f0000057f89 */ /* 0x000e6200000e0000 */
[--C-:B------:R-:W-:Y:S02]  /*a660*/  FFMA.FTZ R179, R34, c[0x0][0x2d0], -R176.reuse ;  /* 0x0000b40022b37a23 */ /* 0x100fe400000108b0 */
[----:B------:R-:W-:Y:S02]  /*a670*/  FFMA.FTZ R182, R35, c[0x0][0x2d0], -R176 ;  /* 0x0000b40023b67a23 */ /* 0x000fe400000108b0 */
[--C-:B------:R-:W-:Y:S01]  /*a680*/  FFMA.FTZ R189, R36, c[0x0][0x2d0], -R178.reuse ;  /* 0x0000b40024bd7a23 */ /* 0x100fe200000108b2 */
[----:B------:R-:W2:Y:S01]  /*a690*/  MUFU.EX2 R7, R7 ;  /* 0x0000000700077308 */ /* 0x000ea20000000800 */
[----:B------:R-:W-:Y:S01]  /*a6a0*/  FFMA.FTZ R192, R37, c[0x0][0x2d0], -R178 ;  /* 0x0000b40025c07a23 */ /* 0x000fe200000108b2 */
[----:B------:R-:W-:Y:S01]  /*a6b0*/  LDSM.16.MT88.4 R32, [R212+0x3080] ;  /* 0x00308000d420783b */ /* 0x000fe20000004200 */
[--C-:B------:R-:W-:Y:S02]  /*a6c0*/  FFMA.FTZ R191, R38, c[0x0][0x2d0], -R176.reuse ;  /* 0x0000b40026bf7a23 */ /* 0x100fe400000108b0 */
[----:B------:R-:W-:Y:S02]  /*a6d0*/  FFMA.FTZ R194, R39, c[0x0][0x2d0], -R176 ;  /* 0x0000b40027c27a23 */ /* 0x000fe400000108b0 */
[--C-:B------:R-:W-:Y:S02]  /*a6e0*/  FFMA.FTZ R196, R40, c[0x0][0x2d0], -R175.reuse ;  /* 0x0000b40028c47a23 */ /* 0x100fe400000108af */
[--C-:B------:R-:W-:Y:S01]  /*a6f0*/  FFMA.FTZ R197, R41, c[0x0][0x2d0], -R175.reuse ;  /* 0x0000b40029c57a23 */ /* 0x100fe200000108af */
[----:B------:R-:W-:Y:S01]  /*a700*/  MUFU.EX2 R163, R163 ;  /* 0x000000a300a37308 */ /* 0x000fe20000000800 */
[----:B------:R-:W-:Y:S01]  /*a710*/  LDSM.16.MT88.4 R36, [R214+0x3480] ;  /* 0x00348000d624783b */ /* 0x000fe20000004200 */
[----:B------:R-:W-:Y:S02]  /*a720*/  FFMA.FTZ R193, R48, c[0x0][0x2d0], -R178 ;  /* 0x0000b40030c17a23 */ /* 0x000fe400000108b2 */
[----:B------:R-:W-:Y:S02]  /*a730*/  FFMA.FTZ R195, R50, c[0x0][0x2d0], -R176 ;  /* 0x0000b40032c37a23 */ /* 0x000fe400000108b0 */
[--C-:B------:R-:W-:Y:S01]  /*a740*/  FFMA.FTZ R200, R44, c[0x0][0x2d0], -R175.reuse ;  /* 0x0000b4002cc87a23 */ /* 0x100fe200000108af */
[----:B-1----:R-:W-:Y:S01]  /*a750*/  FMNMX.FTZ R5, R0, R5, !PT ;  /* 0x0000000500057209 */ /* 0x002fe20007810000 */
[C---:B------:R-:W-:Y:S02]  /*a760*/  FMUL.FTZ R120, R150.reuse, R120 ;  /* 0x0000007896787220 */ /* 0x040fe40000410000 */
[----:B------:R-:W1:Y:S01]  /*a770*/  MUFU.EX2 R164, R164 ;  /* 0x000000a400a47308 */ /* 0x000e620000000800 */
[----:B------:R-:W-:Y:S02]  /*a780*/  FMUL.FTZ R121, R150, R121 ;  /* 0x0000007996797220 */ /* 0x000fe40000410000 */
[----:B------:R-:W-:Y:S01]  /*a790*/  FADD.FTZ R6, -R5, R152 ;  /* 0x0000009805067221 */ /* 0x000fe20000010100 */
[----:B--2---:R-:W-:Y:S01]  /*a7a0*/  F2FP.PACK_AB R145, R7, R162 ;  /* 0x000000a20791723e */ /* 0x004fe200000000ff */
[----:B------:R-:W2:Y:S01]  /*a7b0*/  LDSM.16.MT88.4 R152, [R214+0x1880] ;  /* 0x00188000d698783b */ /* 0x000ea20000004200 */
[----:B------:R-:W-:Y:S02]  /*a7c0*/  FMUL.FTZ R174, R5, c[0x0][0x2d0] ;  /* 0x0000b40005ae7a20 */ /* 0x000fe40000410000 */
[----:B------:R-:W-:Y:S02]  /*a7d0*/  FMUL.FTZ R0, R6, c[0x0][0x2d0] ;  /* 0x0000b40006007a20 */ /* 0x000fe40000410000 */
[----:B------:R-:W-:Y:S01]  /*a7e0*/  MUFU.EX2 R165, R165 ;  /* 0x000000a500a57308 */ /* 0x000fe20000000800 */
[--C-:B------:R-:W-:Y:S02]  /*a7f0*/  FFMA.FTZ R170, R10, c[0x0][0x2d0], -R174.reuse ;  /* 0x0000b4000aaa7a23 */ /* 0x100fe400000108ae */
[--C-:B------:R-:W-:Y:S02]  /*a800*/  FFMA.FTZ R171, R11, c[0x0][0x2d0], -R174.reuse ;  /* 0x0000b4000bab7a23 */ /* 0x100fe400000108ae */
[--C-:B------:R-:W-:Y:S02]  /*a810*/  FFMA.FTZ R172, R14, c[0x0][0x2d0], -R174.reuse ;  /* 0x0000b4000eac7a23 */ /* 0x100fe400000108ae */
[--C-:B------:R-:W-:Y:S02]  /*a820*/  FFMA.FTZ R173, R15, c[0x0][0x2d0], -R174.reuse ;  /* 0x0000b4000fad7a23 */ /* 0x100fe400000108ae */
[C---:B------:R-:W-:Y:S01]  /*a830*/  FMUL.FTZ R10, R148.reuse, R146 ;  /* 0x00000092940a7220 */ /* 0x040fe20000410000 */
[----:B------:R-:W3:Y:S01]  /*a840*/  MUFU.EX2 R166, R166 ;  /* 0x000000a600a67308 */ /* 0x000ee20000000800 */
[----:B------:R-:W-:Y:S02]  /*a850*/  FMUL.FTZ R11, R148, R147 ;  /* 0x00000093940b7220 */ /* 0x000fe40000410000 */
[--C-:B------:R-:W-:Y:S01]  /*a860*/  FFMA.FTZ R198, R42, c[0x0][0x2d0], -R174.reuse ;  /* 0x0000b4002ac67a23 */ /* 0x100fe200000108ae */
[----:B-1----:R-:W-:Y:S01]  /*a870*/  F2FP.PACK_AB R146, R164, R163 ;  /* 0x000000a3a492723e */ /* 0x002fe200000000ff */
[--C-:B------:R-:W-:Y:S02]  /*a880*/  FFMA.FTZ R199, R43, c[0x0][0x2d0], -R174.reuse ;  /* 0x0000b4002bc77a23 */ /* 0x100fe400000108ae */
[----:B------:R-:W-:Y:S01]  /*a890*/  LDSM.16.MT88.4 R40, [R214+0x2080] ;  /* 0x00208000d628783b */ /* 0x000fe20000004200 */
[----:B------:R-:W-:Y:S02]  /*a8a0*/  FFMA.FTZ R201, R46, c[0x0][0x2d0], -R174 ;  /* 0x0000b4002ec97a23 */ /* 0x000fe400000108ae */
[----:B------:R1:W-:Y:S01]  /*a8b0*/  MUFU.EX2 R6, R8 ;  /* 0x0000000800067308 */ /* 0x0003e20000000800 */
[C---:B------:R-:W-:Y:S02]  /*a8c0*/  FMUL.FTZ R122, R148.reuse, R122 ;  /* 0x0000007a947a7220 */ /* 0x040fe40000410000 */
[----:B------:R-:W-:Y:S02]  /*a8d0*/  FMUL.FTZ R123, R148, R123 ;  /* 0x0000007b947b7220 */ /* 0x000fe40000410000 */
[C---:B------:R-:W-:Y:S02]  /*a8e0*/  FMUL.FTZ R128, R150.reuse, R128 ;  /* 0x0000008096807220 */ /* 0x040fe40000410000 */
[----:B------:R-:W-:Y:S02]  /*a8f0*/  FMUL.FTZ R129, R150, R129 ;  /* 0x0000008196817220 */ /* 0x000fe40000410000 */
[C---:B------:R-:W-:Y:S01]  /*a900*/  FMUL.FTZ R130, R148.reuse, R130 ;  /* 0x0000008294827220 */ /* 0x040fe20000410000 */
[----:B------:R-:W4:Y:S01]  /*a910*/  MUFU.EX2 R2, R2 ;  /* 0x0000000200027308 */ /* 0x000f220000000800 */
[----:B------:R-:W-:Y:S02]  /*a920*/  FMUL.FTZ R131, R148, R131 ;  /* 0x0000008394837220 */ /* 0x000fe40000410000 */
[----:B------:R-:W-:Y:S01]  /*a930*/  FMUL.FTZ R52, R150, R52 ;  /* 0x0000003496347220 */ /* 0x000fe20000410000 */
[----:B---3--:R-:W-:Y:S01]  /*a940*/  F2FP.PACK_AB R147, R166, R165 ;  /* 0x000000a5a693723e */ /* 0x008fe200000000ff */
[----:B------:R-:W-:Y:S02]  /*a950*/  FMUL.FTZ R53, R150, R53 ;  /* 0x0000003596357220 */ /* 0x000fe40000410000 */
[C---:B------:R-:W-:Y:S02]  /*a960*/  FMUL.FTZ R54, R148.reuse, R54 ;  /* 0x0000003694367220 */ /* 0x040fe40000410000 */
[----:B------:R-:W-:Y:S01]  /*a970*/  FMUL.FTZ R55, R148, R55 ;  /* 0x0000003794377220 */ /* 0x000fe20000410000 */
[----:B------:R-:W3:Y:S01]  /*a980*/  MUFU.EX2 R0, R0 ;  /* 0x0000000000007308 */ /* 0x000ee20000000800 */
[C---:B------:R-:W-:Y:S02]  /*a990*/  FMUL.FTZ R64, R150.reuse, R64 ;  /* 0x0000004096407220 */ /* 0x040fe40000410000 */
[C---:B------:R-:W-:Y:S02]  /*a9a0*/  FMUL.FTZ R65, R150.reuse, R65 ;  /* 0x0000004196417220 */ /* 0x040fe40000410000 */
[----:B-1----:R-:W-:Y:S01]  /*a9b0*/  FMUL.FTZ R8, R150, R144 ;  /* 0x0000009096087220 */ /* 0x002fe20000410000 */
[----:B------:R-:W-:Y:S01]  /*a9c0*/  F2FP.PACK_AB R144, R161, R160 ;  /* 0x000000a0a190723e */ /* 0x000fe200000000ff */
[C---:B------:R-:W-:Y:S02]  /*a9d0*/  FMUL.FTZ R66, R148.reuse, R66 ;  /* 0x0000004294427220 */ /* 0x040fe40000410000 */
[----:B------:R-:W-:Y:S01]  /*a9e0*/  FMUL.FTZ R67, R148, R67 ;  /* 0x0000004394437220 */ /* 0x000fe20000410000 */
[----:B------:R-:W1:Y:S01]  /*a9f0*/  MUFU.EX2 R167, R167 ;  /* 0x000000a700a77308 */ /* 0x000e620000000800 */
[----:B------:R-:W-:Y:S02]  /*aa00*/  FMUL.FTZ R68, R150, R68 ;  /* 0x0000004496447220 */ /* 0x000fe40000410000 */
[-C--:B--2---:R-:W-:Y:S05]  /*aa10*/  HMMA.16816.F32 R8, R144, R152.reuse, R8 ;  /* 0x000000989008723c */ /* 0x084fea0000001808 */
[C---:B----4-:R-:W-:Y:S02]  /*aa20*/  FMUL.FTZ R12, R2.reuse, R140 ;  /* 0x0000008c020c7220 */ /* 0x050fe40000410000 */
[----:B------:R-:W-:Y:S01]  /*aa30*/  MUFU.EX2 R168, R168 ;  /* 0x000000a800a87308 */ /* 0x000fe20000000800 */
[----:B------:R-:W-:Y:S04]  /*aa40*/  FMUL.FTZ R13, R2, R141 ;  /* 0x0000008d020d7220 */ /* 0x000fe80000410000 */
[C---:B---3--:R-:W-:Y:S02]  /*aa50*/  FMUL.FTZ R14, R0.reuse, R142 ;  /* 0x0000008e000e7220 */ /* 0x048fe40000410000 */
[----:B------:R-:W-:Y:S02]  /*aa60*/  FMUL.FTZ R15, R0, R143 ;  /* 0x0000008f000f7220 */ /* 0x000fe40000410000 */
[C---:B------:R-:W-:Y:S01]  /*aa70*/  FMUL.FTZ R16, R2.reuse, R136 ;  /* 0x0000008802107220 */ /* 0x040fe20000410000 */
[----:B------:R-:W2:Y:S01]  /*aa80*/  MUFU.EX2 R169, R169 ;  /* 0x000000a900a97308 */ /* 0x000ea20000000800 */
[----:B------:R-:W-:Y:S02]  /*aa90*/  FMUL.FTZ R17, R2, R137 ;  /* 0x0000008902117220 */ /* 0x000fe40000410000 */
[C---:B------:R-:W-:Y:S01]  /*aaa0*/  FMUL.FTZ R18, R0.reuse, R138 ;  /* 0x0000008a00127220 */ /* 0x040fe20000410000 */
[----:B-1----:R-:W-:Y:S01]  /*aab0*/  F2FP.PACK_AB R140, R167, R6 ;  /* 0x00000006a78c723e */ /* 0x002fe200000000ff */
[----:B------:R-:W-:Y:S02]  /*aac0*/  FMUL.FTZ R19, R0, R139 ;  /* 0x0000008b00137220 */ /* 0x000fe40000410000 */
[----:B------:R-:W1:Y:S01]  /*aad0*/  LDSM.16.MT88.4 R136, [R214+0x2480] ;  /* 0x00248000d688783b */ /* 0x000e620000004200 */
[C---:B------:R-:W-:Y:S02]  /*aae0*/  FMUL.FTZ R104, R150.reuse, R104 ;  /* 0x0000006896687220 */ /* 0x040fe40000410000 */
[----:B------:R-:W-:Y:S01]  /*aaf0*/  MUFU.EX2 R170, R170 ;  /* 0x000000aa00aa7308 */ /* 0x000fe20000000800 */
[----:B------:R-:W-:Y:S02]  /*ab00*/  FMUL.FTZ R105, R150, R105 ;  /* 0x0000006996697220 */ /* 0x000fe40000410000 */
[C---:B------:R-:W-:Y:S02]  /*ab10*/  FMUL.FTZ R106, R148.reuse, R106 ;  /* 0x0000006a946a7220 */ /* 0x040fe40000410000 */
[----:B------:R-:W-:Y:S02]  /*ab20*/  FMUL.FTZ R107, R148, R107 ;  /* 0x0000006b946b7220 */ /* 0x000fe40000410000 */
[C---:B------:R-:W-:Y:S02]  /*ab30*/  FMUL.FTZ R124, R2.reuse, R124 ;  /* 0x0000007c027c7220 */ /* 0x040fe40000410000 */
[----:B------:R-:W-:Y:S01]  /*ab40*/  FMUL.FTZ R125, R2, R125 ;  /* 0x0000007d027d7220 */ /* 0x000fe20000410000 */
[----:B------:R-:W3:Y:S01]  /*ab50*/  MUFU.EX2 R171, R171 ;  /* 0x000000ab00ab7308 */ /* 0x000ee20000000800 */
[C---:B------:R-:W-:Y:S02]  /*ab60*/  FMUL.FTZ R126, R0.reuse, R126 ;  /* 0x0000007e007e7220 */ /* 0x040fe40000410000 */
[----:B------:R-:W-:Y:S01]  /*ab70*/  FMUL.FTZ R127, R0, R127 ;  /* 0x0000007f007f7220 */ /* 0x000fe20000410000 */
[----:B--2---:R-:W-:Y:S01]  /*ab80*/  F2FP.PACK_AB R142, R169, R168 ;  /* 0x000000a8a98e723e */ /* 0x004fe200000000ff */
[C---:B------:R-:W-:Y:S02]  /*ab90*/  FMUL.FTZ R56, R2.reuse, R56 ;  /* 0x0000003802387220 */ /* 0x040fe40000410000 */
[----:B------:R-:W-:Y:S02]  /*aba0*/  FMUL.FTZ R57, R2, R57 ;  /* 0x0000003902397220 */ /* 0x000fe40000410000 */
[C---:B------:R-:W-:Y:S01]  /*abb0*/  FMUL.FTZ R58, R0.reuse, R58 ;  /* 0x0000003a003a7220 */ /* 0x040fe20000410000 */
[----:B------:R-:W-:Y:S01]  /*abc0*/  MUFU.EX2 R172, R172 ;  /* 0x000000ac00ac7308 */ /* 0x000fe20000000800 */
[----:B------:R-:W-:Y:S02]  /*abd0*/  FMUL.FTZ R59, R0, R59 ;  /* 0x0000003b003b7220 */ /* 0x000fe40000410000 */
[C---:B------:R-:W-:Y:S02]  /*abe0*/  FMUL.FTZ R60, R2.reuse, R60 ;  /* 0x0000003c023c7220 */ /* 0x040fe40000410000 */
[----:B------:R-:W-:Y:S02]  /*abf0*/  FMUL.FTZ R61, R2, R61 ;  /* 0x0000003d023d7220 */ /* 0x000fe40000410000 */
[C---:B------:R-:W-:Y:S02]  /*ac00*/  FMUL.FTZ R62, R0.reuse, R62 ;  /* 0x0000003e003e7220 */ /* 0x040fe40000410000 */
[----:B------:R-:W-:Y:S01]  /*ac10*/  FMUL.FTZ R63, R0, R63 ;  /* 0x0000003f003f7220 */ /* 0x000fe20000410000 */
[----:B------:R-:W2:Y:S01]  /*ac20*/  MUFU.EX2 R173, R173 ;  /* 0x000000ad00ad7308 */ /* 0x000ea20000000800 */
[----:B------:R-:W-:Y:S02]  /*ac30*/  FMUL.FTZ R69, R150, R69 ;  /* 0x0000004596457220 */ /* 0x000fe40000410000 */
[C---:B------:R-:W-:Y:S01]  /*ac40*/  FMUL.FTZ R70, R148.reuse, R70 ;  /* 0x0000004694467220 */ /* 0x040fe20000410000 */
        /* <DEDUP_REMOVED lines=12> */
[C---:B------:R-:W-:Y:S01]  /*ad10*/  FMUL.FTZ R80, R150.reuse, R80 ;  /* 0x0000005096507220 */ /* 0x040fe20000410000 */
[----:B--2---:R-:W-:Y:S01]  /*ad20*/  F2FP.PACK_AB R143, R173, R172 ;  /* 0x000000acad8f723e */ /* 0x004fe200000000ff */
[----:B------:R-:W-:Y:S02]  /*ad30*/  FMUL.FTZ R81, R150, R81 ;  /* 0x0000005196517220 */ /* 0x000fe40000410000 */
[C---:B------:R-:W-:Y:S02]  /*ad40*/  FMUL.FTZ R82, R148.reuse, R82 ;  /* 0x0000005294527220 */ /* 0x040fe40000410000 */
[----:B------:R-:W-:Y:S01]  /*ad50*/  FMUL.FTZ R83, R148, R83 ;  /* 0x0000005394537220 */ /* 0x000fe20000410000 */
[----:B------:R-:W-:Y:S01]  /*ad60*/  MUFU.EX2 R179, R179 ;  /* 0x000000b300b37308 */ /* 0x000fe20000000800 */
[C---:B------:R-:W-:Y:S04]  /*ad70*/  HMMA.16816.F32 R12, R140.reuse, R152, R12 ;  /* 0x000000988c0c723c */ /* 0x040fe8000000180c */
[C---:B------:R-:W-:Y:S02]  /*ad80*/  FMUL.FTZ R84, R150.reuse, R84 ;  /* 0x0000005496547220 */ /* 0x040fe40000410000 */
[----:B------:R-:W-:Y:S02]  /*ad90*/  FMUL.FTZ R85, R150, R85 ;  /* 0x0000005596557220 */ /* 0x000fe40000410000 */
[-C--:B------:R-:W-:Y:S01]  /*ada0*/  HMMA.16816.F32 R16, R140, R154.reuse, R16 ;  /* 0x0000009a8c10723c */ /* 0x080fe20000001810 */
[----:B------:R-:W-:Y:S03]  /*adb0*/  MUFU.EX2 R182, R182 ;  /* 0x000000b600b67308 */ /* 0x000fe60000000800 */
[C---:B------:R-:W-:Y:S02]  /*adc0*/  FMUL.FTZ R86, R148.reuse, R86 ;  /* 0x0000005694567220 */ /* 0x040fe40000410000 */
[----:B------:R-:W-:Y:S02]  /*add0*/  FMUL.FTZ R87, R148, R87 ;  /* 0x0000005794577220 */ /* 0x000fe40000410000 */
[C---:B------:R-:W-:Y:S01]  /*ade0*/  HMMA.16816.F32 R100, R144.reuse, R154, R100 ;  /* 0x0000009a9064723c */ /* 0x040fe20000001864 */
[----:B------:R-:W2:Y:S02]  /*adf0*/  LDSM.16.MT88.4 R152, [R212+0x2480] ;  /* 0x00248000d498783b */ /* 0x000ea40000004200 */
[----:B------:R-:W-:Y:S01]  /*ae00*/  MUFU.EX2 R189, R189 ;  /* 0x000000bd00bd7308 */ /* 0x000fe20000000800 */
[C---:B------:R-:W-:Y:S02]  /*ae10*/  FMUL.FTZ R88, R2.reuse, R88 ;  /* 0x0000005802587220 */ /* 0x040fe40000410000 */
[C---:B------:R-:W-:Y:S02]  /*ae20*/  FMUL.FTZ R89, R2.reuse, R89 ;  /* 0x0000005902597220 */ /* 0x040fe40000410000 */
[-C--:B------:R-:W-:Y:S04]  /*ae30*/  HMMA.16816.F32 R104, R144, R156.reuse, R104 ;  /* 0x0000009c9068723c */ /* 0x080fe80000001868 */
[C---:B------:R-:W-:Y:S01]  /*ae40*/  FMUL.FTZ R108, R2.reuse, R108 ;  /* 0x0000006c026c7220 */ /* 0x040fe20000410000 */
[----:B------:R-:W-:Y:S01]  /*ae50*/  MUFU.EX2 R192, R192 ;  /* 0x000000c000c07308 */ /* 0x000fe20000000800 */
[----:B------:R-:W-:Y:S02]  /*ae60*/  FMUL.FTZ R109, R2, R109 ;  /* 0x0000006d026d7220 */ /* 0x000fe40000410000 */
[C---:B------:R-:W-:Y:S04]  /*ae70*/  FMUL.FTZ R110, R0.reuse, R110 ;  /* 0x0000006e006e7220 */ /* 0x040fe80000410000 */
[C---:B------:R-:W-:Y:S02]  /*ae80*/  FMUL.FTZ R111, R0.reuse, R111 ;  /* 0x0000006f006f7220 */ /* 0x040fe40000410000 */
[C---:B------:R-:W-:Y:S01]  /*ae90*/  FMUL.FTZ R90, R0.reuse, R90 ;  /* 0x0000005a005a7220 */ /* 0x040fe20000410000 */
[----:B------:R-:W-:Y:S01]  /*aea0*/  MUFU.EX2 R191, R191 ;  /* 0x000000bf00bf7308 */ /* 0x000fe20000000800 */
[----:B------:R-:W-:Y:S02]  /*aeb0*/  FMUL.FTZ R91, R0, R91 ;  /* 0x0000005b005b7220 */ /* 0x000fe40000410000 */
[--C-:B------:R-:W-:Y:S01]  /*aec0*/  FFMA.FTZ R181, R24, c[0x0][0x2d0], -R175.reuse ;  /* 0x0000b40018b57a23 */ /* 0x100fe200000108af */
[C---:B------:R-:W-:Y:S04]  /*aed0*/  HMMA.16816.F32 R108, R140.reuse, R156, R108 ;  /* 0x0000009c8c6c723c */ /* 0x040fe8000000186c */
[C---:B------:R-:W-:Y:S02]  /*aee0*/  FMUL.FTZ R112, R2.reuse, R112 ;  /* 0x0000007002707220 */ /* 0x040fe40000410000 */
[----:B------:R-:W-:Y:S01]  /*aef0*/  FMUL.FTZ R113, R2, R113 ;  /* 0x0000007102717220 */ /* 0x000fe20000410000 */
[----:B------:R-:W-:Y:S01]  /*af00*/  MUFU.EX2 R181, R181 ;  /* 0x000000b500b57308 */ /* 0x000fe20000000800 */
[C---:B------:R-:W-:Y:S04]  /*af10*/  FMUL.FTZ R114, R0.reuse, R114 ;  /* 0x0000007200727220 */ /* 0x040fe80000410000 */
[----:B------:R-:W-:Y:S02]  /*af20*/  FMUL.FTZ R115, R0, R115 ;  /* 0x0000007300737220 */ /* 0x000fe40000410000 */
[--C-:B------:R-:W-:Y:S02]  /*af30*/  FFMA.FTZ R156, R20, c[0x0][0x2d0], -R178.reuse ;  /* 0x0000b400149c7a23 */ /* 0x100fe400000108b2 */
[----:B------:R-:W-:Y:S01]  /*af40*/  FMUL.FTZ R20, R2, R132 ;  /* 0x0000008402147220 */ /* 0x000fe20000410000 */
[----:B------:R-:W-:Y:S01]  /*af50*/  MUFU.EX2 R194, R194 ;  /* 0x000000c200c27308 */ /* 0x000fe20000000800 */
[--C-:B------:R-:W-:Y:S01]  /*af60*/  FFMA.FTZ R157, R21, c[0x0][0x2d0], -R178.reuse ;  /* 0x0000b400159d7a23 */ /* 0x100fe200000108b2 */
[-C--:B------:R-:W-:Y:S03]  /*af70*/  HMMA.16816.F32 R112, R140, R158.reuse, R112 ;  /* 0x0000009e8c70723c */ /* 0x080fe60000001870 */
[C---:B------:R-:W-:Y:S02]  /*af80*/  FMUL.FTZ R116, R150.reuse, R116 ;  /* 0x0000007496747220 */ /* 0x040fe40000410000 */
[----:B------:R-:W-:Y:S02]  /*af90*/  FMUL.FTZ R117, R150, R117 ;  /* 0x0000007596757220 */ /* 0x000fe40000410000 */
[C---:B------:R-:W-:Y:S01]  /*afa0*/  FMUL.FTZ R118, R148.reuse, R118 ;  /* 0x0000007694767220 */ /* 0x040fe20000410000 */
[----:B------:R-:W-:Y:S01]  /*afb0*/  MUFU.EX2 R156, R156 ;  /* 0x0000009c009c7308 */ /* 0x000fe20000000800 */
[----:B------:R-:W-:Y:S03]  /*afc0*/  FMUL.FTZ R119, R148, R119 ;  /* 0x0000007794777220 */ /* 0x000fe60000410000 */
[----:B------:R-:W-:Y:S02]  /*afd0*/  FMUL.FTZ R21, R2, R133 ;  /* 0x0000008502157220 */ /* 0x000fe40000410000 */
[----:B------:R-:W-:Y:S02]  /*afe0*/  FFMA.FTZ R178, R49, c[0x0][0x2d0], -R178 ;  /* 0x0000b40031b27a23 */ /* 0x000fe400000108b2 */
[C---:B------:R-:W-:Y:S02]  /*aff0*/  HMMA.16816.F32 R116, R144.reuse, R158, R116 ;  /* 0x0000009e9074723c */ /* 0x040fe40000001874 */
[----:B------:R-:W4:Y:S02]  /*b000*/  MUFU.EX2 R157, R157 ;  /* 0x0000009d009d7308 */ /* 0x000f240000000800 */
[--C-:B------:R-:W-:Y:S02]  /*b010*/  FFMA.FTZ R184, R25, c[0x0][0x2d0], -R175.reuse ;  /* 0x0000b40019b87a23 */ /* 0x100fe400000108af */
[----:B------:R-:W-:Y:S01]  /*b020*/  FFMA.FTZ R183, R26, c[0x0][0x2d0], -R174 ;  /* 0x0000b4001ab77a23 */ /* 0x000fe200000108ae */
[----:B---3--:R-:W-:Y:S01]  /*b030*/  F2FP.PACK_AB R26, R180, R177 ;  /* 0x000000b1b41a723e */ /* 0x008fe200000000ff */
[-C--:B-1----:R-:W-:Y:S04]  /*b040*/  HMMA.16816.F32 R120, R144, R136.reuse, R120 ;  /* 0x000000889078723c */ /* 0x082fe80000001878 */
[--C-:B------:R-:W-:Y:S01]  /*b050*/  FFMA.FTZ R158, R22, c[0x0][0x2d0], -R176.reuse ;  /* 0x0000b400169e7a23 */ /* 0x100fe200000108b0 */
[----:B------:R-:W1:Y:S01]  /*b060*/  MUFU.EX2 R184, R184 ;  /* 0x000000b800b87308 */ /* 0x000e620000000800 */
[C---:B------:R-:W-:Y:S02]  /*b070*/  FMUL.FTZ R22, R0.reuse, R134 ;  /* 0x0000008600167220 */ /* 0x040fe40000410000 */
[C---:B------:R-:W-:Y:S04]  /*b080*/  HMMA.16816.F32 R124, R140.reuse, R136, R124 ;  /* 0x000000888c7c723c */ /* 0x040fe8000000187c */
[--C-:B------:R-:W-:Y:S02]  /*b090*/  FFMA.FTZ R159, R23, c[0x0][0x2d0], -R176.reuse ;  /* 0x0000b400179f7a23 */ /* 0x100fe400000108b0 */
[----:B------:R-:W-:Y:S01]  /*b0a0*/  FMUL.FTZ R23, R0, R135 ;  /* 0x0000008700177220 */ /* 0x000fe20000410000 */
[----:B------:R-:W-:Y:S01]  /*b0b0*/  MUFU.EX2 R158, R158 ;  /* 0x0000009e009e7308 */ /* 0x000fe20000000800 */
[----:B------:R-:W3:Y:S01]  /*b0c0*/  LDSM.16.MT88.4 R132, [R214+0x3080] ;  /* 0x00308000d684783b */ /* 0x000ee20000004200 */
[----:B------:R-:W-:Y:S03]  /*b0d0*/  FFMA.FTZ R176, R51, c[0x0][0x2d0], -R176 ;  /* 0x0000b40033b07a23 */ /* 0x000fe600000108b0 */
[--C-:B------:R-:W-:Y:S01]  /*b0e0*/  FFMA.FTZ R186, R27, c[0x0][0x2d0], -R174.reuse ;  /* 0x0000b4001bba7a23 */ /* 0x100fe200000108ae */
[-C--:B------:R-:W-:Y:S03]  /*b0f0*/  HMMA.16816.F32 R20, R140, R138.reuse, R20 ;  /* 0x0000008a8c14723c */ /* 0x080fe60000001814 */
[----:B------:R-:W-:Y:S01]  /*b100*/  LDSM.16.MT88.4 R48, [R212+0x2c80] ;  /* 0x002c8000d430783b */ /* 0x000fe20000004200 */
[--C-:B------:R-:W-:Y:S01]  /*b110*/  FFMA.FTZ R185, R28, c[0x0][0x2d0], -R175.reuse ;  /* 0x0000b4001cb97a23 */ /* 0x100fe200000108af */
[----:B----4-:R-:W-:Y:S01]  /*b120*/  F2FP.PACK_AB R24, R157, R156 ;  /* 0x0000009c9d18723e */ /* 0x010fe200000000ff */
[--C-:B------:R-:W-:Y:S01]  /*b130*/  FFMA.FTZ R188, R29, c[0x0][0x2d0], -R175.reuse ;  /* 0x0000b4001dbc7a23 */ /* 0x100fe200000108af */
[----:B------:R-:W-:Y:S01]  /*b140*/  F2FP.PACK_AB R27, R182, R179 ;  /* 0x000000b3b61b723e */ /* 0x000fe200000000ff */
[C---:B------:R-:W-:Y:S01]  /*b150*/  HMMA.16816.F32 R128, R144.reuse, R138, R128 ;  /* 0x0000008a9080723c */ /* 0x040fe20000001880 */
[----:B------:R-:W4:Y:S02]  /*b160*/  MUFU.EX2 R159, R159 ;  /* 0x0000009f009f7308 */ /* 0x000f240000000800 */
[----:B------:R-:W-:Y:S01]  /*b170*/  LDSM.16.MT88.4 R136, [R212+0x1c80] ;  /* 0x001c8000d488783b */ /* 0x000fe20000004200 */
[----:B------:R-:W-:Y:S01]  /*b180*/  FFMA.FTZ R175, R45, c[0x0][0x2d0], -R175 ;  /* 0x0000b4002daf7a23 */ /* 0x000fe200000108af */
[----:B-1----:R-:W-:Y:S01]  /*b190*/  F2FP.PACK_AB R28, R184, R181 ;  /* 0x000000b5b81c723e */ /* 0x002fe200000000ff */
[--C-:B------:R-:W-:Y:S02]  /*b1a0*/  FFMA.FTZ R187, R30, c[0x0][0x2d0], -R174.reuse ;  /* 0x0000b4001ebb7a23 */ /* 0x100fe400000108ae */
[-C--:B--2---:R-:W-:Y:S03]  /*b1b0*/  HMMA.16816.F32 R52, R144, R152.reuse, R52 ;  /* 0x000000989034723c */ /* 0x084fe60000001834 */
[----:B------:R-:W-:Y:S01]  /*b1c0*/  MUFU.EX2 R183, R183 ;  /* 0x000000b700b77308 */ /* 0x000fe20000000800 */
[--C-:B------:R-:W-:Y:S02]  /*b1d0*/  FFMA.FTZ R190, R31, c[0x0][0x2d0], -R174.reuse ;  /* 0x0000b4001fbe7a23 */ /* 0x100fe400000108ae */
[----:B------:R-:W-:Y:S02]  /*b1e0*/  FFMA.FTZ R174, R47, c[0x0][0x2d0], -R174 ;  /* 0x0000b4002fae7a23 */ /* 0x000fe400000108ae */
[C---:B------:R-:W-:Y:S01]  /*b1f0*/  HMMA.16816.F32 R56, R140.reuse, R152, R56 ;  /* 0x000000988c38723c */ /* 0x040fe20000001838 */
[----:B------:R-:W-:Y:S03]  /*b200*/  LDSM.16.MT88.4 R44, [R214+0x2c80] ;  /* 0x002c8000d62c783b */ /* 0x000fe60000004200 */
[C---:B------:R-:W-:Y:S01]  /*b210*/  FMUL.FTZ R92, R2.reuse, R92 ;  /* 0x0000005c025c7220 */ /* 0x040fe20000410000 */
[----:B------:R-:W1:Y:S01]  /*b220*/  MUFU.EX2 R186, R186 ;  /* 0x000000ba00ba7308 */ /* 0x000e620000000800 */
[----:B------:R-:W-:Y:S02]  /*b230*/  FMUL.FTZ R93, R2, R93 ;  /* 0x0000005d025d7220 */ /* 0x000fe40000410000 */
[-C--:B------:R-:W-:Y:S04]  /*b240*/  HMMA.16816.F32 R60, R140, R154.reuse, R60 ;  /* 0x0000009a8c3c723c */ /* 0x080fe8000000183c */
[C---:B------:R-:W-:Y:S01]  /*b250*/  FMUL.FTZ R94, R0.reuse, R94 ;  /* 0x0000005e005e7220 */ /* 0x040fe20000410000 */
[----:B----4-:R-:W-:Y:S01]  /*b260*/  F2FP.PACK_AB R25, R159, R158 ;  /* 0x0000009e9f19723e */ /* 0x010fe200000000ff */
[----:B------:R-:W-:Y:S01]  /*b270*/  FMUL.FTZ R95, R0, R95 ;  /* 0x0000005f005f7220 */ /* 0x000fe20000410000 */
[----:B------:R-:W-:Y:S01]  /*b280*/  MUFU.EX2 R185, R185 ;  /* 0x000000b900b97308 */ /* 0x000fe20000000800 */
[C---:B------:R-:W-:Y:S01]  /*b290*/  HMMA.16816.F32 R64, R144.reuse, R154, R64 ;  /* 0x0000009a9040723c */ /* 0x040fe20000001840 */
[----:B------:R-:W-:Y:S03]  /*b2a0*/  LDSM.16.MT88.4 R152, [R214+0x3880] ;  /* 0x00388000d698783b */ /* 0x000fe60000004200 */
[C---:B------:R-:W-:Y:S02]  /*b2b0*/  FMUL.FTZ R96, R150.reuse, R96 ;  /* 0x0000006096607220 */ /* 0x040fe40000410000 */
[----:B------:R-:W-:Y:S02]  /*b2c0*/  FMUL.FTZ R97, R150, R97 ;  /* 0x0000006196617220 */ /* 0x000fe40000410000 */
[-C--:B---3--:R-:W-:Y:S01]  /*b2d0*/  HMMA.16816.F32 R68, R144, R132.reuse, R68 ;  /* 0x000000849044723c */ /* 0x088fe20000001844 */
[----:B------:R-:W2:Y:S03]  /*b2e0*/  MUFU.EX2 R188, R188 ;  /* 0x000000bc00bc7308 */ /* 0x000ea60000000800 */
[----:B------:R-:W-:Y:S01]  /*b2f0*/  FMUL.FTZ R98, R148, R98 ;  /* 0x0000006294627220 */ /* 0x000fe20000410000 */
[----:B-1----:R-:W-:Y:S01]  /*b300*/  F2FP.PACK_AB R29, R186, R183 ;  /* 0x000000b7ba1d723e */ /* 0x002fe200000000ff */
[----:B------:R-:W-:Y:S02]  /*b310*/  FMUL.FTZ R99, R148, R99 ;  /* 0x0000006394637220 */ /* 0x000fe40000410000 */
[C---:B------:R-:W-:Y:S03]  /*b320*/  HMMA.16816.F32 R72, R140.reuse, R132, R72 ;  /* 0x000000848c48723c */ /* 0x040fe60000001848 */
[----:B------:R-:W-:Y:S01]  /*b330*/  MUFU.EX2 R187, R187 ;  /* 0x000000bb00bb7308 */ /* 0x000fe20000000800 */
[----:B------:R-:W-:Y:S02]  /*b340*/  FFMA.FTZ R160, R150, R231, R160 ;  /* 0x000000e796a07223 */ /* 0x000fe400000100a0 */
[----:B------:R-:W-:Y:S02]  /*b350*/  FFMA.FTZ R162, R148, R229, R162 ;  /* 0x000000e594a27223 */ /* 0x000fe400000100a2 */
[-C--:B------:R-:W-:Y:S04]  /*b360*/  HMMA.16816.F32 R76, R140, R134.reuse, R76 ;  /* 0x000000868c4c723c */ /* 0x080fe8000000184c */
[----:B------:R-:W-:Y:S01]  /*b370*/  FFMA.FTZ R6, R2, R227, R6 ;  /* 0x000000e302067223 */ /* 0x000fe20000010006 */
[----:B------:R-:W1:Y:S01]  /*b380*/  MUFU.EX2 R190, R190 ;  /* 0x000000be00be7308 */ /* 0x000e620000000800 */
[----:B------:R-:W-:Y:S02]  /*b390*/  FFMA.FTZ R170, R0, R225, R170 ;  /* 0x000000e100aa7223 */ /* 0x000fe400000100aa */
[C---:B------:R-:W-:Y:S01]  /*b3a0*/  HMMA.16816.F32 R80, R144.reuse, R134, R80 ;  /* 0x000000869050723c */ /* 0x040fe20000001850 */
[----:B------:R-:W3:Y:S03]  /*b3b0*/  LDSM.16.MT88.4 R132, [R214+0x1c80] ;  /* 0x001c8000d684783b */ /* 0x000ee60000004200 */
[----:B--2---:R-:W-:Y:S01]  /*b3c0*/  F2FP.PACK_AB R30, R188, R185 ;  /* 0x000000b9bc1e723e */ /* 0x004fe200000000ff */
[----:B------:R-:W-:Y:S02]  /*b3d0*/  FADD.FTZ R160, R161, R160 ;  /* 0x000000a0a1a07221 */ /* 0x000fe40000010000 */
[----:B------:R-:W-:Y:S01]  /*b3e0*/  MUFU.EX2 R193, R193 ;  /* 0x000000c100c17308 */ /* 0x000fe20000000800 */
[-C--:B------:R-:W-:Y:S04]  /*b3f0*/  HMMA.16816.F32 R84, R144, R32.reuse, R84 ;  /* 0x000000209054723c */ /* 0x080fe80000001854 */
[----:B------:R-:W-:Y:S02]  /*b400*/  FADD.FTZ R162, R7, R162 ;  /* 0x000000a207a27221 */ /* 0x000fe40000010000 */
[----:B------:R-:W-:Y:S02]  /*b410*/  FADD.FTZ R167, R167, R6 ;  /* 0x00000006a7a77221 */ /* 0x000fe40000010000 */
[C---:B------:R-:W-:Y:S01]  /*b420*/  HMMA.16816.F32 R88, R140.reuse, R32, R88 ;  /* 0x000000208c58723c */ /* 0x040fe20000001858 */
[----:B------:R-:W-:Y:S03]  /*b430*/  MUFU.EX2 R178, R178 ;  /* 0x000000b200b27308 */ /* 0x000fe60000000800 */
[----:B------:R-:W-:Y:S01]  /*b440*/  FADD.FTZ R171, R171, R170 ;  /* 0x000000aaabab7221 */ /* 0x000fe20000010000 */
[----:B-1----:R-:W-:Y:S01]  /*b450*/  F2FP.PACK_AB R31, R190, R187 ;  /* 0x000000bbbe1f723e */ /* 0x002fe200000000ff */
[----:B------:R-:W-:Y:S02]  /*b460*/  FADD.FTZ R163, R163, R160 ;  /* 0x000000a0a3a37221 */ /* 0x000fe40000010000 */
[-C--:B------:R-:W-:Y:S03]  /*b470*/  HMMA.16816.F32 R92, R140, R34.reuse, R92 ;  /* 0x000000228c5c723c */ /* 0x080fe6000000185c */
[----:B------:R-:W-:Y:S01]  /*b480*/  MUFU.EX2 R195, R195 ;  /* 0x000000c300c37308 */ /* 0x000fe20000000800 */
[----:B------:R-:W-:Y:S02]  /*b490*/  FADD.FTZ R165, R165, R162 ;  /* 0x000000a2a5a57221 */ /* 0x000fe40000010000 */
[----:B------:R-:W-:Y:S02]  /*b4a0*/  FADD.FTZ R168, R168, R167 ;  /* 0x000000a7a8a87221 */ /* 0x000fe40000010000 */
[----:B------:R-:W-:Y:S01]  /*b4b0*/  HMMA.16816.F32 R96, R144, R34, R96 ;  /* 0x000000229060723c */ /* 0x000fe20000001860 */
[----:B------:R-:W1:Y:S03]  /*b4c0*/  LDSM.16.MT88.4 R32, [R214+0x2880] ;  /* 0x00288000d620783b */ /* 0x000e660000004200 */
[----:B------:R-:W-:Y:S01]  /*b4d0*/  FADD.FTZ R172, R172, R171 ;  /* 0x000000abacac7221 */ /* 0x000fe20000010000 */
[----:B------:R-:W-:Y:S01]  /*b4e0*/  MUFU.EX2 R176, R176 ;  /* 0x000000b000b07308 */ /* 0x000fe20000000800 */
[----:B------:R-:W-:Y:S02]  /*b4f0*/  FADD.FTZ R163, R164, R163 ;  /* 0x000000a3a4a37221 */ /* 0x000fe40000010000 */
[----:B------:R-:W-:Y:S01]  /*b500*/  FADD.FTZ R165, R166, R165 ;  /* 0x000000a5a6a57221 */ /* 0x000fe20000010000 */
[-C--:B---3--:R-:W-:Y:S05]  /*b510*/  HMMA.16816.F32 R8, R24, R132.reuse, R8 ;  /* 0x000000841808723c */ /* 0x088fea0000001808 */
[----:B------:R-:W-:Y:S01]  /*b520*/  FADD.FTZ R168, R169, R168 ;  /* 0x000000a8a9a87221 */ /* 0x000fe20000010000 */
[----:B------:R-:W-:Y:S01]  /*b530*/  MUFU.EX2 R196, R196 ;  /* 0x000000c400c47308 */ /* 0x000fe20000000800 */
[----:B------:R-:W-:Y:S01]  /*b540*/  FADD.FTZ R172, R173, R172 ;  /* 0x000000acadac7221 */ /* 0x000fe20000010000 */
[C---:B------:R-:W-:Y:S04]  /*b550*/  HMMA.16816.F32 R12, R28.reuse, R132, R12 ;  /* 0x000000841c0c723c */ /* 0x040fe8000000180c */
[----:B------:R-:W-:Y:S02]  /*b560*/  FADD.FTZ R156, R156, R163 ;  /* 0x000000a39c9c7221 */ /* 0x000fe40000010000 */
[----:B------:R-:W-:Y:S02]  /*b570*/  FADD.FTZ R158, R158, R165 ;  /* 0x000000a59e9e7221 */ /* 0x000fe40000010000 */
[-C--:B------:R-:W-:Y:S01]  /*b580*/  HMMA.16816.F32 R16, R28, R134.reuse, R16 ;  /* 0x000000861c10723c */ /* 0x080fe20000001810 */
[----:B------:R-:W2:Y:S03]  /*b590*/  MUFU.EX2 R197, R197 ;  /* 0x000000c500c57308 */ /* 0x000ea60000000800 */
[----:B------:R-:W-:Y:S02]  /*b5a0*/  FADD.FTZ R181, R181, R168 ;  /* 0x000000a8b5b57221 */ /* 0x000fe40000010000 */
[----:B------:R-:W-:Y:S02]  /*b5b0*/  FADD.FTZ R183, R183, R172 ;  /* 0x000000acb7b77221 */ /* 0x000fe40000010000 */
[C---:B------:R-:W-:Y:S01]  /*b5c0*/  HMMA.16816.F32 R100, R24.reuse, R134, R100 ;  /* 0x000000861864723c */ /* 0x040fe20000001864 */
[----:B------:R-:W3:Y:S02]  /*b5d0*/  LDSM.16.MT88.4 R132, [R212+0x2880] ;  /* 0x00288000d484783b */ /* 0x000ee40000004200 */
[----:B------:R-:W-:Y:S01]  /*b5e0*/  MUFU.EX2 R198, R198 ;  /* 0x000000c600c67308 */ /* 0x000fe20000000800 */
[----:B------:R-:W-:Y:S02]  /*b5f0*/  FADD.FTZ R156, R157, R156 ;  /* 0x0000009c9d9c7221 */ /* 0x000fe40000010000 */
[----:B------:R-:W-:Y:S02]  /*b600*/  FADD.FTZ R158, R159, R158 ;  /* 0x0000009e9f9e7221 */ /* 0x000fe40000010000 */
[-C--:B------:R-:W-:Y:S04]  /*b610*/  HMMA.16816.F32 R104, R24, R136.reuse, R104 ;  /* 0x000000881868723c */ /* 0x080fe80000001868 */
[----:B------:R-:W-:Y:S01]  /*b620*/  FADD.FTZ R184, R184, R181 ;  /* 0x000000b5b8b87221 */ /* 0x000fe20000010000 */
[----:B------:R-:W4:Y:S01]  /*b630*/  MUFU.EX2 R199, R199 ;  /* 0x000000c700c77308 */ /* 0x000f220000000800 */
[----:B------:R-:W-:Y:S02]  /*b640*/  FADD.FTZ R186, R186, R183 ;  /* 0x000000b7baba7221 */ /* 0x000fe40000010000 */
[C---:B------:R-:W-:Y:S04]  /*b650*/  HMMA.16816.F32 R108, R28.reuse, R136, R108 ;  /* 0x000000881c6c723c */ /* 0x040fe8000000186c */
[----:B------:R-:W-:Y:S02]  /*b660*/  FADD.FTZ R177, R177, R156 ;  /* 0x0000009cb1b17221 */ /* 0x000fe40000010000 */
[----:B------:R-:W-:Y:S01]  /*b670*/  FADD.FTZ R179, R179, R158 ;  /* 0x0000009eb3b37221 */ /* 0x000fe20000010000 */
[----:B------:R-:W-:Y:S01]  /*b680*/  MUFU.EX2 R200, R200 ;  /* 0x000000c800c87308 */ /* 0x000fe20000000800 */
[-C--:B------:R-:W-:Y:S04]  /*b690*/  HMMA.16816.F32 R112, R28, R138.reuse, R112 ;  /* 0x0000008a1c70723c */ /* 0x080fe80000001870 */
[----:B------:R-:W-:Y:S02]  /*b6a0*/  FADD.FTZ R185, R185, R184 ;  /* 0x000000b8b9b97221 */ /* 0x000fe40000010000 */
[----:B------:R-:W-:Y:S02]  /*b6b0*/  FADD.FTZ R187, R187, R186 ;  /* 0x000000babbbb7221 */ /* 0x000fe40000010000 */
[C---:B------:R-:W-:Y:S01]  /*b6c0*/  HMMA.16816.F32 R116, R24.reuse, R138, R116 ;  /* 0x0000008a1874723c */ /* 0x040fe20000001874 */
[----:B------:R-:W5:Y:S03]  /*b6d0*/  MUFU.EX2 R175, R175 ;  /* 0x000000af00af7308 */ /* 0x000f660000000800 */
[----:B------:R-:W-:Y:S02]  /*b6e0*/  FADD.FTZ R180, R180, R177 ;  /* 0x000000b1b4b47221 */ /* 0x000fe40000010000 */
[----:B------:R-:W-:Y:S02]  /*b6f0*/  FADD.FTZ R182, R182, R179 ;  /* 0x000000b3b6b67221 */ /* 0x000fe40000010000 */
[-C--:B-1----:R-:W-:Y:S03]  /*b700*/  HMMA.16816.F32 R120, R24, R32.reuse, R120 ;  /* 0x000000201878723c */ /* 0x082fe60000001878 */
[----:B------:R-:W-:Y:S01]  /*b710*/  MUFU.EX2 R201, R201 ;  /* 0x000000c900c97308 */ /* 0x000fe20000000800 */
[----:B------:R-:W-:Y:S02]  /*b720*/  FADD.FTZ R185, R188, R185 ;  /* 0x000000b9bcb97221 */ /* 0x000fe40000010000 */
[----:B------:R-:W-:Y:S02]  /*b730*/  FADD.FTZ R187, R190, R187 ;  /* 0x000000bbbebb7221 */ /* 0x000fe40000010000 */
[C---:B------:R-:W-:Y:S05]  /*b740*/  HMMA.16816.F32 R124, R28.reuse, R32, R124 ;  /* 0x000000201c7c723c */ /* 0x040fea000000187c */
[----:B------:R-:W1:Y:S03]  /*b750*/  MUFU.EX2 R174, R174 ;  /* 0x000000ae00ae7308 */ /* 0x000e660000000800 */
[-C--:B------:R-:W-:Y:S08]  /*b760*/  HMMA.16816.F32 R20, R28, R34.reuse, R20 ;  /* 0x000000221c14723c */ /* 0x080ff00000001814 */
[C---:B------:R-:W-:Y:S01]  /*b770*/  HMMA.16816.F32 R128, R24.reuse, R34, R128 ;  /* 0x000000221880723c */ /* 0x040fe20000001880 */
[----:B------:R-:W1:Y:S07]  /*b780*/  LDSM.16.MT88.4 R32, [R212+0x3480] ;  /* 0x00348000d420783b */ /* 0x000e6e0000004200 */
[-C--:B---3--:R-:W-:Y:S08]  /*b790*/  HMMA.16816.F32 R52, R24, R132.reuse, R52 ;  /* 0x000000841834723c */ /* 0x088ff00000001834 */
[C---:B------:R-:W-:Y:S08]  /*b7a0*/  HMMA.16816.F32 R56, R28.reuse, R132, R56 ;  /* 0x000000841c38723c */ /* 0x040ff00000001838 */
[-C--:B------:R-:W-:Y:S08]  /*b7b0*/  HMMA.16816.F32 R60, R28, R134.reuse, R60 ;  /* 0x000000861c3c723c */ /* 0x080ff0000000183c */
[C---:B------:R-:W-:Y:S08]  /*b7c0*/  HMMA.16816.F32 R64, R24.reuse, R134, R64 ;  /* 0x000000861840723c */ /* 0x040ff00000001840 */
[-C--:B------:R-:W-:Y:S08]  /*b7d0*/  HMMA.16816.F32 R68, R24, R36.reuse, R68 ;  /* 0x000000241844723c */ /* 0x080ff00000001844 */
[C---:B------:R-:W-:Y:S08]  /*b7e0*/  HMMA.16816.F32 R72, R28.reuse, R36, R72 ;  /* 0x000000241c48723c */ /* 0x040ff00000001848 */
[-C--:B------:R-:W-:Y:S08]  /*b7f0*/  HMMA.16816.F32 R76, R28, R38.reuse, R76 ;  /* 0x000000261c4c723c */ /* 0x080ff0000000184c */
[C---:B------:R-:W-:Y:S01]  /*b800*/  HMMA.16816.F32 R80, R24.reuse, R38, R80 ;  /* 0x000000261850723c */ /* 0x040fe20000001850 */
[----:B------:R-:W3:Y:S07]  /*b810*/  LDSM.16.MT88.4 R36, [R212+0x2080] ;  /* 0x00208000d424783b */ /* 0x000eee0000004200 */
[-C--:B-1----:R-:W-:Y:S08]  /*b820*/  HMMA.16816.F32 R84, R24, R32.reuse, R84 ;  /* 0x000000201854723c */ /* 0x082ff00000001854 */
[C---:B------:R-:W-:Y:S08]  /*b830*/  HMMA.16816.F32 R88, R28.reuse, R32, R88 ;  /* 0x000000201c58723c */ /* 0x040ff00000001858 */
[-C--:B------:R-:W-:Y:S07]  /*b840*/  HMMA.16816.F32 R92, R28, R34.reuse, R92 ;  /* 0x000000221c5c723c */ /* 0x080fee000000185c */
[----:B--2---:R-:W-:Y:S01]  /*b850*/  F2FP.PACK_AB R28, R197, R196 ;  /* 0x000000c4c51c723e */ /* 0x004fe200000000ff */
[----:B------:R-:W-:Y:S01]  /*b860*/  HMMA.16816.F32 R96, R24, R34, R96 ;  /* 0x000000221860723c */ /* 0x000fe20000001860 */
[----:B------:R-:W1:Y:S03]  /*b870*/  LDSM.16.MT88.4 R32, [R212+0x3880] ;  /* 0x00388000d420783b */ /* 0x000e660000004200 */
[----:B----4-:R-:W-:Y:S01]  /*b880*/  F2FP.PACK_AB R29, R199, R198 ;  /* 0x000000c6c71d723e */ /* 0x010fe200000000ff */
[----:B------:R-:W-:Y:S01]  /*b890*/  FADD.FTZ R196, R196, R185 ;  /* 0x000000b9c4c47221 */ /* 0x000fe20000010000 */
[----:B-----5:R-:W-:Y:S01]  /*b8a0*/  F2FP.PACK_AB R30, R175, R200 ;  /* 0x000000c8af1e723e */ /* 0x020fe200000000ff */
[----:B------:R-:W-:Y:S01]  /*b8b0*/  FADD.FTZ R198, R198, R187 ;  /* 0x000000bbc6c67221 */ /* 0x000fe20000010000 */
[----:B------:R-:W-:Y:S01]  /*b8c0*/  F2FP.PACK_AB R24, R192, R189 ;  /* 0x000000bdc018723e */ /* 0x000fe200000000ff */
[----:B------:R-:W-:Y:S03]  /*b8d0*/  FADD.FTZ R189, R189, R180 ;  /* 0x000000b4bdbd7221 */ /* 0x000fe60000010000 */
[----:B------:R-:W-:Y:S01]  /*b8e0*/  F2FP.PACK_AB R25, R194, R191 ;  /* 0x000000bfc219723e */ /* 0x000fe200000000ff */
[----:B------:R-:W-:Y:S01]  /*b8f0*/  FADD.FTZ R191, R191, R182 ;  /* 0x000000b6bfbf7221 */ /* 0x000fe20000010000 */
[----:B------:R-:W-:Y:S01]  /*b900*/  F2FP.PACK_AB R26, R178, R193 ;  /* 0x000000c1b21a723e */ /* 0x000fe200000000ff */
[----:B------:R-:W-:Y:S01]  /*b910*/  FADD.FTZ R192, R192, R189 ;  /* 0x000000bdc0c07221 */ /* 0x000fe20000010000 */
[----:B------:R-:W-:Y:S01]  /*b920*/  F2FP.PACK_AB R27, R176, R195 ;  /* 0x000000c3b01b723e */ /* 0x000fe200000000ff */
[----:B------:R-:W-:Y:S01]  /*b930*/  FADD.FTZ R194, R194, R191 ;  /* 0x000000bfc2c27221 */ /* 0x000fe20000010000 */
[----:B------:R-:W-:Y:S01]  /*b940*/  F2FP.PACK_AB R31, R174, R201 ;  /* 0x000000c9ae1f723e */ /* 0x000fe200000000ff */
[----:B------:R-:W-:Y:S02]  /*b950*/  FADD.FTZ R197, R197, R196 ;  /* 0x000000c4c5c57221 */ /* 0x000fe40000010000 */
[----:B------:R-:W-:Y:S02]  /*b960*/  FADD.FTZ R198, R199, R198 ;  /* 0x000000c6c7c67221 */ /* 0x000fe40000010000 */
[-C--:B------:R-:W-:Y:S03]  /*b970*/  HMMA.16816.F32 R144, R24, R40.reuse, R8 ;  /* 0x000000281890723c */ /* 0x080fe60000001808 */
[----:B------:R-:W-:Y:S02]  /*b980*/  FADD.FTZ R193, R193, R192 ;  /* 0x000000c0c1c17221 */ /* 0x000fe40000010000 */
[----:B------:R-:W-:Y:S02]  /*b990*/  FADD.FTZ R195, R195, R194 ;  /* 0x000000c2c3c37221 */ /* 0x000fe40000010000 */
[----:B------:R-:W-:Y:S01]  /*b9a0*/  FADD.FTZ R200, R200, R197 ;  /* 0x000000c5c8c87221 */ /* 0x000fe20000010000 */
[C---:B------:R-:W-:Y:S04]  /*b9b0*/  HMMA.16816.F32 R140, R28.reuse, R40, R12 ;  /* 0x000000281c8c723c */ /* 0x040fe8000000180c */
[----:B------:R-:W-:Y:S02]  /*b9c0*/  FADD.FTZ R201, R201, R198 ;  /* 0x000000c6c9c97221 */ /* 0x000fe40000010000 */
[----:B------:R-:W-:Y:S02]  /*b9d0*/  FADD.FTZ R231, R178, R193 ;  /* 0x000000c1b2e77221 */ /* 0x000fe40000010000 */
[-C--:B------:R-:W-:Y:S04]  /*b9e0*/  HMMA.16816.F32 R136, R28, R42.reuse, R16 ;  /* 0x0000002a1c88723c */ /* 0x080fe80000001810 */
[----:B------:R-:W-:Y:S02]  /*b9f0*/  FADD.FTZ R229, R176, R195 ;  /* 0x000000c3b0e57221 */ /* 0x000fe40000010000 */
[----:B------:R-:W-:Y:S02]  /*ba00*/  FADD.FTZ R227, R175, R200 ;  /* 0x000000c8afe37221 */ /* 0x000fe40000010000 */
[C---:B------:R-:W-:Y:S04]  /*ba10*/  HMMA.16816.F32 R100, R24.reuse, R42, R100 ;  /* 0x0000002a1864723c */ /* 0x040fe80000001864 */
[----:B------:R-:W-:Y:S04]  /*ba20*/  FADD.FTZ R225, R174, R201 ;  /* 0x000000c9aee17221 */ /* 0x000fe80000010000 */
[-C--:B---3--:R-:W-:Y:S08]  /*ba30*/  HMMA.16816.F32 R104, R24, R36.reuse, R104 ;  /* 0x000000241868723c */ /* 0x088ff00000001868 */
        /* <DEDUP_REMOVED lines=12> */
[C---:B------:R-:W-:Y:S07]  /*bb00*/  HMMA.16816.F32 R72, R28.reuse, R152, R72 ;  /* 0x000000981c48723c */ /* 0x040fee0000001848 */
[----:B------:R-:W-:Y:S01]  /*bb10*/  MOV R152, R5 ;  /* 0x0000000500987202 */ /* 0x000fe20000000f00 */
[-C--:B------:R-:W-:Y:S08]  /*bb20*/  HMMA.16816.F32 R76, R28, R154.reuse, R76 ;  /* 0x0000009a1c4c723c */ /* 0x080ff0000000184c */
[C---:B------:R-:W-:Y:S08]  /*bb30*/  HMMA.16816.F32 R80, R24.reuse, R154, R80 ;  /* 0x0000009a1850723c */ /* 0x040ff00000001850 */
[-C--:B-1----:R-:W-:Y:S08]  /*bb40*/  HMMA.16816.F32 R84, R24, R32.reuse, R84 ;  /* 0x000000201854723c */ /* 0x082ff00000001854 */
[C---:B------:R-:W-:Y:S08]  /*bb50*/  HMMA.16816.F32 R88, R28.reuse, R32, R88 ;  /* 0x000000201c58723c */ /* 0x040ff00000001858 */
[-C--:B------:R-:W-:Y:S08]  /*bb60*/  HMMA.16816.F32 R92, R28, R34.reuse, R92 ;  /* 0x000000221c5c723c */ /* 0x080ff0000000185c */
[----:B------:R-:W-:Y:S01]  /*bb70*/  HMMA.16816.F32 R96, R24, R34, R96 ;  /* 0x000000221860723c */ /* 0x000fe20000001860 */
[----:B------:R-:W-:-:S07]  /*bb80*/  @P0 BRA `(.L_x_205) ;  /* 0xffffd70000000947 */ /* 0x000fce000383ffff */
.L_x_202:
[----:B------:R-:W-:-:S13]  /*bb90*/  ISETP.GE.AND P0, PT, R226, UR6, PT ;  /* 0x00000006e2007c0c */ /* 0x000fda000bf06270 */
[----:B------:R-:W-:Y:S05]  /*bba0*/  @!P0 BRA `(.L_x_206) ;  /* 0x00003e8000008947 */ /* 0x000fea0003800000 */
[----:B------:R-:W-:Y:S01]  /*bbb0*/  IADD3 R240, P0, R232, 0x20, RZ ;  /* 0x00000020e8f07810 */ /* 0x000fe20007f1e0ff */
[----:B------:R-:W-:Y:S01]  /*bbc0*/  ULDC.64 UR4, c[0x0][0x208] ;  /* 0x0000820000047ab9 */ /* 0x000fe20000000a00 */
[----:B------:R-:W-:Y:S01]  /*bbd0*/  IADD3 R230, P1, R220, 0x20, RZ ;  /* 0x00000020dce67810 */ /* 0x000fe20007f3e0ff */
[----:B------:R-:W-:Y:S01]  /*bbe0*/  UIMAD.WIDE.U32 UR12, UR4, 0x30, URZ ;  /* 0x00000030040c78a5 */ /* 0x000fe2000f8e003f */
[-C--:B------:R-:W-:Y:S01]  /*bbf0*/  IADD3.X R239, RZ, R235.reuse, RZ, P0, !PT ;  /* 0x000000ebffef7210 */ /* 0x080fe200007fe4ff */
[----:B------:R-:W-:Y:S01]  /*bc00*/  UIMAD UR5, UR5, 0x30, URZ ;  /* 0x00000030050578a4 */ /* 0x000fe2000f8e023f */
[----:B------:R-:W-:Y:S01]  /*bc10*/  IADD3 R238, P2, R232, 0x40, RZ ;  /* 0x00000040e8ee7810 */ /* 0x000fe20007f5e0ff */
[----:B------:R-:W-:Y:S01]  /*bc20*/  IMAD.MOV.U32 R148, RZ, RZ, R149 ;  /* 0x000000ffff947224 */ /* 0x000fe200078e0095 */
[----:B------:R-:W-:Y:S01]  /*bc30*/  IADD3 R203, P0, R220, 0x40, RZ ;  /* 0x00000040dccb7810 */ /* 0x000fe20007f1e0ff */
[----:B------:R-:W-:Y:S01]  /*bc40*/  IMAD.MOV.U32 R150, RZ, RZ, R151 ;  /* 0x000000ffff967224 */ /* 0x000fe200078e0097 */
[----:B------:R-:W-:Y:S01]  /*bc50*/  IADD3 R236, -R228, 0x30, RZ ;  /* 0x00000030e4ec7810 */ /* 0x000fe20007ffe1ff */
[----:B------:R-:W-:Y:S01]  /*bc60*/  IMAD.MOV.U32 R0, RZ, RZ, R152 ;  /* 0x000000ffff007224 */ /* 0x000fe200078e0098 */
[----:B------:R-:W-:Y:S01]  /*bc70*/  IADD3.X R237, RZ, R235, RZ, P2, !PT ;  /* 0x000000ebffed7210 */ /* 0x000fe200017fe4ff */
[----:B------:R-:W-:Y:S01]  /*bc80*/  IMAD.MOV.U32 R2, RZ, RZ, R3 ;  /* 0x000000ffff027224 */ /* 0x000fe200078e0003 */
[----:B------:R-:W-:Y:S01]  /*bc90*/  IADD3.X R202, RZ, R223, RZ, P0, !PT ;  /* 0x000000dfffca7210 */ /* 0x000fe200007fe4ff */
[----:B------:R-:W-:Y:S01]  /*bca0*/  IMAD.X R228, RZ, RZ, R223, P1 ;  /* 0x000000ffffe47224 */ /* 0x000fe200008e06df */
[----:B------:R-:W-:Y:S01]  /*bcb0*/  MOV R200, c[0x0][0x20c] ;  /* 0x0000830000c87a02 */ /* 0x000fe20000000f00 */
[----:B------:R-:W-:Y:S01]  /*bcc0*/  IMAD.MOV.U32 R201, RZ, RZ, c[0x0][0x208] ;  /* 0x00008200ffc97624 */ /* 0x000fe200078e00ff */
[----:B------:R-:W-:-:S02]  /*bcd0*/  UIADD3 UR5, UR13, UR5, URZ ;  /* 0x000000050d057290 */ /* 0x000fc4000fffe03f */
.L_x_224:
[----:B------:R-:W-:Y:S04]  /*bce0*/  DEPBAR.LE SB0, 0x0 ;  /* 0x000080000000791a */ /* 0x000fe80000000000 */
[----:B------:R-:W-:Y:S01]  /*bcf0*/  BAR.SYNC.DEFER_BLOCKING 0x0 ;  /* 0x0000000000007b1d */ /* 0x000fe20000010000 */
[----:B------:R-:W-:Y:S01]  /*bd00*/  SHF.R.S32.HI R4, RZ, 0x1f, R226 ;  /* 0x0000001fff047819 */ /* 0x000fe200000114e2 */
[C---:B------:R-:W-:Y:S02]  /*bd10*/  IMAD R3, R226.reuse, UR5, RZ ;  /* 0x00000005e2037c24 */ /* 0x040fe4000f8e02ff */
[----:B------:R-:W-:Y:S04]  /*bd20*/  IMAD.WIDE.U32 R22, R226, UR12, RZ ;  /* 0x0000000ce2167c25 */ /* 0x000fe8000f8e00ff */
[----:B------:R-:W-:Y:S01]  /*bd30*/  IMAD R3, R4, UR12, R3 ;  /* 0x0000000c04037c24 */ /* 0x000fe2000f8e0203 */
[-C--:B------:R-:W-:Y:S03]  /*bd40*/  IADD3 R12, P0, R232, R22.reuse, RZ ;  /* 0x00000016e80c7210 */ /* 0x080fe60007f1e0ff */
[----:B------:R-:W-:Y:S01]  /*bd50*/  IMAD.IADD R30, R23, 0x1, R3 ;  /* 0x00000001171e7824 */ /* 0x000fe200078e0203 */
[----:B------:R-:W-:Y:S03]  /*bd60*/  LEA R36, P2, R12, c[0x0][0x1f8], 0x1 ;  /* 0x00007e000c247a11 */ /* 0x000fe600078408ff */
[----:B------:R-:W-:Y:S01]  /*bd70*/  IMAD.X R3, R30, 0x1, R235, P0 ;  /* 0x000000011e037824 */ /* 0x000fe200000e06eb */
[-C--:B------:R-:W-:Y:S04]  /*bd80*/  IADD3 R21, P0, R238, R22.reuse, RZ ;  /* 0x00000016ee157210 */ /* 0x080fe80007f1e0ff */
[----:B------:R-:W-:Y:S01]  /*bd90*/  LEA.HI.X R37, R12, c[0x0][0x1fc], R3, 0x1, P2 ;  /* 0x00007f000c257a11 */ /* 0x000fe200010f0c03 */
[----:B------:R-:W-:Y:S01]  /*bda0*/  IMAD.X R20, R30, 0x1, R237, P0 ;  /* 0x000000011e147824 */ /* 0x000fe200000e06ed */
[-C--:B------:R-:W-:Y:S01]  /*bdb0*/  @!P3 LEA R3, P0, R201, R22.reuse, 0x5 ;  /* 0x00000016c903b211 */ /* 0x080fe200078028ff */
[----:B------:R-:W-:Y:S07]  /*bdc0*/  LDSM.16.M88.4 R48, [R217+0x6080] ;  /* 0x00608000d930783b */ /* 0x000fee0000000200 */
[----:B------:R-:W1:Y:S07]  /*bdd0*/  LDSM.16.M88.4 R16, [R216+0x3c80] ;  /* 0x003c8000d810783b */ /* 0x000e6e0000000200 */
[----:B------:R-:W2:Y:S07]  /*bde0*/  LDSM.16.M88.4 R44, [R217+0x7080] ;  /* 0x00708000d92c783b */ /* 0x000eae0000000200 */
[----:B------:R-:W3:Y:S07]  /*bdf0*/  LDSM.16.M88.4 R32, [R216+0x4080] ;  /* 0x00408000d820783b */ /* 0x000eee0000000200 */
[----:B------:R-:W4:Y:S07]  /*be00*/  LDSM.16.M88.4 R152, [R216+0x4480] ;  /* 0x00448000d898783b */ /* 0x000f2e0000000200 */
[----:B------:R-:W-:Y:S07]  /*be10*/  LDSM.16.M88.4 R156, [R213+0x6080] ;  /* 0x00608000d59c783b */ /* 0x000fee0000000200 */
[----:B------:R-:W5:Y:S01]  /*be20*/  LDSM.16.M88.4 R160, [R215] ;  /* 0x00000000d7a0783b */ /* 0x000f620000000200 */
[-C--:B-1----:R-:W-:Y:S06]  /*be30*/  HMMA.16816.F32 R4, R48, R16.reuse, RZ ;  /* 0x000000103004723c */ /* 0x082fec00000018ff */
[----:B------:R-:W1:Y:S02]  /*be40*/  LDSM.16.M88.4 R164, [R213+0x7080] ;  /* 0x00708000d5a4783b */ /* 0x000e640000000200 */
[C---:B--2---:R-:W-:Y:S05]  /*be50*/  HMMA.16816.F32 R8, R44.reuse, R16, RZ ;  /* 0x000000102c08723c */ /* 0x044fea00000018ff */
[----:B------:R-:W2:Y:S02]  /*be60*/  LDSM.16.M88.4 R168, [R211] ;  /* 0x00000000d3a8783b */ /* 0x000ea40000000200 */
[----:B------:R-:W-:Y:S01]  /*be70*/  IADD3 R17, P1, R240, R22, RZ ;  /* 0x00000016f0117210 */ /* 0x000fe20007f3e0ff */
[-C--:B------:R-:W-:Y:S04]  /*be80*/  HMMA.16816.F32 R12, R44, R18.reuse, RZ ;  /* 0x000000122c0c723c */ /* 0x080fe800000018ff */
[----:B------:R-:W1:Y:S01]  /*be90*/  LDSM.16.M88.4 R172, [R210] ;  /* 0x00000000d2ac783b */ /* 0x000e620000000200 */
[----:B------:R-:W-:Y:S01]  /*bea0*/  IMAD.X R16, R30, 0x1, R239, P1 ;  /* 0x000000011e107824 */ /* 0x000fe200008e06ef */
[----:B------:R-:W-:Y:S02]  /*beb0*/  LEA R40, P2, R17, c[0x0][0x1f8], 0x1 ;  /* 0x00007e0011287a11 */ /* 0x000fe400078408ff */
[----:B------:R-:W-:Y:S03]  /*bec0*/  LEA R190, P1, R21, c[0x0][0x1f8], 0x1 ;  /* 0x00007e0015be7a11 */ /* 0x000fe600078208ff */
[----:B------:R-:W-:Y:S01]  /*bed0*/  @!PT LDS RZ, [RZ] ;  /* 0x00000000fffff984 */ /* 0x000fe20000000800 */
[----:B------:R-:W-:Y:S01]  /*bee0*/  @!PT LDS RZ, [RZ] ;  /* 0x00000000fffff984 */ /* 0x000fe20000000800 */
[----:B------:R-:W-:Y:S01]  /*bef0*/  @!PT LDS RZ, [RZ] ;  /* 0x00000000fffff984 */ /* 0x000fe20000000800 */
[----:B------:R4:W-:Y:S01]  /*bf00*/  LDGSTS.E.BYPASS.LTC128B.128 [R218+0x1880], [R36.64], !P6 ;  /* 0x0188000024da7fae */ /* 0x0009e2000f101d4a */
[----:B------:R-:W-:Y:S02]  /*bf10*/  LEA.HI.X R41, R17, c[0x0][0x1fc], R16, 0x1, P2 ;  /* 0x00007f0011297a11 */ /* 0x000fe400010f0c10 */
[C---:B------:R-:W-:Y:S02]  /*bf20*/  HMMA.16816.F32 R16, R48.reuse, R18, RZ ;  /* 0x000000123010723c */ /* 0x040fe400000018ff */
[----:B------:R-:W-:Y:S02]  /*bf30*/  LEA.HI.X R191, R21, c[0x0][0x1fc], R20, 0x1, P1 ;  /* 0x00007f0015bf7a11 */ /* 0x000fe400008f0c14 */
[C---:B------:R-:W-:Y:S01]  /*bf40*/  @!P3 IADD3 R24, P2, R3.reuse, R232, RZ ;  /* 0x000000e80318b210 */ /* 0x040fe20007f5e0ff */
[----:B------:R1:W-:Y:S01]  /*bf50*/  LDGSTS.E.BYPASS.LTC128B.128 [R218+0x2480], [R40.64], !P5 ;  /* 0x0248000028da7fae */ /* 0x0003e2000e901d4a */
[----:B------:R-:W-:Y:S02]  /*bf60*/  @!P3 IADD3 R25, P1, R3, R240, RZ ;  /* 0x000000f00319b210 */ /* 0x000fe40007f3e0ff */
[-C--:B---3--:R-:W-:Y:S01]  /*bf70*/  HMMA.16816.F32 R20, R48, R32.reuse, RZ ;  /* 0x000000203014723c */ /* 0x088fe200000018ff */
[----:B------:R-:W-:Y:S03]  /*bf80*/  @!P3 LEA.HI.X R30, R201, R30, R200, 0x5, P0 ;  /* 0x0000001ec91eb211 */ /* 0x000fe600000f2cc8 */
[----:B------:R-:W-:Y:S01]  /*bf90*/  @!P3 IADD3 R28, P0, R3, R238, RZ ;  /* 0x000000ee031cb210 */ /* 0x000fe20007f1e0ff */
[----:B------:R3:W-:Y:S01]  /*bfa0*/  LDGSTS.E.BYPASS.LTC128B.128 [R218+0x3080], [R190.64], !P4 ;  /* 0x03080000beda7fae */ /* 0x0007e2000e101d4a */
[----:B------:R-:W-:Y:S01]  /*bfb0*/  @!P3 IMAD.X R27, R30, 0x1, R235, P2 ;  /* 0x000000011e1bb824 */ /* 0x000fe200010e06eb */
[----:B------:R-:W-:Y:S01]  /*bfc0*/  @!P3 LEA R194, P2, R24, c[0x0][0x1f8], 0x1 ;  /* 0x00007e0018c2ba11 */ /* 0x000fe200078408ff */
[----:B------:R-:W-:Y:S01]  /*bfd0*/  @!P3 IMAD.X R26, R30, 0x1, R239, P1 ;  /* 0x000000011e1ab824 */ /* 0x000fe200008e06ef */
[C---:B------:R-:W-:Y:S03]  /*bfe0*/  @!P3 LEA R192, P1, R25.reuse, c[0x0][0x1f8], 0x1 ;  /* 0x00007e0019c0ba11 */ /* 0x040fe600078208ff */
[----:B------:R-:W-:Y:S01]  /*bff0*/  @!P3 LEA.HI.X R195, R24, c[0x0][0x1fc], R27, 0x1, P2 ;  /* 0x00007f0018c3ba11 */ /* 0x000fe200010f0c1b */
[----:B------:R-:W-:Y:S01]  /*c000*/  @!P3 IMAD.X R3, R30, 0x1, R237, P0 ;  /* 0x000000011e03b824 */ /* 0x000fe200000e06ed */
[----:B------:R-:W-:Y:S02]  /*c010*/  @!P3 LEA.HI.X R193, R25, c[0x0][0x1fc], R26, 0x1, P1 ;  /* 0x00007f0019c1ba11 */ /* 0x000fe400008f0c1a */
[C---:B------:R-:W-:Y:S01]  /*c020*/  HMMA.16816.F32 R24, R44.reuse, R32, RZ ;  /* 0x000000202c18723c */ /* 0x040fe200000018ff */
[----:B------:R1:W-:Y:S01]  /*c030*/  @!P3 LDGSTS.E.BYPASS.LTC128B.128 [R218+0x2080], [R194.64], !P6 ;  /* 0x02080000c2dabfae */ /* 0x0003e2000f101d4a */
[C---:B------:R-:W-:Y:S04]  /*c040*/  @!P3 LEA R188, P0, R28.reuse, c[0x0][0x1f8], 0x1 ;  /* 0x00007e001cbcba11 */ /* 0x040fe800078008ff */
[----:B------:R-:W-:Y:S02]  /*c050*/  @!P3 LEA.HI.X R189, R28, c[0x0][0x1fc], R3, 0x1, P0 ;  /* 0x00007f001cbdba11 */ /* 0x000fe400000f0c03 */
[-C--:B------:R-:W-:Y:S01]  /*c060*/  HMMA.16816.F32 R28, R44, R34.reuse, RZ ;  /* 0x000000222c1c723c */ /* 0x080fe200000018ff */
[----:B------:R2:W-:Y:S01]  /*c070*/  @!P3 LDGSTS.E.BYPASS.LTC128B.128 [R218+0x2c80], [R192.64], !P5 ;  /* 0x02c80000c0dabfae */ /* 0x0005e2000e901d4a */
[----:B------:R-:W-:Y:S06]  /*c080*/  ISETP.GT.AND P0, PT, R226, UR6, PT ;  /* 0x00000006e2007c0c */ /* 0x000fec000bf04270 */
[C---:B------:R-:W-:Y:S01]  /*c090*/  HMMA.16816.F32 R32, R48.reuse, R34, RZ ;  /* 0x000000223020723c */ /* 0x040fe200000018ff */
[----:B------:R3:W-:Y:S07]  /*c0a0*/  @!P3 LDGSTS.E.BYPASS.LTC128B.128 [R218+0x3880], [R188.64], !P4 ;  /* 0x03880000bcdabfae */ /* 0x0007ee000e101d4a */
[-C--:B----4-:R-:W-:Y:S01]  /*c0b0*/  HMMA.16816.F32 R36, R48, R152.reuse, RZ ;  /* 0x000000983024723c */ /* 0x090fe200000018ff */
[----:B------:R-:W-:Y:S07]  /*c0c0*/  LDSM.16.M88.4 R176, [R217+0x8080] ;  /* 0x00808000d9b0783b */ /* 0x000fee0000000200 */
[C---:B-1----:R-:W-:Y:S01]  /*c0d0*/  HMMA.16816.F32 R40, R44.reuse, R152, RZ ;  /* 0x000000982c28723c */ /* 0x042fe200000018ff */
[----:B------:R-:W0:Y:S07]  /*c0e0*/  LDGDEPBAR ;  /* 0x00000000000079af */ /* 0x000e2e0000000000 */
[-C--:B------:R-:W-:Y:S01]  /*c0f0*/  HMMA.16816.F32 R44, R44, R154.reuse, RZ ;  /* 0x0000009a2c2c723c */ /* 0x080fe200000018ff */
[----:B------:R-:W1:Y:S07]  /*c100*/  LDSM.16.M88.4 R180, [R216+0x4880] ;  /* 0x00488000d8b4783b */ /* 0x000e6e0000000200 */
[----:B------:R-:W-:Y:S01]  /*c110*/  HMMA.16816.F32 R48, R48, R154, RZ ;  /* 0x0000009a3030723c */ /* 0x000fe200000018ff */
[----:B------:R-:W4:Y:S07]  /*c120*/  LDSM.16.M88.4 R184, [R217+0x9080] ;  /* 0x00908000d9b8783b */ /* 0x000f2e0000000200 */
[-C--:B-----5:R-:W-:Y:S01]  /*c130*/  HMMA.16816.F32 R4, R156, R160.reuse, R4 ;  /* 0x000000a09c04723c */ /* 0x0a0fe20000001804 */
[----:B------:R-:W5:Y:S07]  /*c140*/  LDSM.16.M88.4 R152, [R216+0x4c80] ;  /* 0x004c8000d898783b */ /* 0x000f6e0000000200 */
[C---:B------:R-:W-:Y:S01]  /*c150*/  HMMA.16816.F32 R8, R164.reuse, R160, R8 ;  /* 0x000000a0a408723c */ /* 0x040fe20000001808 */
[----:B---3--:R-:W3:Y:S07]  /*c160*/  LDSM.16.M88.4 R188, [R216+0x5080] ;  /* 0x00508000d8bc783b */ /* 0x008eee0000000200 */
[-C--:B------:R-:W-:Y:S01]  /*c170*/  HMMA.16816.F32 R12, R164, R162.reuse, R12 ;  /* 0x000000a2a40c723c */ /* 0x080fe2000000180c */
[----:B--2---:R-:W-:Y:S07]  /*c180*/  LDSM.16.M88.4 R192, [R209] ;  /* 0x00000000d1c0783b */ /* 0x004fee0000000200 */
[C---:B------:R-:W-:Y:S01]  /*c190*/  HMMA.16816.F32 R16, R156.reuse, R162, R16 ;  /* 0x000000a29c10723c */ /* 0x040fe20000001810 */
[----:B------:R-:W2:Y:S07]  /*c1a0*/  LDSM.16.M88.4 R160, [R213+0x8080] ;  /* 0x00808000d5a0783b */ /* 0x000eae0000000200 */
[-C--:B------:R-:W-:Y:S01]  /*c1b0*/  HMMA.16816.F32 R20, R156, R168.reuse, R20 ;  /* 0x000000a89c14723c */ /* 0x080fe20000001814 */
[----:B------:R-:W1:Y:S07]  /*c1c0*/  LDSM.16.M88.4 R196, [R213+0x9080] ;  /* 0x00908000d5c4783b */ /* 0x000e6e0000000200 */
        /* <DEDUP_REMOVED lines=9> */
[----:B------:R-:W2:Y:S07]  /*c260*/  LDSM.16.M88.4 R156, [R208] ;  /* 0x00000000d09c783b */ /* 0x000eae0000000200 */
[-C--:B-1----:R-:W-:Y:S01]  /*c270*/  HMMA.16816.F32 R4, R176, R180.reuse, R4 ;  /* 0x000000b4b004723c */ /* 0x082fe20000001804 */
[----:B------:R-:W-:Y:S07]  /*c280*/  LDSM.16.M88.4 R172, [R217+0xb080] ;  /* 0x00b08000d9ac783b */ /* 0x000fee0000000200 */
[C---:B----4-:R-:W-:Y:S08]  /*c290*/  HMMA.16816.F32 R8, R184.reuse, R180, R8 ;  /* 0x000000b4b808723c */ /* 0x050ff00000001808 */
[-C--:B------:R-:W-:Y:S08]  /*c2a0*/  HMMA.16816.F32 R12, R184, R182.reuse, R12 ;  /* 0x000000b6b80c723c */ /* 0x080ff0000000180c */
[C---:B------:R-:W-:Y:S01]  /*c2b0*/  HMMA.16816.F32 R16, R176.reuse, R182, R16 ;  /* 0x000000b6b010723c */ /* 0x040fe20000001810 */
[----:B------:R-:W-:Y:S07]  /*c2c0*/  LDSM.16.M88.4 R180, [R216+0x5c80] ;  /* 0x005c8000d8b4783b */ /* 0x000fee0000000200 */
[-C--:B-----5:R-:W-:Y:S08]  /*c2d0*/  HMMA.16816.F32 R20, R176, R152.reuse, R20 ;  /* 0x00000098b014723c */ /* 0x0a0ff00000001814 */
[C---:B------:R-:W-:Y:S08]  /*c2e0*/  HMMA.16816.F32 R24, R184.reuse, R152, R24 ;  /* 0x00000098b818723c */ /* 0x040ff00000001818 */
[-C--:B------:R-:W-:Y:S08]  /*c2f0*/  HMMA.16816.F32 R28, R184, R154.reuse, R28 ;  /* 0x0000009ab81c723c */ /* 0x080ff0000000181c */
[C---:B------:R-:W-:Y:S01]  /*c300*/  HMMA.16816.F32 R32, R176.reuse, R154, R32 ;  /* 0x0000009ab020723c */ /* 0x040fe20000001820 */
[----:B------:R-:W1:Y:S07]  /*c310*/  LDSM.16.M88.4 R152, [R217+0xa080] ;  /* 0x00a08000d998783b */ /* 0x000e6e0000000200 */
[-C--:B---3--:R-:W-:Y:S08]  /*c320*/  HMMA.16816.F32 R36, R176, R188.reuse, R36 ;  /* 0x000000bcb024723c */ /* 0x088ff00000001824 */
[C---:B------:R-:W-:Y:S08]  /*c330*/  HMMA.16816.F32 R40, R184.reuse, R188, R40 ;  /* 0x000000bcb828723c */ /* 0x040ff00000001828 */
[-C--:B------:R-:W-:Y:S01]  /*c340*/  HMMA.16816.F32 R44, R184, R190.reuse, R44 ;  /* 0x000000beb82c723c */ /* 0x080fe2000000182c */
[----:B------:R-:W-:Y:S07]  /*c350*/  LDSM.16.M88.4 R184, [R206] ;  /* 0x00000000ceb8783b */ /* 0x000fee0000000200 */
[----:B------:R-:W-:Y:S01]  /*c360*/  HMMA.16816.F32 R48, R176, R190, R48 ;  /* 0x000000beb030723c */ /* 0x000fe20000001830 */
[----:B------:R-:W3:Y:S07]  /*c370*/  LDSM.16.M88.4 R176, [R216+0x5880] ;  /* 0x00588000d8b0783b */ /* 0x000eee0000000200 */
[-C--:B--2---:R-:W-:Y:S01]  /*c380*/  HMMA.16816.F32 R4, R160, R192.reuse, R4 ;  /* 0x000000c0a004723c */ /* 0x084fe20000001804 */
[----:B------:R-:W-:Y:S07]  /*c390*/  LDSM.16.M88.4 R188, [R213+0xb080] ;  /* 0x00b08000d5bc783b */ /* 0x000fee0000000200 */
[C---:B------:R-:W-:Y:S08]  /*c3a0*/  HMMA.16816.F32 R8, R196.reuse, R192, R8 ;  /* 0x000000c0c408723c */ /* 0x040ff00000001808 */
[-C--:B------:R-:W-:Y:S08]  /*c3b0*/  HMMA.16816.F32 R12, R196, R194.reuse, R12 ;  /* 0x000000c2c40c723c */ /* 0x080ff0000000180c */
[C---:B------:R-:W-:Y:S01]  /*c3c0*/  HMMA.16816.F32 R16, R160.reuse, R194, R16 ;  /* 0x000000c2a010723c */ /* 0x040fe20000001810 */
[----:B------:R-:W-:Y:S07]  /*c3d0*/  LDSM.16.M88.4 R192, [R205] ;  /* 0x00000000cdc0783b */ /* 0x000fee0000000200 */
[-C--:B------:R-:W-:Y:S08]  /*c3e0*/  HMMA.16816.F32 R20, R160, R156.reuse, R20 ;  /* 0x0000009ca014723c */ /* 0x080ff00000001814 */
        /* <DEDUP_REMOVED lines=8> */
[----:B------:R-:W4:Y:S01]  /*c470*/  LDSM.16.M88.4 R160, [R204] ;  /* 0x00000000cca0783b */ /* 0x000f220000000200 */
[----:B------:R-:W-:Y:S06]  /*c480*/  DEPBAR.LE SB0, 0x0 ;  /* 0x000080000000791a */ /* 0x000fec0000000000 */
[-C--:B-1----:R-:W-:Y:S01]  /*c490*/  HMMA.16816.F32 R4, R152, R168.reuse, R4 ;  /* 0x000000a89804723c */ /* 0x082fe20000001804 */
[----:B------:R-:W-:Y:S07]  /*c4a0*/  BAR.SYNC.DEFER_BLOCKING 0x0 ;  /* 0x0000000000007b1d */ /* 0x000fee0000010000 */
[C---:B------:R-:W-:Y:S08]  /*c4b0*/  HMMA.16816.F32 R8, R172.reuse, R168, R8 ;  /* 0x000000a8ac08723c */ /* 0x040ff00000001808 */
[-C--:B------:R-:W-:Y:S08]  /*c4c0*/  HMMA.16816.F32 R12, R172, R170.reuse, R12 ;  /* 0x000000aaac0c723c */ /* 0x080ff0000000180c */
[C---:B------:R-:W-:Y:S08]  /*c4d0*/  HMMA.16816.F32 R16, R152.reuse, R170, R16 ;  /* 0x000000aa9810723c */ /* 0x040ff00000001810 */
[-C--:B---3--:R-:W-:Y:S08]  /*c4e0*/  HMMA.16816.F32 R20, R152, R176.reuse, R20 ;  /* 0x000000b09814723c */ /* 0x088ff00000001814 */
        /* <DEDUP_REMOVED lines=15> */
[-C--:B----4-:R-:W-:Y:S08]  /*c5e0*/  HMMA.16816.F32 R36, R156, R160.reuse, R36 ;  /* 0x000000a09c24723c */ /* 0x090ff00000001824 */
[C---:B------:R-:W-:Y:S08]  /*c5f0*/  HMMA.16816.F32 R40, R188.reuse, R160, R40 ;  /* 0x000000a0bc28723c */ /* 0x040ff00000001828 */
[-C--:B------:R-:W-:Y:S08]  /*c600*/  HMMA.16816.F32 R44, R188, R162.reuse, R44 ;  /* 0x000000a2bc2c723c */ /* 0x080ff0000000182c */
[----:B------:R-:W-:Y:S01]  /*c610*/  HMMA.16816.F32 R48, R156, R162, R48 ;  /* 0x000000a29c30723c */ /* 0x000fe20000001830 */
[----:B------:R-:W-:-:S07]  /*c620*/  @!P0 BRA `(.L_x_207) ;  /* 0x000002e000008947 */ /* 0x000fce0003800000 */
[----:B------:R-:W-:Y:S02]  /*c630*/  IADD3 R152, R226, -0x1, RZ ;  /* 0xffffffffe2987810 */ /* 0x000fe40007ffe0ff */
[----:B------:R-:W-:Y:S02]  /*c640*/  ISETP.GE.AND P1, PT, R236, 0x1, PT ;  /* 0x00000001ec00780c */ /* 0x000fe40003f26270 */
[----:B------:R-:W-:Y:S01]  /*c650*/  SHF.R.S32.HI R3, RZ, 0x1f, R152 ;  /* 0x0000001fff037819 */ /* 0x000fe20000011498 */
[C---:B------:R-:W-:Y:S04]  /*c660*/  IMAD.WIDE.U32 R160, R152.reuse, c[0x0][0x1e0], RZ ;  /* 0x0000780098a07a25 */ /* 0x040fe800078e00ff */
        /* <DEDUP_REMOVED lines=28> */
[----:B------:R-:W-:Y:S01]  /*c830*/  @P0 IMAD.X R151, R3, 0x1, R223, P2 ;  /* 0x0000000103970824 */ /* 0x000fe200010e06df */
[C---:B------:R-:W-:Y:S04]  /*c840*/  @P0 LEA R160, P2, R152.reuse, c[0x0][0x1c8], 0x1 ;  /* 0x0000720098a00a11 */ /* 0x040fe800078408ff */
[----:B------:R-:W-:Y:S02]  /*c850*/  @P0 LEA.HI.X R161, R152, c[0x0][0x1cc], R151, 0x1, P2 ;  /* 0x0000730098a10a11 */ /* 0x000fe400010f0c97 */
[----:B------:R-:W-:Y:S03]  /*c860*/  @P0 IADD3 R152, P2, R149, R230, RZ ;  /* 0x000000e695980210 */ /* 0x000fe60007f5e0ff */
[----:B------:R1:W-:Y:S02]  /*c870*/  @P0 LDGSTS.E.BYPASS.LTC128B.128 [R218+0x4480], [R160.64], !P6 ;  /* 0x04480000a0da0fae */ /* 0x0003e4000f101d4a */
[----:B------:R-:W-:Y:S01]  /*c880*/  @P0 IMAD.X R151, R3, 0x1, R228, P2 ;  /* 0x0000000103970824 */ /* 0x000fe200010e06e4 */
        /* <DEDUP_REMOVED lines=8> */
.L_x_207:
[----:B------:R-:W-:Y:S01]  /*c910*/  PLOP3.LUT P1, PT, PT, PT, UP2, 0x80, 0x0 ;  /* 0x000000000000781c */ /* 0x000fe20003f2f028 */
[----:B------:R-:W0:Y:S01]  /*c920*/  LDGDEPBAR ;  /* 0x00000000000079af */ /* 0x000e220000000000 */
[----:B------:R-:W-:Y:S01]  /*c930*/  PLOP3.LUT P0, PT, PT, PT, UP2, 0x80, 0x0 ;  /* 0x000000000000781c */ /* 0x000fe20003f0f028 */
[----:B-1----:R-:W-:Y:S02]  /*c940*/  IMAD.MOV.U32 R160, RZ, RZ, R219 ;  /* 0x000000ffffa07224 */ /* 0x002fe400078e00db */
[----:B------:R-:W-:Y:S04]  /*c950*/  IMAD R163, R226, -0x30, RZ ;  /* 0xffffffd0e2a37824 */ /* 0x000fe800078e02ff */
[----:B------:R-:W-:Y:S01]  /*c960*/  IMAD.IADD R157, R163, 0x1, -R224 ;  /* 0x00000001a39d7824 */ /* 0x000fe200078e0ae0 */
        /* <DEDUP_REMOVED lines=9> */
[--C-:B-1----:R-:W-:Y:S02]  /*ca00*/  IMAD.IADD R166, R159, 0x1, R3.reuse ;  /* 0x000000019fa67824 */ /* 0x102fe400078e0203 */
        /* <DEDUP_REMOVED lines=16> */
.L_x_210:
[----:B------:R-:W-:Y:S04]  /*cb10*/  MOV R3, c[0x0][0x32c] ;  /* 0x0000cb0000037a02 */ /* 0x000fe80000000f00 */
[----:B------:R-:W-:Y:S11]  /*cb20*/  ISETP.NE.AND P0, PT, R3, 0x1, PT ;  /* 0x000000010300780c */ /* 0x000ff60003f05270 */
[----:B------:R-:W-:Y:S02]  /*cb30*/  @!UPT UIADD3 URZ, URZ, URZ, URZ ;  /* 0x0000003f3f3ff290 */ /* 0x000fe4000fffe03f */
[----:B------:R-:W-:Y:S05]  /*cb40*/  @P0 IMAD.HI.U32 R3, R152, c[0x0][0x330], RZ ;  /* 0x0000cc0098030a27 */ /* 0x000fea00078e00ff */
[----:B------:R-:W-:Y:S02]  /*cb50*/  @P0 SHF.R.U32.HI R152, RZ, c[0x0][0x334], R3 ;  /* 0x0000cd00ff980a19 */ /* 0x000fe40000011603 */
.L_x_211:
[----:B------:R-:W-:Y:S05]  /*cb60*/  BSYNC B0 ;  /* 0x0000000000007941 */ /* 0x000fea0003800000 */
.L_x_209:
[----:B------:R-:W-:Y:S05]  /*cb70*/  IMAD R152, R152, c[0x0][0x32c], R157 ;  /* 0x0000cb0098987a24 */ /* 0x000fea00078e029d */
[----:B------:R-:W-:Y:S02]  /*cb80*/  IADD3 R3, R152, c[0x0][0x32c], RZ ;  /* 0x0000cb0098037a10 */ /* 0x000fe40007ffe0ff */
[----:B------:R-:W-:Y:S02]  /*cb90*/  IMNMX R165, R165, R152, !PT ;  /* 0x00000098a5a57217 */ /* 0x000fe40007800200 */
[----:B------:R-:W-:Y:S02]  /*cba0*/  IMNMX R166, R166, R3, PT ;  /* 0x00000003a6a67217 */ /* 0x000fe40003800200 */
.L_x_208:
        /* <DEDUP_REMOVED lines=19> */
.L_x_214:
[----:B------:R-:W-:Y:S04]  /*cce0*/  MOV R3, c[0x0][0x32c] ;  /* 0x0000cb0000037a02 */ /* 0x000fe80000000f00 */
[----:B------:R-:W-:Y:S11]  /*ccf0*/  ISETP.NE.AND P0, PT, R3, 0x1, PT ;  /* 0x000000010300780c */ /* 0x000ff60003f05270 */
[----:B------:R-:W-:Y:S02]  /*cd00*/  @!UPT UIADD3 URZ, URZ, URZ, URZ ;  /* 0x0000003f3f3ff290 */ /* 0x000fe4000fffe03f */
[----:B------:R-:W-:Y:S05]  /*cd10*/  @P0 IMAD.HI.U32 R3, R152, c[0x0][0x330], RZ ;  /* 0x0000cc0098030a27 */ /* 0x000fea00078e00ff */
[----:B------:R-:W-:Y:S02]  /*cd20*/  @P0 SHF.R.U32.HI R152, RZ, c[0x0][0x334], R3 ;  /* 0x0000cd00ff980a19 */ /* 0x000fe40000011603 */
.L_x_215:
[----:B------:R-:W-:Y:S05]  /*cd30*/  BSYNC B0 ;  /* 0x0000000000007941 */ /* 0x000fea0003800000 */
.L_x_213:
[----:B------:R-:W-:Y:S05]  /*cd40*/  IMAD R152, R152, c[0x0][0x32c], R157 ;  /* 0x0000cb0098987a24 */ /* 0x000fea00078e029d */
[----:B------:R-:W-:Y:S02]  /*cd50*/  IADD3 R3, R152, c[0x0][0x32c], RZ ;  /* 0x0000cb0098037a10 */ /* 0x000fe40007ffe0ff */
[----:B------:R-:W-:Y:S02]  /*cd60*/  IMNMX R161, R161, R152, !PT ;  /* 0x00000098a1a17217 */ /* 0x000fe40007800200 */
[----:B------:R-:W-:Y:S02]  /*cd70*/  IMNMX R162, R162, R3, PT ;  /* 0x00000003a2a27217 */ /* 0x000fe40003800200 */
.L_x_212:
[C---:B------:R-:W-:Y:S02]  /*cd80*/  ISETP.GE.AND P0, PT, R163.reuse, 0x2, PT ;  /* 0x00000002a300780c */ /* 0x040fe40003f06270 */
[----:B------:R-:W-:Y:S02]  /*cd90*/  ISETP.GE.AND P1, PT, R163, 0x9, PT ;  /* 0x00000009a300780c */ /* 0x000fe40003f26270 */
[----:B------:R-:W-:Y:S02]  /*cda0*/  P2R R155, PR, RZ, 0x1 ;  /* 0x00000001ff9b7803 */ /* 0x000fe40000000000 */
[----:B------:R-:W-:Y:S02]  /*cdb0*/  ISETP.GT.AND P0, PT, R165, 0x1, !P0 ;  /* 0x00000001a500780c */ /* 0x000fe40004704270 */
[----:B------:R-:W-:Y:S02]  /*cdc0*/  P2R R154, PR, RZ, 0x2 ;  /* 0x00000002ff9a7803 */ /* 0x000fe40000000000 */
[C---:B------:R-:W-:Y:S02]  /*cdd0*/  ISETP.LT.OR P0, PT, R166.reuse, 0x2, P0 ;  /* 0x00000002a600780c */ /* 0x040fe40000701670 */
[----:B------:R-:W-:Y:S02]  /*cde0*/  ISETP.GE.AND P2, PT, R163, 0x1, PT ;  /* 0x00000001a300780c */ /* 0x000fe40003f46270 */
        /* <DEDUP_REMOVED lines=8> */
[C---:B------:R-:W-:Y:S02]  /*ce70*/  ISETP.LT.OR P0, PT, R166.reuse, 0xa, P0 ;  /* 0x0000000aa600780c */ /* 0x040fe40000701670 */
[----:B------:R-:W-:Y:S02]  /*ce80*/  P2R R151, PR, RZ, 0x2 ;  /* 0x00000002ff977803 */ /* 0x000fe40000000000 */
[----:B------:R-:W-:Y:S02]  /*ce90*/  FSEL R16, R17, -INF , !P0 ;  /* 0xff80000011107808 */ /* 0x000fe40004000000 */
[----:B------:R-:W-:Y:S02]  /*cea0*/  ISETP.GT.AND P0, PT, R165, 0x10, !P1 ;  /* 0x00000010a500780c */ /* 0x000fe40004f04270 */
[----:B------:R-:W-:Y:S02]  /*ceb0*/  ISETP.GE.AND P1, PT, R163, 0x12, PT ;  /* 0x00000012a300780c */ /* 0x000fe40003f26270 */
[----:B------:R-:W-:Y:S02]  /*cec0*/  ISETP.LT.OR P0, PT, R166, 0x11, P0 ;  /* 0x00000011a600780c */ /* 0x000fe40000701670 */
[----:B------:R-:W-:Y:S02]  /*ced0*/  P2R R149, PR, RZ, 0x2 ;  /* 0x00000002ff957803 */ /* 0x000fe40000000000 */
[----:B------:R-:W-:Y:S02]  /*cee0*/  FSEL R164, R20, -INF , !P0 ;  /* 0xff80000014a47808 */ /* 0x000fe40004000000 */
[----:B------:R-:W-:Y:S01]  /*cef0*/  ISETP.GT.AND P0, PT, R165, 0x11, !P1 ;  /* 0x00000011a500780c */ /* 0x000fe20004f04270 */
[----:B------:R-:W1:Y:S01]  /*cf00*/  SHFL.IDX PT, R20, R160, 0x2, 0x1c1f ;  /* 0x005c1f00a0147f89 */ /* 0x000e6200000e0000 */
[----:B------:R-:W-:Y:S02]  /*cf10*/  ISETP.GE.AND P1, PT, R163, 0x19, PT ;  /* 0x00000019a300780c */ /* 0x000fe40003f26270 */
[C---:B------:R-:W-:Y:S04]  /*cf20*/  ISETP.LT.OR P0, PT, R166.reuse, 0x12, P0 ;  /* 0x00000012a600780c */ /* 0x040fe80000701670 */
[----:B------:R-:W-:Y:S02]  /*cf30*/  FSEL R198, R21, -INF , !P0 ;  /* 0xff80000015c67808 */ /* 0x000fe40004000000 */
[----:B------:R-:W-:Y:S02]  /*cf40*/  ISETP.GT.AND P0, PT, R165, 0x18, !P1 ;  /* 0x00000018a500780c */ /* 0x000fe40004f04270 */
[----:B------:R-:W-:Y:S02]  /*cf50*/  P2R R21, PR, RZ, 0x2 ;  /* 0x00000002ff157803 */ /* 0x000fe40000000000 */
[----:B------:R-:W-:Y:S02]  /*cf60*/  ISETP.LT.OR P0, PT, R166, 0x19, P0 ;  /* 0x00000019a600780c */ /* 0x000fe40000701670 */
[----:B------:R-:W-:Y:S02]  /*cf70*/  ISETP.GE.AND P1, PT, R163, 0x1a, PT ;  /* 0x0000001aa300780c */ /* 0x000fe40003f26270 */
[----:B------:R-:W-:Y:S02]  /*cf80*/  FSEL R174, R32, -INF , !P0 ;  /* 0xff80000020ae7808 */ /* 0x000fe40004000000 */
[----:B------:R-:W-:Y:S02]  /*cf90*/  ISETP.GT.AND P0, PT, R165, 0x19, !P1 ;  /* 0x00000019a500780c */ /* 0x000fe40004f04270 */
[----:B------:R-:W-:Y:S02]  /*cfa0*/  P2R R17, PR, RZ, 0x2 ;  /* 0x00000002ff117803 */ /* 0x000fe40000000000 */
[C---:B------:R-:W-:Y:S02]  /*cfb0*/  ISETP.LT.OR P0, PT, R166.reuse, 0x1a, P0 ;  /* 0x0000001aa600780c */ /* 0x040fe40000701670 */
[----:B------:R-:W-:Y:S02]  /*cfc0*/  ISETP.GE.AND P1, PT, R163, 0x21, PT ;  /* 0x00000021a300780c */ /* 0x000fe40003f26270 */
[----:B------:R-:W-:Y:S02]  /*cfd0*/  FSEL R194, R33, -INF , !P0 ;  /* 0xff80000021c27808 */ /* 0x000fe40004000000 */
[----:B------:R-:W-:Y:S02]  /*cfe0*/  ISETP.GT.AND P0, PT, R165, 0x20, !P1 ;  /* 0x00000020a500780c */ /* 0x000fe40004f04270 */
[----:B------:R-:W-:Y:S02]  /*cff0*/  P2R R5, PR, RZ, 0x2 ;  /* 0x00000002ff057803 */ /* 0x000fe40000000000 */
[----:B------:R-:W-:Y:S02]  /*d000*/  ISETP.LT.OR P0, PT, R166, 0x21, P0 ;  /* 0x00000021a600780c */ /* 0x000fe40000701670 */
[----:B------:R-:W-:Y:S02]  /*d010*/  ISETP.GE.AND P1, PT, R163, 0x22, PT ;  /* 0x00000022a300780c */ /* 0x000fe40003f26270 */
[----:B------:R-:W-:Y:S01]  /*d020*/  FSEL R180, R36, -INF , !P0 ;  /* 0xff80000024b47808 */ /* 0x000fe20004000000 */
[--C-:B-1----:R-:W-:Y:S01]  /*d030*/  IMAD.IADD R36, R158, 0x1, R20.reuse ;  /* 0x000000019e247824 */ /* 0x102fe200078e0214 */
[----:B------:R-:W-:Y:S02]  /*d040*/  ISETP.GT.AND P0, PT, R165, 0x21, !P1 ;  /* 0x00000021a500780c */ /* 0x000fe40004f04270 */
[----:B------:R-:W-:Y:S02]  /*d050*/  P2R R3, PR, RZ, 0x2 ;  /* 0x00000002ff037803 */ /* 0x000fe40000000000 */
[C---:B------:R-:W-:Y:S02]  /*d060*/  ISETP.LT.OR P0, PT, R166.reuse, 0x22, P0 ;  /* 0x00000022a600780c */ /* 0x040fe40000701670 */
[----:B------:R-:W-:Y:S02]  /*d070*/  ISETP.GE.AND P1, PT, R163, 0x29, PT ;  /* 0x00000029a300780c */ /* 0x000fe40003f26270 */
[----:B------:R-:W-:Y:S01]  /*d080*/  FSEL R177, R37, -INF , !P0 ;  /* 0xff80000025b17808 */ /* 0x000fe20004000000 */
[----:B------:R-:W-:Y:S01]  /*d090*/  IMAD.IADD R37, R159, 0x1, R20 ;  /* 0x000000019f257824 */ /* 0x000fe200078e0214 */
[C---:B------:R-:W-:Y:S02]  /*d0a0*/  ISETP.GT.AND P0, PT, R165.reuse, 0x28, !P1 ;  /* 0x00000028a500780c */ /* 0x040fe40004f04270 */
[----:B------:R-:W-:Y:S02]  /*d0b0*/  P2R R33, PR, RZ, 0x4 ;  /* 0x00000004ff217803 */ /* 0x000fe40000000000 */
[----:B------:R-:W-:Y:S04]  /*d0c0*/  ISETP.LT.OR P0, PT, R166, 0x29, P0 ;  /* 0x00000029a600780c */ /* 0x000fe80000701670 */
[----:B------:R-:W-:Y:S02]  /*d0d0*/  FSEL R173, R48, -INF , !P0 ;  /* 0xff80000030ad7808 */ /* 0x000fe40004000000 */
[----:B------:R-:W-:Y:S04]  /*d0e0*/  ISETP.GT.AND P0, PT, R165, RZ, !P2 ;  /* 0x000000ffa500720c */ /* 0x000fe80005704270 */
[----:B------:R-:W-:Y:S04]  /*d0f0*/  ISETP.LT.OR P0, PT, R166, 0x1, P0 ;  /* 0x00000001a600780c */ /* 0x000fe80000701670 */
[----:B------:R-:W-:Y:S02]  /*d100*/  FSEL R4, R4, -INF , !P0 ;  /* 0xff80000004047808 */ /* 0x000fe40004000000 */
[----:B------:R-:W-:Y:S04]  /*d110*/  ISETP.GE.AND P0, PT, R163, 0x2a, PT ;  /* 0x0000002aa300780c */ /* 0x000fe80003f06270 */
        /* <DEDUP_REMOVED lines=20> */
.L_x_218:
[----:B------:R-:W-:Y:S04]  /*d260*/  MOV R20, c[0x0][0x32c] ;  /* 0x0000cb0000147a02 */ /* 0x000fe80000000f00 */
[----:B------:R-:W-:Y:S11]  /*d270*/  ISETP.NE.AND P2, PT, R20, 0x1, PT ;  /* 0x000000011400780c */ /* 0x000ff60003f45270 */
[----:B------:R-:W-:Y:S02]  /*d280*/  @!UPT UIADD3 URZ, URZ, URZ, URZ ;  /* 0x0000003f3f3ff290 */ /* 0x000fe4000fffe03f */
[----:B------:R-:W-:Y:S05]  /*d290*/  @P2 IMAD.HI.U32 R20, R32, c[0x0][0x330], RZ ;  /* 0x0000cc0020142a27 */ /* 0x000fea00078e00ff */
[----:B------:R-:W-:Y:S02]  /*d2a0*/  @P2 SHF.R.U32.HI R32, RZ, c[0x0][0x334], R20 ;  /* 0x0000cd00ff202a19 */ /* 0x000fe40000011614 */
.L_x_219:
[----:B------:R-:W-:Y:S05]  /*d2b0*/  BSYNC B0 ;  /* 0x0000000000007941 */ /* 0x000fea0003800000 */
.L_x_217:
[----:B------:R-:W-:Y:S05]  /*d2c0*/  IMAD R49, R32, c[0x0][0x32c], R157 ;  /* 0x0000cb0020317a24 */ /* 0x000fea00078e029d */
[----:B------:R-:W-:Y:S02]  /*d2d0*/  IADD3 R20, R49, c[0x0][0x32c], RZ ;  /* 0x0000cb0031147a10 */ /* 0x000fe40007ffe0ff */
[----:B------:R-:W-:Y:S02]  /*d2e0*/  IMNMX R36, R36, R49, !PT ;  /* 0x0000003124247217 */ /* 0x000fe40007800200 */
[----:B------:R-:W-:Y:S02]  /*d2f0*/  IMNMX R37, R37, R20, PT ;  /* 0x0000001425257217 */ /* 0x000fe40003800200 */
.L_x_216:
[----:B------:R-:W-:Y:S02]  /*d300*/  ISETP.NE.AND P2, PT, R154, RZ, PT ;  /* 0x000000ff9a00720c */ /* 0x000fe40003f45270 */
[----:B------:R-:W-:Y:S02]  /*d310*/  P2R R165, PR, RZ, 0x40 ;  /* 0x00000040ffa57803 */ /* 0x000fe40000000000 */
[----:B------:R-:W-:Y:S02]  /*d320*/  ISETP.GT.AND P2, PT, R161, 0x8, !P2 ;  /* 0x00000008a100780c */ /* 0x000fe40005744270 */
[----:B------:R-:W-:Y:S02]  /*d330*/  ISETP.NE.AND P6, PT, R21, RZ, PT ;  /* 0x000000ff1500720c */ /* 0x000fe40003fc5270 */
[----:B------:R-:W-:Y:S02]  /*d340*/  ISETP.LT.OR P2, PT, R162, 0x9, P2 ;  /* 0x00000009a200780c */ /* 0x000fe40001741670 */
[----:B------:R-:W-:Y:S02]  /*d350*/  P2R R163, PR, RZ, 0x20 ;  /* 0x00000020ffa37803 */ /* 0x000fe40000000000 */
[----:B------:R-:W-:Y:S02]  /*d360*/  FSEL R20, R18, -INF , !P2 ;  /* 0xff80000012147808 */ /* 0x000fe40005000000 */
[----:B------:R-:W-:Y:S02]  /*d370*/  ISETP.NE.AND P2, PT, R153, RZ, PT ;  /* 0x000000ff9900720c */ /* 0x000fe40003f45270 */
[----:B------:R-:W-:Y:S02]  /*d380*/  ISETP.NE.AND P5, PT, R17, RZ, PT ;  /* 0x000000ff1100720c */ /* 0x000fe40003fa5270 */
[----:B------:R-:W-:Y:S02]  /*d390*/  ISETP.GT.AND P2, PT, R161, 0x9, !P2 ;  /* 0x00000009a100780c */ /* 0x000fe40005744270 */
[----:B------:R-:W-:Y:S02]  /*d3a0*/  P2R R49, PR, RZ, 0x10 ;  /* 0x00000010ff317803 */ /* 0x000fe40000000000 */
[C---:B------:R-:W-:Y:S02]  /*d3b0*/  ISETP.LT.OR P2, PT, R162.reuse, 0xa, P2 ;  /* 0x0000000aa200780c */ /* 0x040fe40001741670 */
[----:B------:R-:W-:Y:S02]  /*d3c0*/  ISETP.NE.AND P4, PT, R5, RZ, PT ;  /* 0x000000ff0500720c */ /* 0x000fe40003f85270 */
[----:B------:R-:W-:Y:S02]  /*d3d0*/  FSEL R18, R19, -INF , !P2 ;  /* 0xff80000013127808 */ /* 0x000fe40005000000 */
[----:B------:R-:W-:Y:S02]  /*d3e0*/  ISETP.NE.AND P2, PT, R151, RZ, PT ;  /* 0x000000ff9700720c */ /* 0x000fe40003f45270 */
[----:B------:R-:W-:Y:S02]  /*d3f0*/  P2R R48, PR, RZ, 0x8 ;  /* 0x00000008ff307803 */ /* 0x000fe40000000000 */
[----:B------:R-:W-:Y:S02]  /*d400*/  ISETP.GT.AND P2, PT, R161, 0x10, !P2 ;  /* 0x00000010a100780c */ /* 0x000fe40005744270 */
[----:B------:R-:W-:Y:S02]  /*d410*/  ISETP.NE.AND P3, PT, R3, RZ, PT ;  /* 0x000000ff0300720c */ /* 0x000fe40003f65270 */
[----:B------:R-:W-:Y:S02]  /*d420*/  ISETP.LT.OR P2, PT, R162, 0x11, P2 ;  /* 0x00000011a200780c */ /* 0x000fe40001741670 */
[----:B------:R-:W-:Y:S02]  /*d430*/  P2R R19, PR, RZ, 0x40 ;  /* 0x00000040ff137803 */ /* 0x000fe40000000000 */
[----:B------:R-:W-:Y:S02]  /*d440*/  FSEL R172, R22, -INF , !P2 ;  /* 0xff80000016ac7808 */ /* 0x000fe40005000000 */
[----:B------:R-:W-:Y:S04]  /*d450*/  ISETP.NE.AND P2, PT, R149, RZ, PT ;  /* 0x000000ff9500720c */ /* 0x000fe80003f45270 */
[----:B------:R-:W-:Y:S04]  /*d460*/  ISETP.GT.AND P2, PT, R161, 0x11, !P2 ;  /* 0x00000011a100780c */ /* 0x000fe80005744270 */
[C---:B------:R-:W-:Y:S04]  /*d470*/  ISETP.LT.OR P2, PT, R162.reuse, 0x12, P2 ;  /* 0x00000012a200780c */ /* 0x040fe80001741670 */
[----:B------:R-:W-:Y:S02]  /*d480*/  FSEL R196, R23, -INF , !P2 ;  /* 0xff80000017c47808 */ /* 0x000fe40005000000 */
[----:B------:R-:W-:Y:S02]  /*d490*/  ISETP.GT.AND P2, PT, R161, 0x18, !P6 ;  /* 0x00000018a100780c */ /* 0x000fe40007744270 */
[----:B------:R-:W-:Y:S02]  /*d4a0*/  ISETP.NE.AND P6, PT, R33, RZ, PT ;  /* 0x000000ff2100720c */ /* 0x000fe40003fc5270 */
[----:B------:R-:W-:Y:S04]  /*d4b0*/  ISETP.LT.OR P2, PT, R162, 0x19, P2 ;  /* 0x00000019a200780c */ /* 0x000fe80001741670 */
[----:B------:R-:W-:Y:S02]  /*d4c0*/  FSEL R182, R34, -INF , !P2 ;  /* 0xff80000022b67808 */ /* 0x000fe40005000000 */
[----:B------:R-:W-:Y:S04]  /*d4d0*/  ISETP.GT.AND P2, PT, R161, 0x19, !P5 ;  /* 0x00000019a100780c */ /* 0x000fe80006f44270 */
[C---:B------:R-:W-:Y:S04]  /*d4e0*/  ISETP.LT.OR P2, PT, R162.reuse, 0x1a, P2 ;  /* 0x0000001aa200780c */ /* 0x040fe80001741670 */
[----:B------:R-:W-:Y:S02]  /*d4f0*/  FSEL R192, R35, -INF , !P2 ;  /* 0xff80000023c07808 */ /* 0x000fe40005000000 */
[C---:B------:R-:W-:Y:S04]  /*d500*/  ISETP.GT.AND P2, PT, R161.reuse, 0x20, !P4 ;  /* 0x00000020a100780c */ /* 0x040fe80006744270 */
[----:B------:R-:W-:Y:S04]  /*d510*/  ISETP.LT.OR P2, PT, R162, 0x21, P2 ;  /* 0x00000021a200780c */ /* 0x000fe80001741670 */
[----:B------:R-:W-:Y:S02]  /*d520*/  FSEL R178, R38, -INF , !P2 ;  /* 0xff80000026b27808 */ /* 0x000fe40005000000 */
[----:B------:R-:W-:Y:S04]  /*d530*/  ISETP.GT.AND P2, PT, R161, 0x21, !P3 ;  /* 0x00000021a100780c */ /* 0x000fe80005f44270 */
[C---:B------:R-:W-:Y:S04]  /*d540*/  ISETP.LT.OR P2, PT, R162.reuse, 0x22, P2 ;  /* 0x00000022a200780c */ /* 0x040fe80001741670 */
[----:B------:R-:W-:Y:S02]  /*d550*/  FSEL R176, R39, -INF , !P2 ;  /* 0xff80000027b07808 */ /* 0x000fe40005000000 */
[----:B------:R-:W-:Y:S04]  /*d560*/  ISETP.NE.AND P2, PT, R155, RZ, PT ;  /* 0x000000ff9b00720c */ /* 0x000fe80003f45270 */
[----:B------:R-:W-:Y:S04]  /*d570*/  ISETP.GT.AND P2, PT, R161, 0x1, !P2 ;  /* 0x00000001a100780c */ /* 0x000fe80005744270 */
[C---:B------:R-:W-:Y:S04]  /*d580*/  ISETP.LT.OR P2, PT, R162.reuse, 0x2, P2 ;  /* 0x00000002a200780c */ /* 0x040fe80001741670 */
[----:B------:R-:W-:Y:S02]  /*d590*/  FSEL R32, R7, -INF , !P2 ;  /* 0xff80000007207808 */ /* 0x000fe40005000000 */
[C---:B------:R-:W-:Y:S04]  /*d5a0*/  ISETP.GT.AND P2, PT, R161.reuse, RZ, !P6 ;  /* 0x000000ffa100720c */ /* 0x040fe80007744270 */
[----:B------:R-:W-:Y:S04]  /*d5b0*/  ISETP.LT.OR P2, PT, R162, 0x1, P2 ;  /* 0x00000001a200780c */ /* 0x000fe80001741670 */
[----:B------:R-:W-:Y:S02]  /*d5c0*/  FSEL R6, R6, -INF , !P2 ;  /* 0xff80000006067808 */ /* 0x000fe40005000000 */
[C---:B------:R-:W-:Y:S04]  /*d5d0*/  ISETP.GT.AND P2, PT, R161.reuse, 0x28, !P1 ;  /* 0x00000028a100780c */ /* 0x040fe80004f44270 */
[----:B------:R-:W-:Y:S04]  /*d5e0*/  ISETP.LT.OR P2, PT, R162, 0x29, P2 ;  /* 0x00000029a200780c */ /* 0x000fe80001741670 */
[----:B------:R-:W-:Y:S02]  /*d5f0*/  FSEL R168, R50, -INF , !P2 ;  /* 0xff80000032a87808 */ /* 0x000fe40005000000 */
[----:B------:R-:W-:Y:S04]  /*d600*/  ISETP.GT.AND P2, PT, R161, 0x29, !P0 ;  /* 0x00000029a100780c */ /* 0x000fe80004744270 */
[----:B------:R-:W-:Y:S04]  /*d610*/  ISETP.LT.OR P2, PT, R162, 0x2a, P2 ;  /* 0x0000002aa200780c */ /* 0x000fe80001741670 */
[----:B------:R-:W-:Y:S02]  /*d620*/  FSEL R166, R51, -INF , !P2 ;  /* 0xff80000033a67808 */ /* 0x000fe40005000000 */
[----:B------:R-:W-:Y:S02]  /*d630*/  ISETP.GT.AND P2, PT, R36, RZ, !P6 ;  /* 0x000000ff2400720c */ /* 0x000fe40007744270 */
[----:B------:R-:W-:Y:S02]  /*d640*/  ISETP.NE.AND P6, PT, R19, RZ, PT ;  /* 0x000000ff1300720c */ /* 0x000fe40003fc5270 */
[----:B------:R-:W-:Y:S04]  /*d650*/  ISETP.LT.OR P2, PT, R37, 0x1, P2 ;  /* 0x000000012500780c */ /* 0x000fe80001741670 */
[----:B------:R-:W-:Y:S02]  /*d660*/  FSEL R7, R8, -INF , !P2 ;  /* 0xff80000008077808 */ /* 0x000fe40005000000 */
[----:B------:R-:W-:Y:S04]  /*d670*/  ISETP.NE.AND P2, PT, R155, RZ, PT ;  /* 0x000000ff9b00720c */ /* 0x000fe80003f45270 */
[----:B------:R-:W-:Y:S04]  /*d680*/  ISETP.GT.AND P2, PT, R36, 0x1, !P2 ;  /* 0x000000012400780c */ /* 0x000fe80005744270 */
[----:B------:R-:W-:Y:S04]  /*d690*/  ISETP.LT.OR P2, PT, R37, 0x2, P2 ;  /* 0x000000022500780c */ /* 0x000fe80001741670 */
        /* <DEDUP_REMOVED lines=59> */
.L_x_222:
[----:B------:R-:W-:Y:S04]  /*da50*/  MOV R9, c[0x0][0x32c] ;  /* 0x0000cb0000097a02 */ /* 0x000fe80000000f00 */
[----:B------:R-:W-:Y:S11]  /*da60*/  ISETP.NE.AND P2, PT, R9, 0x1, PT ;  /* 0x000000010900780c */ /* 0x000ff60003f45270 */
[----:B------:R-:W-:Y:S02]  /*da70*/  @!UPT UIADD3 URZ, URZ, URZ, URZ ;  /* 0x0000003f3f3ff290 */ /* 0x000fe4000fffe03f */
[----:B------:R-:W-:Y:S05]  /*da80*/  @P2 IMAD.HI.U32 R9, R24, c[0x0][0x330], RZ ;  /* 0x0000cc0018092a27 */ /* 0x000fea00078e00ff */
[----:B------:R-:W-:Y:S02]  /*da90*/  @P2 SHF.R.U32.HI R24, RZ, c[0x0][0x334], R9 ;  /* 0x0000cd00ff182a19 */ /* 0x000fe40000011609 */
.L_x_223:
[----:B------:R-:W-:Y:S05]  /*daa0*/  BSYNC B0 ;  /* 0x0000000000007941 */ /* 0x000fea0003800000 */
.L_x_221:
[----:B------:R-:W-:Y:S05]  /*dab0*/  IMAD R157, R24, c[0x0][0x32c], R157 ;  /* 0x0000cb00189d7a24 */ /* 0x000fea00078e029d */
[----:B------:R-:W-:Y:S02]  /*dac0*/  IADD3 R24, R157, c[0x0][0x32c], RZ ;  /* 0x0000cb009d187a10 */ /* 0x000fe40007ffe0ff */
[----:B------:R-:W-:Y:S02]  /*dad0*/  IMNMX R158, R158, R157, !PT ;  /* 0x0000009d9e9e7217 */ /* 0x000fe40007800200 */
[----:B------:R-:W-:Y:S02]  /*dae0*/  IMNMX R159, R159, R24, PT ;  /* 0x000000189f9f7217 */ /* 0x000fe40003800200 */
.L_x_220:
[----:B------:R-:W-:Y:S01]  /*daf0*/  ISETP.NE.AND P2, PT, R33, RZ, PT ;  /* 0x000000ff2100720c */ /* 0x000fe20003f45270 */
[----:B------:R-:W-:Y:S01]  /*db00*/  LDSM.16.MT88.4 R36, [R214+0x2480] ;  /* 0x00248000d624783b */ /* 0x000fe20000004200 */
[C---:B------:R-:W-:Y:S02]  /*db10*/  ISETP.GT.AND P1, PT, R158.reuse, 0x28, !P1 ;  /* 0x000000289e00780c */ /* 0x040fe40004f24270 */
[----:B------:R-:W-:Y:S02]  /*db20*/  ISETP.GT.AND P2, PT, R158, RZ, !P2 ;  /* 0x000000ff9e00720c */ /* 0x000fe40005744270 */
[C---:B------:R-:W-:Y:S02]  /*db30*/  ISETP.LT.OR P1, PT, R159.reuse, 0x29, P1 ;  /* 0x000000299f00780c */ /* 0x040fe40000f21670 */
[----:B------:R-:W-:Y:S02]  /*db40*/  ISETP.LT.OR P2, PT, R159, 0x1, P2 ;  /* 0x000000019f00780c */ /* 0x000fe40001741670 */
[----:B------:R-:W-:Y:S02]  /*db50*/  FSEL R46, R46, -INF , !P1 ;  /* 0xff8000002e2e7808 */ /* 0x000fe40004800000 */
[----:B------:R-:W-:Y:S02]  /*db60*/  FSEL R13, R10, -INF , !P2 ;  /* 0xff8000000a0d7808 */ /* 0x000fe40005000000 */
[----:B------:R-:W-:Y:S02]  /*db70*/  ISETP.NE.AND P2, PT, R155, RZ, PT ;  /* 0x000000ff9b00720c */ /* 0x000fe40003f45270 */
[C---:B------:R-:W-:Y:S02]  /*db80*/  ISETP.GT.AND P0, PT, R158.reuse, 0x29, !P0 ;  /* 0x000000299e00780c */ /* 0x040fe40004704270 */
[----:B------:R-:W-:Y:S02]  /*db90*/  ISETP.GT.AND P2, PT, R158, 0x1, !P2 ;  /* 0x000000019e00780c */ /* 0x000fe40005744270 */
[C---:B------:R-:W-:Y:S02]  /*dba0*/  ISETP.LT.OR P0, PT, R159.reuse, 0x2a, P0 ;  /* 0x0000002a9f00780c */ /* 0x040fe40000701670 */
[----:B------:R-:W-:Y:S02]  /*dbb0*/  ISETP.LT.OR P2, PT, R159, 0x2, P2 ;  /* 0x000000029f00780c */ /* 0x000fe40001741670 */
[----:B------:R-:W-:Y:S02]  /*dbc0*/  FSEL R23, R47, -INF , !P0 ;  /* 0xff8000002f177808 */ /* 0x000fe40004000000 */
        /* <DEDUP_REMOVED lines=21> */
[----:B------:R-:W-:Y:S02]  /*dd20*/  ISETP.NE.AND P2, PT, R17, RZ, PT ;  /* 0x000000ff1100720c */ /* 0x000fe40003f45270 */
[----:B------:R-:W-:Y:S02]  /*dd30*/  FMNMX.FTZ R17, R6, R148, !PT ;  /* 0x0000009406117209 */ /* 0x000fe40007810000 */
[----:B------:R-:W-:Y:S02]  /*dd40*/  ISETP.GT.AND P2, PT, R158, 0x19, !P2 ;  /* 0x000000199e00780c */ /* 0x000fe40005744270 */
[----:B------:R-:W-:Y:S02]  /*dd50*/  FMNMX.FTZ R17, R32, R17, !PT ;  /* 0x0000001120117209 */ /* 0x000fe40007810000 */
[----:B------:R-:W-:Y:S02]  /*dd60*/  ISETP.LT.OR P2, PT, R159, 0x1a, P2 ;  /* 0x0000001a9f00780c */ /* 0x000fe40001741670 */
        /* <DEDUP_REMOVED lines=23> */
[----:B------:R-:W-:Y:S01]  /*dee0*/  ISETP.GT.AND P2, PT, R158, 0x21, !P2 ;  /* 0x000000219e00780c */ /* 0x000fe20005744270 */
[----:B------:R-:W-:Y:S01]  /*def0*/  SHFL.BFLY PT, R149, R24, 0x2, 0x1f ;  /* 0x0c401f0018957f89 */ /* 0x000fe200000e0000 */
[----:B------:R-:W-:Y:S02]  /*df00*/  FMNMX.FTZ R3, R194, R3, !PT ;  /* 0x00000003c2037209 */ /* 0x000fe40007810000 */
[----:B------:R-:W-:Y:S02]  /*df10*/  ISETP.LT.OR P2, PT, R159, 0x22, P2 ;  /* 0x000000229f00780c */ /* 0x000fe40001741670 */
[----:B------:R-:W-:Y:S02]  /*df20*/  FMNMX.FTZ R10, R180, R3, !PT ;  /* 0x00000003b40a7209 */ /* 0x000fe40007810000 */
[----:B------:R-:W-:Y:S02]  /*df30*/  FSEL R49, R43, -INF , !P2 ;  /* 0xff8000002b317808 */ /* 0x000fe40005000000 */
[----:B------:R-:W-:Y:S04]  /*df40*/  FMNMX.FTZ R10, R177, R10, !PT ;  /* 0x0000000ab10a7209 */ /* 0x000fe80007810000 */
[----:B------:R-:W-:Y:S04]  /*df50*/  FMNMX.FTZ R3, R173, R10, !PT ;  /* 0x0000000aad037209 */ /* 0x000fe80007810000 */
[----:B------:R-:W-:Y:S02]  /*df60*/  FMNMX.FTZ R5, R170, R3, !PT ;  /* 0x00000003aa057209 */ /* 0x000fe40007810000 */
[----:B------:R-:W-:Y:S03]  /*df70*/  FMNMX.FTZ R3, R7, R2, !PT ;  /* 0x0000000207037209 */ /* 0x000fe60007810000 */
[----:B------:R-:W1:Y:S01]  /*df80*/  SHFL.BFLY PT, R10, R5, 0x2, 0x1f ;  /* 0x0c401f00050a7f89 */ /* 0x000e6200000e0000 */
[----:B------:R-:W-:Y:S04]  /*df90*/  FMNMX.FTZ R3, R22, R3, !PT ;  /* 0x0000000316037209 */ /* 0x000fe80007810000 */
[----:B------:R-:W-:Y:S04]  /*dfa0*/  FMNMX.FTZ R3, R12, R3, !PT ;  /* 0x000000030c037209 */ /* 0x000fe80007810000 */
[----:B------:R-:W-:Y:S04]  /*dfb0*/  FMNMX.FTZ R3, R8, R3, !PT ;  /* 0x0000000308037209 */ /* 0x000fe80007810000 */
[----:B------:R-:W-:Y:S04]  /*dfc0*/  FMNMX.FTZ R3, R184, R3, !PT ;  /* 0x00000003b8037209 */ /* 0x000fe80007810000 */
[----:B------:R-:W-:Y:S04]  /*dfd0*/  FMNMX.FTZ R3, R190, R3, !PT ;  /* 0x00000003be037209 */ /* 0x000fe80007810000 */
[----:B------:R-:W-:Y:S02]  /*dfe0*/  FMNMX.FTZ R3, R186, R3, !PT ;  /* 0x00000003ba037209 */ /* 0x000fe40007810000 */
[----:B-1----:R-:W-:Y:S02]  /*dff0*/  FMNMX.FTZ R10, R5, R10, !PT ;  /* 0x0000000a050a7209 */ /* 0x002fe40007810000 */
[----:B------:R-:W-:Y:S02]  /*e000*/  FMNMX.FTZ R14, R188, R3, !PT ;  /* 0x00000003bc0e7209 */ /* 0x000fe40007810000 */
[----:B------:R-:W-:Y:S01]  /*e010*/  FMNMX.FTZ R149, R24, R149, !PT ;  /* 0x0000009518957209 */ /* 0x000fe20007810000 */
[----:B------:R-:W1:Y:S01]  /*e020*/  SHFL.BFLY PT, R151, R10, 0x1, 0x1f ;  /* 0x0c201f000a977f89 */ /* 0x000e6200000e0000 */
[----:B------:R-:W-:Y:S04]  /*e030*/  FMNMX.FTZ R3, R171, R14, !PT ;  /* 0x0000000eab037209 */ /* 0x000fe80007810000 */
[----:B------:R-:W-:Y:S03]  /*e040*/  FMNMX.FTZ R3, R50, R3, !PT ;  /* 0x0000000332037209 */ /* 0x000fe60007810000 */
[----:B------:R-:W2:Y:S01]  /*e050*/  SHFL.BFLY PT, R14, R149, 0x1, 0x1f ;  /* 0x0c201f00950e7f89 */ /* 0x000ea200000e0000 */
[----:B------:R-:W-:Y:S02]  /*e060*/  FMNMX.FTZ R24, R48, R3, !PT ;  /* 0x0000000330187209 */ /* 0x000fe40007810000 */
[----:B-1----:R-:W-:Y:S02]  /*e070*/  FMNMX.FTZ R151, R10, R151, !PT ;  /* 0x000000970a977209 */ /* 0x002fe40007810000 */
[----:B------:R-:W-:Y:S02]  /*e080*/  FMNMX.FTZ R10, R45, R24, !PT ;  /* 0x000000182d0a7209 */ /* 0x000fe40007810000 */
[C---:B------:R-:W-:Y:S01]  /*e090*/  FSETP.NEU.FTZ.AND P2, PT, R151.reuse, -INF , PT ;  /* 0xff8000009700780b */ /* 0x040fe20003f5d000 */
[----:B------:R-:W-:Y:S02]  /*e0a0*/  FMUL.FTZ R185, R151, c[0x0][0x2d0] ;  /* 0x0000b40097b97a20 */ /* 0x000fe40000410000 */
[----:B------:R-:W1:Y:S01]  /*e0b0*/  SHFL.BFLY PT, R3, R10, 0x2, 0x1f ;  /* 0x0c401f000a037f89 */ /* 0x000e6200000e0000 */
[----:B--2---:R-:W-:Y:S02]  /*e0c0*/  FMNMX.FTZ R149, R149, R14, !PT ;  /* 0x0000000e95957209 */ /* 0x004fe40007810000 */
[----:B------:R-:W-:Y:S02]  /*e0d0*/  FSEL R185, R185, RZ, P2 ;  /* 0x000000ffb9b97208 */ /* 0x000fe40001000000 */
[C---:B------:R-:W-:Y:S01]  /*e0e0*/  FSETP.NEU.FTZ.AND P1, PT, R149.reuse, -INF , PT ;  /* 0xff8000009500780b */ /* 0x040fe20003f3d000 */
[----:B------:R-:W-:Y:S02]  /*e0f0*/  FMUL.FTZ R181, R149, c[0x0][0x2d0] ;  /* 0x0000b40095b57a20 */ /* 0x000fe40000410000 */
[--C-:B------:R-:W-:Y:S01]  /*e100*/  FFMA.FTZ R154, R4, c[0x0][0x2d0], -R185.reuse ;  /* 0x0000b400049a7a23 */ /* 0x100fe200000108b9 */
[----:B------:R-:W-:Y:S01]  /*e110*/  FMNMX.FTZ R4, R13, R0, !PT ;  /* 0x000000000d047209 */ /* 0x000fe20007810000 */
[--C-:B------:R-:W-:Y:S01]  /*e120*/  FFMA.FTZ R157, R16, c[0x0][0x2d0], -R185.reuse ;  /* 0x0000b400109d7a23 */ /* 0x100fe200000108b9 */
[----:B------:R-:W-:Y:S01]  /*e130*/  FSEL R181, R181, RZ, P1 ;  /* 0x000000ffb5b57208 */ /* 0x000fe20000800000 */
[--C-:B------:R-:W-:Y:S01]  /*e140*/  FFMA.FTZ R153, R156, c[0x0][0x2d0], -R185.reuse ;  /* 0x0000b4009c997a23 */ /* 0x100fe200000108b9 */
[----:B------:R-:W-:Y:S01]  /*e150*/  FMNMX.FTZ R4, R11, R4, !PT ;  /* 0x000000040b047209 */ /* 0x000fe20007810000 */
[----:B------:R-:W-:Y:S01]  /*e160*/  FFMA.FTZ R152, R152, c[0x0][0x2d0], -R185 ;  /* 0x0000b40098987a23 */ /* 0x000fe200000108b9 */
[----:B------:R-:W-:Y:S01]  /*e170*/  MUFU.EX2 R154, R154 ;  /* 0x0000009a009a7308 */ /* 0x000fe20000000800 */
[--C-:B------:R-:W-:Y:S01]  /*e180*/  FFMA.FTZ R155, R6, c[0x0][0x2d0], -R181.reuse ;  /* 0x0000b400069b7a23 */ /* 0x100fe200000108b5 */
[----:B------:R-:W-:Y:S01]  /*e190*/  FMNMX.FTZ R4, R9, R4, !PT ;  /* 0x0000000409047209 */ /* 0x000fe20007810000 */
[--C-:B------:R-:W-:Y:S02]  /*e1a0*/  FFMA.FTZ R160, R18, c[0x0][0x2d0], -R181.reuse ;  /* 0x0000b40012a07a23 */ /* 0x100fe400000108b5 */
[----:B------:R-:W-:Y:S01]  /*e1b0*/  LDSM.16.MT88.4 R16, [R214+0x1880] ;  /* 0x00188000d610783b */ /* 0x000fe20000004200 */
[----:B------:R-:W-:Y:S01]  /*e1c0*/  FMNMX.FTZ R4, R15, R4, !PT ;  /* 0x000000040f047209 */ /* 0x000fe20007810000 */
[--C-:B------:R-:W-:Y:S01]  /*e1d0*/  FFMA.FTZ R156, R32, c[0x0][0x2d0], -R181.reuse ;  /* 0x0000b400209c7a23 */ /* 0x100fe200000108b5 */
[----:B-1----:R-:W-:Y:S01]  /*e1e0*/  FMNMX.FTZ R10, R10, R3, !PT ;  /* 0x000000030a0a7209 */ /* 0x002fe20007810000 */
[----:B------:R-:W-:Y:S01]  /*e1f0*/  FFMA.FTZ R161, R20, c[0x0][0x2d0], -R181 ;  /* 0x0000b40014a17a23 */ /* 0x000fe200000108b5 */
[----:B------:R-:W-:Y:S01]  /*e200*/  FMNMX.FTZ R4, R195, R4, !PT ;  /* 0x00000004c3047209 */ /* 0x000fe20007810000 */
[----:B------:R-:W1:Y:S02]  /*e210*/  MUFU.EX2 R153, R153 ;  /* 0x0000009900997308 */ /* 0x000e640000000800 */
[----:B------:R-:W-:Y:S01]  /*e220*/  LDSM.16.MT88.4 R32, [R212+0x1880] ;  /* 0x00188000d420783b */ /* 0x000fe20000004200 */
[----:B------:R-:W-:Y:S01]  /*e230*/  FFMA.FTZ R179, R194, c[0x0][0x2d0], -R185 ;  /* 0x0000b400c2b37a23 */ /* 0x000fe200000108b9 */
[----:B------:R-:W-:Y:S01]  /*e240*/  FMNMX.FTZ R4, R191, R4, !PT ;  /* 0x00000004bf047209 */ /* 0x000fe20007810000 */
[----:B------:R-:W-:Y:S02]  /*e250*/  FFMA.FTZ R183, R192, c[0x0][0x2d0], -R181 ;  /* 0x0000b400c0b77a23 */ /* 0x000fe400000108b5 */
[--C-:B------:R-:W-:Y:S01]  /*e260*/  FFMA.FTZ R164, R164, c[0x0][0x2d0], -R185.reuse ;  /* 0x0000b400a4a47a23 */ /* 0x100fe200000108b9 */
[----:B------:R-:W-:Y:S01]  /*e270*/  FMNMX.FTZ R4, R193, R4, !PT ;  /* 0x00000004c1047209 */ /* 0x000fe20007810000 */
[--C-:B------:R-:W-:Y:S01]  /*e280*/  FFMA.FTZ R169, R198, c[0x0][0x2d0], -R185.reuse ;  /* 0x0000b400c6a97a23 */ /* 0x100fe200000108b9 */
[----:B------:R-:W2:Y:S01]  /*e290*/  SHFL.BFLY PT, R3, R10, 0x1, 0x1f ;  /* 0x0c201f000a037f89 */ /* 0x000ea200000e0000 */
[----:B------:R-:W-:Y:S01]  /*e2a0*/  MUFU.EX2 R152, R152 ;  /* 0x0000009800987308 */ /* 0x000fe20000000800 */
[----:B------:R-:W-:Y:S01]  /*e2b0*/  FMNMX.FTZ R4, R41, R4, !PT ;  /* 0x0000000429047209 */ /* 0x000fe20007810000 */
[--C-:B------:R-:W-:Y:S02]  /*e2c0*/  FFMA.FTZ R174, R174, c[0x0][0x2d0], -R185.reuse ;  /* 0x0000b400aeae7a23 */ /* 0x100fe400000108b9 */
[--C-:B------:R-:W-:Y:S01]  /*e2d0*/  FFMA.FTZ R180, R180, c[0x0][0x2d0], -R185.reuse ;  /* 0x0000b400b4b47a23 */ /* 0x100fe200000108b9 */
[----:B------:R-:W-:Y:S01]  /*e2e0*/  FMNMX.FTZ R4, R51, R4, !PT ;  /* 0x0000000433047209 */ /* 0x000fe20007810000 */
[--C-:B------:R-:W-:Y:S02]  /*e2f0*/  FFMA.FTZ R177, R177, c[0x0][0x2d0], -R185.reuse ;  /* 0x0000b400b1b17a23 */ /* 0x100fe400000108b9 */
[--C-:B------:R-:W-:Y:S01]  /*e300*/  FFMA.FTZ R173, R173, c[0x0][0x2d0], -R185.reuse ;  /* 0x0000b400adad7a23 */ /* 0x100fe200000108b9 */
[----:B------:R-:W-:Y:S01]  /*e310*/  FMNMX.FTZ R5, R49, R4, !PT ;  /* 0x0000000431057209 */ /* 0x000fe20007810000 */
[----:B------:R-:W3:Y:S01]  /*e320*/  MUFU.EX2 R157, R157 ;  /* 0x0000009d009d7308 */ /* 0x000ee20000000800 */
[----:B------:R-:W-:Y:S02]  /*e330*/  FFMA.FTZ R185, R170, c[0x0][0x2d0], -R185 ;  /* 0x0000b400aab97a23 */ /* 0x000fe400000108b9 */
[----:B------:R-:W-:Y:S01]  /*e340*/  FMNMX.FTZ R6, R46, R5, !PT ;  /* 0x000000052e067209 */ /* 0x000fe20007810000 */
[--C-:B------:R-:W-:Y:S01]  /*e350*/  FFMA.FTZ R172, R172, c[0x0][0x2d0], -R181.reuse ;  /* 0x0000b400acac7a23 */ /* 0x100fe200000108b5 */
[----:B-1----:R-:W-:Y:S01]  /*e360*/  F2FP.PACK_AB R24, R153, R154 ;  /* 0x0000009a9918723e */ /* 0x002fe200000000ff */
[--C-:B------:R-:W-:Y:S01]  /*e370*/  FFMA.FTZ R175, R196, c[0x0][0x2d0], -R181.reuse ;  /* 0x0000b400c4af7a23 */ /* 0x100fe200000108b5 */
[----:B------:R-:W-:Y:S01]  /*e380*/  FMNMX.FTZ R4, R23, R6, !PT ;  /* 0x0000000617047209 */ /* 0x000fe20007810000 */
[--C-:B------:R-:W-:Y:S02]  /*e390*/  FFMA.FTZ R182, R182, c[0x0][0x2d0], -R181.reuse ;  /* 0x0000b400b6b67a23 */ /* 0x100fe400000108b5 */
[----:B------:R-:W-:Y:S01]  /*e3a0*/  MUFU.EX2 R155, R155 ;  /* 0x0000009b009b7308 */ /* 0x000fe20000000800 */
[--C-:B------:R-:W-:Y:S01]  /*e3b0*/  FFMA.FTZ R178, R178, c[0x0][0x2d0], -R181.reuse ;  /* 0x0000b400b2b27a23 */ /* 0x100fe200000108b5 */
[----:B------:R-:W1:Y:S01]  /*e3c0*/  SHFL.BFLY PT, R5, R4, 0x2, 0x1f ;  /* 0x0c401f0004057f89 */ /* 0x000e6200000e0000 */
[----:B--2---:R-:W-:Y:S01]  /*e3d0*/  FMNMX.FTZ R3, R10, R3, !PT ;  /* 0x000000030a037209 */ /* 0x004fe20007810000 */
[----:B------:R-:W-:Y:S03]  /*e3e0*/  FFMA.FTZ R168, R168, c[0x0][0x2d0], -R181 ;  /* 0x0000b400a8a87a23 */ /* 0x000fe600000108b5 */
[C---:B------:R-:W-:Y:S01]  /*e3f0*/  FSETP.NEU.FTZ.AND P0, PT, R3.reuse, -INF , PT ;  /* 0xff8000000300780b */ /* 0x040fe20003f1d000 */
[----:B------:R-:W-:Y:S02]  /*e400*/  FMUL.FTZ R47, R3, c[0x0][0x2d0] ;  /* 0x0000b400032f7a20 */ /* 0x000fe40000410000 */
[----:B------:R-:W2:Y:S03]  /*e410*/  MUFU.EX2 R156, R156 ;  /* 0x0000009c009c7308 */ /* 0x000ea60000000800 */
[----:B------:R-:W-:Y:S02]  /*e420*/  FSEL R47, R47, RZ, P0 ;  /* 0x000000ff2f2f7208 */ /* 0x000fe40000000000 */
[----:B---3--:R-:W-:Y:S03]  /*e430*/  F2FP.PACK_AB R26, R157, R152 ;  /* 0x000000989d1a723e */ /* 0x008fe600000000ff */
[--C-:B------:R-:W-:Y:S02]  /*e440*/  FFMA.FTZ R158, R22, c[0x0][0x2d0], -R47.reuse ;  /* 0x0000b400169e7a23 */ /* 0x100fe4000001082f */
[--C-:B------:R-:W-:Y:S01]  /*e450*/  FFMA.FTZ R159, R7, c[0x0][0x2d0], -R47.reuse ;  /* 0x0000b400079f7a23 */ /* 0x100fe2000001082f */
[----:B------:R-:W-:Y:S01]  /*e460*/  FSEL R7, R151, RZ, P2 ;  /* 0x000000ff97077208 */ /* 0x000fe20001000000 */
[----:B------:R-:W-:Y:S01]  /*e470*/  MUFU.EX2 R161, R161 ;  /* 0x000000a100a17308 */ /* 0x000fe20000000800 */
[--C-:B------:R-:W-:Y:S02]  /*e480*/  FFMA.FTZ R163, R12, c[0x0][0x2d0], -R47.reuse ;  /* 0x0000b4000ca37a23 */ /* 0x100fe4000001082f */
[--C-:B------:R-:W-:Y:S01]  /*e490*/  FFMA.FTZ R162, R8, c[0x0][0x2d0], -R47.reuse ;  /* 0x0000b40008a27a23 */ /* 0x100fe2000001082f */
[----:B-1----:R-:W-:Y:S01]  /*e4a0*/  FMNMX.FTZ R5, R4, R5, !PT ;  /* 0x0000000504057209 */ /* 0x002fe20007810000 */
[----:B------:R-:W-:Y:S01]  /*e4b0*/  FADD.FTZ R4, -R7, R150 ;  /* 0x0000009607047221 */ /* 0x000fe20000010100 */
[----:B------:R-:W-:Y:S01]  /*e4c0*/  FSEL R7, R149, RZ, P1 ;  /* 0x000000ff95077208 */ /* 0x000fe20000800000 */
[--C-:B------:R-:W-:Y:S02]  /*e4d0*/  FFMA.FTZ R184, R184, c[0x0][0x2d0], -R47.reuse ;  /* 0x0000b400b8b87a23 */ /* 0x100fe4000001082f */
[----:B------:R-:W1:Y:S01]  /*e4e0*/  SHFL.BFLY PT, R22, R5, 0x1, 0x1f ;  /* 0x0c201f0005167f89 */ /* 0x000e6200000e0000 */
[----:B------:R-:W-:Y:S01]  /*e4f0*/  FMUL.FTZ R21, R4, c[0x0][0x2d0] ;  /* 0x0000b40004157a20 */ /* 0x000fe20000410000 */
[----:B------:R-:W3:Y:S01]  /*e500*/  MUFU.EX2 R160, R160 ;  /* 0x000000a000a07308 */ /* 0x000ee20000000800 */
[----:B------:R-:W-:Y:S01]  /*e510*/  FADD.FTZ R4, -R7, R148 ;  /* 0x0000009407047221 */ /* 0x000fe20000010100 */
[----:B------:R-:W-:Y:S01]  /*e520*/  FSEL R7, R3, RZ, P0 ;  /* 0x000000ff03077208 */ /* 0x000fe20000000000 */
[--C-:B------:R-:W-:Y:S01]  /*e530*/  FFMA.FTZ R187, R190, c[0x0][0x2d0], -R47.reuse ;  /* 0x0000b400bebb7a23 */ /* 0x100fe2000001082f */
[----:B--2---:R-:W-:Y:S01]  /*e540*/  F2FP.PACK_AB R25, R156, R155 ;  /* 0x0000009b9c19723e */ /* 0x004fe200000000ff */
[----:B------:R-:W-:Y:S02]  /*e550*/  FMUL.FTZ R20, R4, c[0x0][0x2d0] ;  /* 0x0000b40004147a20 */ /* 0x000fe40000410000 */
[----:B------:R-:W-:Y:S02]  /*e560*/  FADD.FTZ R2, -R7, R2 ;  /* 0x0000000207027221 */ /* 0x000fe40000010100 */
[--C-:B------:R-:W-:Y:S01]  /*e570*/  FFMA.FTZ R186, R186, c[0x0][0x2d0], -R47.reuse ;  /* 0x0000b400baba7a23 */ /* 0x100fe2000001082f */
[----:B------:R-:W2:Y:S01]  /*e580*/  MUFU.EX2 R21, R21 ;  /* 0x0000001500157308 */ /* 0x000ea20000000800 */
[----:B------:R-:W-:Y:S02]  /*e590*/  FMUL.FTZ R6, R2, c[0x0][0x2d0] ;  /* 0x0000b40002067a20 */ /* 0x000fe40000410000 */
[----:B------:R-:W-:Y:S07]  /*e5a0*/  FFMA.FTZ R189, R188, c[0x0][0x2d0], -R47 ;  /* 0x0000b400bcbd7a23 */ /* 0x000fee000001082f */
[----:B------:R-:W4:Y:S01]  /*e5b0*/  MUFU.EX2 R20, R20 ;  /* 0x0000001400147308 */ /* 0x000f220000000800 */
[----:B-1----:R-:W-:Y:S02]  /*e5c0*/  FMNMX.FTZ R22, R5, R22, !PT ;  /* 0x0000001605167209 */ /* 0x002fe40007810000 */
[----:B---3--:R-:W-:Y:S02]  /*e5d0*/  F2FP.PACK_AB R27, R160, R161 ;  /* 0x000000a1a01b723e */ /* 0x008fe400000000ff */
[C---:B------:R-:W-:Y:S01]  /*e5e0*/  FSETP.NEU.FTZ.AND P0, PT, R22.reuse, -INF , PT ;  /* 0xff8000001600780b */ /* 0x040fe20003f1d000 */
[C---:B------:R-:W-:Y:S03]  /*e5f0*/  FMUL.FTZ R44, R22.reuse, c[0x0][0x2d0] ;  /* 0x0000b400162c7a20 */ /* 0x040fe60000410000 */
[----:B------:R-:W-:Y:S01]  /*e600*/  FSEL R5, R22, RZ, P0 ;  /* 0x000000ff16057208 */ /* 0x000fe20000000000 */
[----:B------:R1:W3:Y:S01]  /*e610*/  MUFU.EX2 R2, R6 ;  /* 0x0000000600027308 */ /* 0x0002e20000000800 */
[----:B------:R-:W-:Y:S01]  /*e620*/  FSEL R44, R44, RZ, P0 ;  /* 0x000000ff2c2c7208 */ /* 0x000fe20000000000 */
[----:B--2---:R-:W-:Y:S01]  /*e630*/  FMUL.FTZ R4, R21, R144 ;  /* 0x0000009015047220 */ /* 0x004fe20000410000 */
[C---:B------:R-:W-:Y:S01]  /*e640*/  ISETP.GT.AND P0, PT, R226.reuse, UR6, PT ;  /* 0x00000006e2007c0c */ /* 0x040fe2000bf04270 */
[----:B------:R-:W-:Y:S01]  /*e650*/  FADD.FTZ R5, -R5, R0 ;  /* 0x0000000005057221 */ /* 0x000fe20000010100 */
[----:B------:R-:W-:Y:S01]  /*e660*/  IADD3 R226, R226, -0x1, RZ ;  /* 0xffffffffe2e27810 */ /* 0x000fe20007ffe0ff */
[--C-:B------:R-:W-:Y:S02]  /*e670*/  FFMA.FTZ R167, R13, c[0x0][0x2d0], -R44.reuse ;  /* 0x0000b4000da77a23 */ /* 0x100fe4000001082c */
[--C-:B------:R-:W-:Y:S02]  /*e680*/  FFMA.FTZ R150, R11, c[0x0][0x2d0], -R44.reuse ;  /* 0x0000b4000b967a23 */ /* 0x100fe4000001082c */
[----:B------:R-:W-:Y:S01]  /*e690*/  MUFU.EX2 R159, R159 ;  /* 0x0000009f009f7308 */ /* 0x000fe20000000800 */
[--C-:B------:R-:W-:Y:S02]  /*e6a0*/  FFMA.FTZ R165, R9, c[0x0][0x2d0], -R44.reuse ;  /* 0x0000b40009a57a23 */ /* 0x100fe4000001082c */
[--C-:B------:R-:W-:Y:S02]  /*e6b0*/  FFMA.FTZ R148, R15, c[0x0][0x2d0], -R44.reuse ;  /* 0x0000b4000f947a23 */ /* 0x100fe4000001082c */
[----:B------:R-:W-:Y:S02]  /*e6c0*/  FMUL.FTZ R0, R5, c[0x0][0x2d0] ;  /* 0x0000b40005007a20 */ /* 0x000fe40000410000 */
[C---:B------:R-:W-:Y:S02]  /*e6d0*/  FMUL.FTZ R5, R21.reuse, R145 ;  /* 0x0000009115057220 */ /* 0x040fe40000410000 */
[C---:B----4-:R-:W-:Y:S01]  /*e6e0*/  FMUL.FTZ R7, R20.reuse, R147 ;  /* 0x0000009314077220 */ /* 0x050fe20000410000 */
[----:B------:R-:W2:Y:S01]  /*e6f0*/  MUFU.EX2 R158, R158 ;  /* 0x0000009e009e7308 */ /* 0x000ea20000000800 */
[C---:B------:R-:W-:Y:S02]  /*e700*/  FMUL.FTZ R100, R21.reuse, R100 ;  /* 0x0000006415647220 */ /* 0x040fe40000410000 */
[----:B------:R-:W-:Y:S02]  /*e710*/  FMUL.FTZ R101, R21, R101 ;  /* 0x0000006515657220 */ /* 0x000fe40000410000 */
[----:B-1----:R-:W-:Y:S02]  /*e720*/  FMUL.FTZ R6, R20, R146 ;  /* 0x0000009214067220 */ /* 0x002fe40000410000 */
[--C-:B------:R-:W-:Y:S02]  /*e730*/  FFMA.FTZ R190, R41, c[0x0][0x2d0], -R44.reuse ;  /* 0x0000b40029be7a23 */ /* 0x100fe4000001082c */
[----:B------:R-:W-:Y:S01]  /*e740*/  LDSM.16.MT88.4 R40, [R212+0x1c80] ;  /* 0x001c8000d428783b */ /* 0x000fe20000004200 */
[----:B------:R-:W-:Y:S01]  /*e750*/  MUFU.EX2 R163, R163 ;  /* 0x000000a300a37308 */ /* 0x000fe20000000800 */
[--C-:B------:R-:W-:Y:S01]  /*e760*/  FFMA.FTZ R192, R51, c[0x0][0x2d0], -R44.reuse ;  /* 0x0000b40033c07a23 */ /* 0x100fe2000001082c */
[-C--:B------:R-:W-:Y:S01]  /*e770*/  HMMA.16816.F32 R4, R24, R16.reuse, R4 ;  /* 0x000000101804723c */ /* 0x080fe20000001804 */
[C---:B---3--:R-:W-:Y:S02]  /*e780*/  FMUL.FTZ R8, R2.reuse, R140 ;  /* 0x0000008c02087220 */ /* 0x048fe40000410000 */
[C---:B------:R-:W-:Y:S02]  /*e790*/  FMUL.FTZ R9, R2.reuse, R141 ;  /* 0x0000008d02097220 */ /* 0x040fe40000410000 */
[C---:B------:R-:W-:Y:S02]  /*e7a0*/  FMUL.FTZ R12, R2.reuse, R136 ;  /* 0x00000088020c7220 */ /* 0x040fe40000410000 */
[----:B------:R-:W-:Y:S01]  /*e7b0*/  FMUL.FTZ R13, R2, R137 ;  /* 0x00000089020d7220 */ /* 0x000fe20000410000 */
[----:B------:R-:W1:Y:S01]  /*e7c0*/  MUFU.EX2 R162, R162 ;  /* 0x000000a200a27308 */ /* 0x000e620000000800 */
[----:B------:R-:W-:Y:S03]  /*e7d0*/  FMUL.FTZ R102, R20, R102 ;  /* 0x0000006614667220 */ /* 0x000fe60000410000 */
[----:B--2---:R-:W-:Y:S01]  /*e7e0*/  F2FP.PACK_AB R28, R158, R159 ;  /* 0x0000009f9e1c723e */ /* 0x004fe200000000ff */
[C---:B------:R-:W-:Y:S02]  /*e7f0*/  FMUL.FTZ R103, R20.reuse, R103 ;  /* 0x0000006714677220 */ /* 0x040fe40000410000 */
[C---:B------:R-:W-:Y:S02]  /*e800*/  FMUL.FTZ R104, R21.reuse, R104 ;  /* 0x0000006815687220 */ /* 0x040fe40000410000 */
[----:B------:R-:W-:Y:S01]  /*e810*/  FMUL.FTZ R105, R21, R105 ;  /* 0x0000006915697220 */ /* 0x000fe20000410000 */
[----:B------:R-:W-:Y:S01]  /*e820*/  MUFU.EX2 R167, R167 ;  /* 0x000000a700a77308 */ /* 0x000fe20000000800 */
[C---:B------:R-:W-:Y:S02]  /*e830*/  FMUL.FTZ R106, R20.reuse, R106 ;  /* 0x0000006a146a7220 */ /* 0x040fe40000410000 */
[----:B------:R-:W-:Y:S02]  /*e840*/  FMUL.FTZ R107, R20, R107 ;  /* 0x0000006b146b7220 */ /* 0x000fe40000410000 */
[C---:B------:R-:W-:Y:S02]  /*e850*/  FMUL.FTZ R108, R2.reuse, R108 ;  /* 0x0000006c026c7220 */ /* 0x040fe40000410000 */
[----:B------:R-:W-:Y:S02]  /*e860*/  FMUL.FTZ R109, R2, R109 ;  /* 0x0000006d026d7220 */ /* 0x000fe40000410000 */
[--C-:B------:R-:W-:Y:S01]  /*e870*/  FFMA.FTZ R197, R49, c[0x0][0x2d0], -R44.reuse ;  /* 0x0000b40031c57a23 */ /* 0x100fe2000001082c */
[----:B------:R-:W2:Y:S01]  /*e880*/  MUFU.EX2 R150, R150 ;  /* 0x0000009600967308 */ /* 0x000ea20000000800 */
[--C-:B------:R-:W-:Y:S02]  /*e890*/  FFMA.FTZ R194, R46, c[0x0][0x2d0], -R44.reuse ;  /* 0x0000b4002ec27a23 */ /* 0x100fe4000001082c */
[----:B------:R-:W-:Y:S01]  /*e8a0*/  FMUL.FTZ R112, R2, R112 ;  /* 0x0000007002707220 */ /* 0x000fe20000410000 */
[----:B-1----:R-:W-:Y:S01]  /*e8b0*/  F2FP.PACK_AB R30, R162, R163 ;  /* 0x000000a3a21e723e */ /* 0x002fe200000000ff */
[----:B------:R-:W-:Y:S02]  /*e8c0*/  FMUL.FTZ R113, R2, R113 ;  /* 0x0000007102717220 */ /* 0x000fe40000410000 */
[C---:B------:R-:W-:Y:S02]  /*e8d0*/  FMUL.FTZ R116, R21.reuse, R116 ;  /* 0x0000007415747220 */ /* 0x040fe40000410000 */
[C---:B------:R-:W-:Y:S01]  /*e8e0*/  FMUL.FTZ R117, R21.reuse, R117 ;  /* 0x0000007515757220 */ /* 0x040fe20000410000 */
[----:B------:R-:W-:Y:S01]  /*e8f0*/  MUFU.EX2 R165, R165 ;  /* 0x000000a500a57308 */ /* 0x000fe20000000800 */
[C---:B------:R-:W-:Y:S02]  /*e900*/  FMUL.FTZ R118, R20.reuse, R118 ;  /* 0x0000007614767220 */ /* 0x040fe40000410000 */
[C---:B------:R-:W-:Y:S02]  /*e910*/  FMUL.FTZ R119, R20.reuse, R119 ;  /* 0x0000007714777220 */ /* 0x040fe40000410000 */
[C---:B------:R-:W-:Y:S02]  /*e920*/  FMUL.FTZ R120, R21.reuse, R120 ;  /* 0x0000007815787220 */ /* 0x040fe40000410000 */
[C---:B------:R-:W-:Y:S02]  /*e930*/  FMUL.FTZ R121, R21.reuse, R121 ;  /* 0x0000007915797220 */ /* 0x040fe40000410000 */
[C---:B------:R-:W-:Y:S01]  /*e940*/  FMUL.FTZ R122, R20.reuse, R122 ;  /* 0x0000007a147a7220 */ /* 0x040fe20000410000 */
[----:B------:R-:W1:Y:S01]  /*e950*/  MUFU.EX2 R148, R148 ;  /* 0x0000009400947308 */ /* 0x000e620000000800 */
[----:B------:R-:W-:Y:S02]  /*e960*/  FMUL.FTZ R123, R20, R123 ;  /* 0x0000007b147b7220 */ /* 0x000fe40000410000 */
[----:B------:R-:W-:Y:S01]  /*e970*/  FMUL.FTZ R124, R2, R124 ;  /* 0x0000007c027c7220 */ /* 0x000fe20000410000 */
[----:B--2---:R-:W-:Y:S01]  /*e980*/  F2FP.PACK_AB R29, R150, R167 ;  /* 0x000000a7961d723e */ /* 0x004fe200000000ff */
[----:B------:R-:W-:Y:S02]  /*e990*/  FMUL.FTZ R125, R2, R125 ;  /* 0x0000007d027d7220 */ /* 0x000fe40000410000 */
[C---:B------:R-:W-:Y:S02]  /*e9a0*/  FMUL.FTZ R128, R21.reuse, R128 ;  /* 0x0000008015807220 */ /* 0x040fe40000410000 */
[C---:B------:R-:W-:Y:S01]  /*e9b0*/  FMUL.FTZ R129, R21.reuse, R129 ;  /* 0x0000008115817220 */ /* 0x040fe20000410000 */
[----:B------:R-:W2:Y:S01]  /*e9c0*/  MUFU.EX2 R0, R0 ;  /* 0x0000000000007308 */ /* 0x000ea20000000800 */
[C---:B------:R-:W-:Y:S02]  /*e9d0*/  FMUL.FTZ R130, R20.reuse, R130 ;  /* 0x0000008214827220 */ /* 0x040fe40000410000 */
[C---:B------:R-:W-:Y:S02]  /*e9e0*/  FMUL.FTZ R131, R20.reuse, R131 ;  /* 0x0000008314837220 */ /* 0x040fe40000410000 */
[C---:B------:R-:W-:Y:S02]  /*e9f0*/  FMUL.FTZ R52, R21.reuse, R52 ;  /* 0x0000003415347220 */ /* 0x040fe40000410000 */
[C---:B------:R-:W-:Y:S02]  /*ea00*/  FMUL.FTZ R53, R21.reuse, R53 ;  /* 0x0000003515357220 */ /* 0x040fe40000410000 */
[C---:B------:R-:W-:Y:S01]  /*ea10*/  FMUL.FTZ R54, R20.reuse, R54 ;  /* 0x0000003614367220 */ /* 0x040fe20000410000 */
[----:B------:R-:W-:Y:S01]  /*ea20*/  MUFU.EX2 R170, R185 ;  /* 0x000000b900aa7308 */ /* 0x000fe20000000800 */
[----:B------:R-:W-:Y:S02]  /*ea30*/  FMUL.FTZ R55, R20, R55 ;  /* 0x0000003714377220 */ /* 0x000fe40000410000 */
[----:B------:R-:W-:Y:S01]  /*ea40*/  FMUL.FTZ R56, R2, R56 ;  /* 0x0000003802387220 */ /* 0x000fe20000410000 */
[----:B-1----:R-:W-:Y:S01]  /*ea50*/  F2FP.PACK_AB R31, R148, R165 ;  /* 0x000000a5941f723e */ /* 0x002fe200000000ff */
[C---:B------:R-:W-:Y:S02]  /*ea60*/  FMUL.FTZ R57, R2.reuse, R57 ;  /* 0x0000003902397220 */ /* 0x040fe40000410000 */
[C---:B------:R-:W-:Y:S02]  /*ea70*/  FMUL.FTZ R60, R2.reuse, R60 ;  /* 0x0000003c023c7220 */ /* 0x040fe40000410000 */
[----:B------:R-:W-:Y:S01]  /*ea80*/  FMUL.FTZ R61, R2, R61 ;  /* 0x0000003d023d7220 */ /* 0x000fe20000410000 */
[----:B------:R-:W-:Y:S01]  /*ea90*/  MUFU.EX2 R164, R164 ;  /* 0x000000a400a47308 */ /* 0x000fe20000000800 */
[C---:B------:R-:W-:Y:S02]  /*eaa0*/  FMUL.FTZ R64, R21.reuse, R64 ;  /* 0x0000004015407220 */ /* 0x040fe40000410000 */
[C---:B------:R-:W-:Y:S02]  /*eab0*/  FMUL.FTZ R65, R21.reuse, R65 ;  /* 0x0000004115417220 */ /* 0x040fe40000410000 */
[C---:B--2---:R-:W-:Y:S02]  /*eac0*/  FMUL.FTZ R10, R0.reuse, R142 ;  /* 0x0000008e000a7220 */ /* 0x044fe40000410000 */
[C---:B------:R-:W-:Y:S02]  /*ead0*/  FMUL.FTZ R11, R0.reuse, R143 ;  /* 0x0000008f000b7220 */ /* 0x040fe40000410000 */
[C---:B------:R-:W-:Y:S01]  /*eae0*/  FMUL.FTZ R110, R0.reuse, R110 ;  /* 0x0000006e006e7220 */ /* 0x040fe20000410000 */
[----:B------:R-:W-:Y:S01]  /*eaf0*/  MUFU.EX2 R169, R169 ;  /* 0x000000a900a97308 */ /* 0x000fe20000000800 */
[C---:B------:R-:W-:Y:S02]  /*eb00*/  FMUL.FTZ R111, R0.reuse, R111 ;  /* 0x0000006f006f7220 */ /* 0x040fe40000410000 */
[C---:B------:R-:W-:Y:S01]  /*eb10*/  FMUL.FTZ R114, R0.reuse, R114 ;  /* 0x0000007200727220 */ /* 0x040fe20000410000 */
[C---:B------:R-:W-:Y:S01]  /*eb20*/  HMMA.16816.F32 R8, R28.reuse, R16, R8 ;  /* 0x000000101c08723c */ /* 0x040fe20000001808 */
[C---:B------:R-:W-:Y:S02]  /*eb30*/  FMUL.FTZ R14, R0.reuse, R138 ;  /* 0x0000008a000e7220 */ /* 0x040fe40000410000 */
[C---:B------:R-:W-:Y:S02]  /*eb40*/  FMUL.FTZ R15, R0.reuse, R139 ;  /* 0x0000008b000f7220 */ /* 0x040fe40000410000 */
[C---:B------:R-:W-:Y:S01]  /*eb50*/  FMUL.FTZ R115, R0.reuse, R115 ;  /* 0x0000007300737220 */ /* 0x040fe20000410000 */
[----:B------:R-:W-:Y:S01]  /*eb60*/  MUFU.EX2 R172, R172 ;  /* 0x000000ac00ac7308 */ /* 0x000fe20000000800 */
[C---:B------:R-:W-:Y:S02]  /*eb70*/  FMUL.FTZ R126, R0.reuse, R126 ;  /* 0x0000007e007e7220 */ /* 0x040fe40000410000 */
[----:B------:R-:W-:Y:S01]  /*eb80*/  FMUL.FTZ R127, R0, R127 ;  /* 0x0000007f007f7220 */ /* 0x000fe20000410000 */
[-C--:B------:R-:W-:Y:S02]  /*eb90*/  HMMA.16816.F32 R12, R28, R18.reuse, R12 ;  /* 0x000000121c0c723c */ /* 0x080fe4000000180c */
[C---:B------:R-:W-:Y:S02]  /*eba0*/  FMUL.FTZ R16, R2.reuse, R132 ;  /* 0x0000008402107220 */ /* 0x040fe40000410000 */
[----:B------:R-:W-:Y:S02]  /*ebb0*/  FMUL.FTZ R17, R2, R133 ;  /* 0x0000008502117220 */ /* 0x000fe40000410000 */
[C---:B------:R-:W-:Y:S01]  /*ebc0*/  FMUL.FTZ R58, R0.reuse, R58 ;  /* 0x0000003a003a7220 */ /* 0x040fe20000410000 */
[----:B------:R-:W-:Y:S01]  /*ebd0*/  MUFU.EX2 R175, R175 ;  /* 0x000000af00af7308 */ /* 0x000fe20000000800 */
[C---:B------:R-:W-:Y:S01]  /*ebe0*/  HMMA.16816.F32 R100, R24.reuse, R18, R100 ;  /* 0x000000121864723c */ /* 0x040fe20000001864 */
[C---:B------:R-:W-:Y:S03]  /*ebf0*/  FMUL.FTZ R59, R0.reuse, R59 ;  /* 0x0000003b003b7220 */ /* 0x040fe60000410000 */
[C---:B------:R-:W-:Y:S02]  /*ec00*/  FMUL.FTZ R62, R0.reuse, R62 ;  /* 0x0000003e003e7220 */ /* 0x040fe40000410000 */
[C---:B------:R-:W-:Y:S02]  /*ec10*/  FMUL.FTZ R63, R0.reuse, R63 ;  /* 0x0000003f003f7220 */ /* 0x040fe40000410000 */
[-C--:B------:R-:W-:Y:S01]  /*ec20*/  HMMA.16816.F32 R104, R24, R32.reuse, R104 ;  /* 0x000000201868723c */ /* 0x080fe20000001868 */
[C---:B------:R-:W-:Y:S01]  /*ec30*/  FMUL.FTZ R18, R0.reuse, R134 ;  /* 0x0000008600127220 */ /* 0x040fe20000410000 */
[----:B------:R-:W-:Y:S02]  /*ec40*/  MUFU.EX2 R174, R174 ;  /* 0x000000ae00ae7308 */ /* 0x000fe40000000800 */
[----:B------:R-:W-:Y:S02]  /*ec50*/  FMUL.FTZ R19, R0, R135 ;  /* 0x0000008700137220 */ /* 0x000fe40000410000 */
[C---:B------:R-:W-:Y:S02]  /*ec60*/  FMUL.FTZ R66, R20.reuse, R66 ;  /* 0x0000004214427220 */ /* 0x040fe40000410000 */
[C---:B------:R-:W-:Y:S01]  /*ec70*/  HMMA.16816.F32 R108, R28.reuse, R32, R108 ;  /* 0x000000201c6c723c */ /* 0x040fe2000000186c */
[C---:B------:R-:W-:Y:S03]  /*ec80*/  FMUL.FTZ R67, R20.reuse, R67 ;  /* 0x0000004314437220 */ /* 0x040fe60000410000 */
[C---:B------:R-:W-:Y:S01]  /*ec90*/  FMUL.FTZ R68, R21.reuse, R68 ;  /* 0x0000004415447220 */ /* 0x040fe20000410000 */
[----:B------:R-:W-:Y:S01]  /*eca0*/  MUFU.EX2 R179, R179 ;  /* 0x000000b300b37308 */ /* 0x000fe20000000800 */
[C---:B------:R-:W-:Y:S02]  /*ecb0*/  FMUL.FTZ R69, R21.reuse, R69 ;  /* 0x0000004515457220 */ /* 0x040fe40000410000 */
[-C--:B------:R-:W-:Y:S01]  /*ecc0*/  HMMA.16816.F32 R112, R28, R34.reuse, R112 ;  /* 0x000000221c70723c */ /* 0x080fe20000001870 */
[C---:B------:R-:W-:Y:S03]  /*ecd0*/  FMUL.FTZ R70, R20.reuse, R70 ;  /* 0x0000004614467220 */ /* 0x040fe60000410000 */
[----:B------:R-:W-:Y:S02]  /*ece0*/  FMUL.FTZ R71, R20, R71 ;  /* 0x0000004714477220 */ /* 0x000fe40000410000 */
[C---:B------:R-:W-:Y:S01]  /*ecf0*/  FMUL.FTZ R72, R2.reuse, R72 ;  /* 0x0000004802487220 */ /* 0x040fe20000410000 */
[----:B------:R-:W-:Y:S01]  /*ed00*/  MUFU.EX2 R182, R182 ;  /* 0x000000b600b67308 */ /* 0x000fe20000000800 */
[C---:B------:R-:W-:Y:S01]  /*ed10*/  HMMA.16816.F32 R116, R24.reuse, R34, R116 ;  /* 0x000000221874723c */ /* 0x040fe20000001874 */
[----:B------:R-:W1:Y:S03]  /*ed20*/  LDSM.16.MT88.4 R32, [R212+0x2480] ;  /* 0x00248000d420783b */ /* 0x000e660000004200 */
[----:B------:R-:W-:Y:S02]  /*ed30*/  FMUL.FTZ R73, R2, R73 ;  /* 0x0000004902497220 */ /* 0x000fe40000410000 */
[C---:B------:R-:W-:Y:S02]  /*ed40*/  FMUL.FTZ R74, R0.reuse, R74 ;  /* 0x0000004a004a7220 */ /* 0x040fe40000410000 */
[-C--:B------:R-:W-:Y:S01]  /*ed50*/  HMMA.16816.F32 R120, R24, R36.reuse, R120 ;  /* 0x000000241878723c */ /* 0x080fe20000001878 */
[----:B------:R-:W-:Y:S01]  /*ed60*/  FMUL.FTZ R75, R0, R75 ;  /* 0x0000004b004b7220 */ /* 0x000fe20000410000 */
[----:B------:R-:W-:Y:S02]  /*ed70*/  MUFU.EX2 R183, R183 ;  /* 0x000000b700b77308 */ /* 0x000fe40000000800 */
[C---:B------:R-:W-:Y:S02]  /*ed80*/  FMUL.FTZ R76, R2.reuse, R76 ;  /* 0x0000004c024c7220 */ /* 0x040fe40000410000 */
[----:B------:R-:W-:Y:S02]  /*ed90*/  FMUL.FTZ R77, R2, R77 ;  /* 0x0000004d024d7220 */ /* 0x000fe40000410000 */
[C---:B------:R-:W-:Y:S01]  /*eda0*/  HMMA.16816.F32 R124, R28.reuse, R36, R124 ;  /* 0x000000241c7c723c */ /* 0x040fe2000000187c */
[C---:B------:R-:W-:Y:S03]  /*edb0*/  FMUL.FTZ R78, R0.reuse, R78 ;  /* 0x0000004e004e7220 */ /* 0x040fe60000410000 */
[----:B------:R-:W-:Y:S01]  /*edc0*/  FMUL.FTZ R79, R0, R79 ;  /* 0x0000004f004f7220 */ /* 0x000fe20000410000 */
[----:B------:R-:W-:Y:S01]  /*edd0*/  MUFU.EX2 R184, R184 ;  /* 0x000000b800b87308 */ /* 0x000fe20000000800 */
[C---:B------:R-:W-:Y:S02]  /*ede0*/  FMUL.FTZ R80, R21.reuse, R80 ;  /* 0x0000005015507220 */ /* 0x040fe40000410000 */
[-C--:B------:R-:W-:Y:S01]  /*edf0*/  HMMA.16816.F32 R16, R28, R38.reuse, R16 ;  /* 0x000000261c10723c */ /* 0x080fe20000001810 */
[C---:B------:R-:W-:Y:S03]  /*ee00*/  FMUL.FTZ R81, R21.reuse, R81 ;  /* 0x0000005115517220 */ /* 0x040fe60000410000 */
[C---:B------:R-:W-:Y:S02]  /*ee10*/  FMUL.FTZ R82, R20.reuse, R82 ;  /* 0x0000005214527220 */ /* 0x040fe40000410000 */
[C---:B------:R-:W-:Y:S01]  /*ee20*/  FMUL.FTZ R83, R20.reuse, R83 ;  /* 0x0000005314537220 */ /* 0x040fe20000410000 */
[----:B------:R-:W2:Y:S01]  /*ee30*/  MUFU.EX2 R187, R187 ;  /* 0x000000bb00bb7308 */ /* 0x000ea20000000800 */
[C---:B------:R-:W-:Y:S01]  /*ee40*/  HMMA.16816.F32 R128, R24.reuse, R38, R128 ;  /* 0x000000261880723c */ /* 0x040fe20000001880 */
[----:B------:R-:W3:Y:S03]  /*ee50*/  LDSM.16.MT88.4 R36, [R214+0x3080] ;  /* 0x00308000d624783b */ /* 0x000ee60000004200 */
[C---:B------:R-:W-:Y:S02]  /*ee60*/  FMUL.FTZ R84, R21.reuse, R84 ;  /* 0x0000005415547220 */ /* 0x040fe40000410000 */
[----:B------:R-:W-:Y:S02]  /*ee70*/  FMUL.FTZ R85, R21, R85 ;  /* 0x0000005515557220 */ /* 0x000fe40000410000 */
[C---:B------:R-:W-:Y:S01]  /*ee80*/  FMUL.FTZ R86, R20.reuse, R86 ;  /* 0x0000005614567220 */ /* 0x040fe20000410000 */
[-C--:B-1----:R-:W-:Y:S01]  /*ee90*/  HMMA.16816.F32 R52, R24, R32.reuse, R52 ;  /* 0x000000201834723c */ /* 0x082fe20000001834 */
[----:B------:R-:W-:Y:S02]  /*eea0*/  MUFU.EX2 R186, R186 ;  /* 0x000000ba00ba7308 */ /* 0x000fe40000000800 */
[----:B------:R-:W-:Y:S02]  /*eeb0*/  FMUL.FTZ R87, R20, R87 ;  /* 0x0000005714577220 */ /* 0x000fe40000410000 */
[C---:B------:R-:W-:Y:S02]  /*eec0*/  FMUL.FTZ R88, R2.reuse, R88 ;  /* 0x0000005802587220 */ /* 0x040fe40000410000 */
[----:B------:R-:W-:Y:S01]  /*eed0*/  FMUL.FTZ R89, R2, R89 ;  /* 0x0000005902597220 */ /* 0x000fe20000410000 */
[C---:B------:R-:W-:Y:S01]  /*eee0*/  HMMA.16816.F32 R56, R28.reuse, R32, R56 ;  /* 0x000000201c38723c */ /* 0x040fe20000001838 */
[C---:B------:R-:W-:Y:S02]  /*eef0*/  FMUL.FTZ R90, R0.reuse, R90 ;  /* 0x0000005a005a7220 */ /* 0x040fe40000410000 */
[----:B------:R-:W1:Y:S01]  /*ef00*/  MUFU.EX2 R189, R189 ;  /* 0x000000bd00bd7308 */ /* 0x000e620000000800 */
[----:B------:R-:W-:Y:S02]  /*ef10*/  FMUL.FTZ R91, R0, R91 ;  /* 0x0000005b005b7220 */ /* 0x000fe40000410000 */
[--C-:B------:R-:W-:Y:S02]  /*ef20*/  FFMA.FTZ R188, R195, c[0x0][0x2d0], -R44.reuse ;  /* 0x0000b400c3bc7a23 */ /* 0x100fe4000001082c */
[-C--:B------:R-:W-:Y:S01]  /*ef30*/  HMMA.16816.F32 R60, R28, R34.reuse, R60 ;  /* 0x000000221c3c723c */ /* 0x080fe2000000183c */
[--C-:B------:R-:W-:Y:S03]  /*ef40*/  FFMA.FTZ R191, R191, c[0x0][0x2d0], -R44.reuse ;  /* 0x0000b400bfbf7a23 */ /* 0x100fe6000001082c */
[--C-:B------:R-:W-:Y:S01]  /*ef50*/  FFMA.FTZ R193, R193, c[0x0][0x2d0], -R44.reuse ;  /* 0x0000b400c1c17a23 */ /* 0x100fe2000001082c */
[----:B------:R-:W-:Y:S01]  /*ef60*/  MUFU.EX2 R188, R188 ;  /* 0x000000bc00bc7308 */ /* 0x000fe20000000800 */
[----:B------:R-:W-:Y:S02]  /*ef70*/  FFMA.FTZ R44, R23, c[0x0][0x2d0], -R44 ;  /* 0x0000b400172c7a23 */ /* 0x000fe4000001082c */
[C---:B------:R-:W-:Y:S01]  /*ef80*/  HMMA.16816.F32 R64, R24.reuse, R34, R64 ;  /* 0x000000221840723c */ /* 0x040fe20000001840 */
[----:B------:R-:W4:Y:S03]  /*ef90*/  LDSM.16.MT88.4 R32, [R212+0x3080] ;  /* 0x00308000d420783b */ /* 0x000f260000004200 */
[C---:B------:R-:W-:Y:S02]  /*efa0*/  FMUL.FTZ R92, R2.reuse, R92 ;  /* 0x0000005c025c7220 */ /* 0x040fe40000410000 */
[----:B------:R-:W-:Y:S01]  /*efb0*/  FMUL.FTZ R93, R2, R93 ;  /* 0x0000005d025d7220 */ /* 0x000fe20000410000 */
[----:B------:R-:W-:Y:S01]  /*efc0*/  MUFU.EX2 R23, R44 ;  /* 0x0000002c00177308 */ /* 0x000fe20000000800 */
[-C--:B---3--:R-:W-:Y:S01]  /*efd0*/  HMMA.16816.F32 R68, R24, R36.reuse, R68 ;  /* 0x000000241844723c */ /* 0x088fe20000001844 */
[C---:B------:R-:W-:Y:S03]  /*efe0*/  FMUL.FTZ R94, R0.reuse, R94 ;  /* 0x0000005e005e7220 */ /* 0x040fe60000410000 */
[----:B------:R-:W-:Y:S02]  /*eff0*/  FMUL.FTZ R95, R0, R95 ;  /* 0x0000005f005f7220 */ /* 0x000fe40000410000 */
[C---:B------:R-:W-:Y:S02]  /*f000*/  FMUL.FTZ R96, R21.reuse, R96 ;  /* 0x0000006015607220 */ /* 0x040fe40000410000 */
[C---:B------:R-:W-:Y:S01]  /*f010*/  HMMA.16816.F32 R72, R28.reuse, R36, R72 ;  /* 0x000000241c48723c */ /* 0x040fe20000001848 */
[----:B------:R-:W-:Y:S01]  /*f020*/  FMUL.FTZ R97, R21, R97 ;  /* 0x0000006115617220 */ /* 0x000fe20000410000 */
[----:B------:R-:W3:Y:S02]  /*f030*/  MUFU.EX2 R191, R191 ;  /* 0x000000bf00bf7308 */ /* 0x000ee40000000800 */
[C---:B------:R-:W-:Y:S02]  /*f040*/  FMUL.FTZ R98, R20.reuse, R98 ;  /* 0x0000006214627220 */ /* 0x040fe40000410000 */
[----:B------:R-:W-:Y:S02]  /*f050*/  FMUL.FTZ R99, R20, R99 ;  /* 0x0000006314637220 */ /* 0x000fe40000410000 */
[-C--:B------:R-:W-:Y:S01]  /*f060*/  HMMA.16816.F32 R76, R28, R38.reuse, R76 ;  /* 0x000000261c4c723c */ /* 0x080fe2000000184c */
[----:B------:R-:W-:Y:S03]  /*f070*/  FFMA.FTZ R195, R176, c[0x0][0x2d0], -R181 ;  /* 0x0000b400b0c37a23 */ /* 0x000fe600000108b5 */
[----:B------:R-:W-:Y:S01]  /*f080*/  FFMA.FTZ R176, R48, c[0x0][0x2d0], -R47 ;  /* 0x0000b40030b07a23 */ /* 0x000fe2000001082f */
[----:B------:R-:W-:Y:S01]  /*f090*/  MUFU.EX2 R193, R193 ;  /* 0x000000c100c17308 */ /* 0x000fe20000000800 */
[----:B------:R-:W-:Y:S02]  /*f0a0*/  FFMA.FTZ R181, R166, c[0x0][0x2d0], -R181 ;  /* 0x0000b400a6b57a23 */ /* 0x000fe400000108b5 */
[C---:B------:R-:W-:Y:S01]  /*f0b0*/  HMMA.16816.F32 R80, R24.reuse, R38, R80 ;  /* 0x000000261850723c */ /* 0x040fe20000001850 */
[----:B------:R-:W5:Y:S03]  /*f0c0*/  LDSM.16.MT88.4 R36, [R214+0x1c80] ;  /* 0x001c8000d624783b */ /* 0x000f660000004200 */
[--C-:B------:R-:W-:Y:S02]  /*f0d0*/  FFMA.FTZ R166, R171, c[0x0][0x2d0], -R47.reuse ;  /* 0x0000b400aba67a23 */ /* 0x100fe4000001082f */
[--C-:B------:R-:W-:Y:S01]  /*f0e0*/  FFMA.FTZ R171, R50, c[0x0][0x2d0], -R47.reuse ;  /* 0x0000b40032ab7a23 */ /* 0x100fe2000001082f */
[----:B------:R-:W1:Y:S01]  /*f0f0*/  MUFU.EX2 R190, R190 ;  /* 0x000000be00be7308 */ /* 0x000e620000000800 */
[----:B------:R-:W-:Y:S01]  /*f100*/  FFMA.FTZ R47, R45, c[0x0][0x2d0], -R47 ;  /* 0x0000b4002d2f7a23 */ /* 0x000fe2000001082f */
[-C--:B----4-:R-:W-:Y:S01]  /*f110*/  HMMA.16816.F32 R84, R24, R32.reuse, R84 ;  /* 0x000000201854723c */ /* 0x090fe20000001854 */
[----:B------:R-:W-:Y:S02]  /*f120*/  LDSM.16.MT88.4 R48, [R212+0x2c80] ;  /* 0x002c8000d430783b */ /* 0x000fe40000004200 */
[----:B------:R-:W-:Y:S02]  /*f130*/  FFMA.FTZ R154, R21, R231, R154 ;  /* 0x000000e7159a7223 */ /* 0x000fe4000001009a */
[----:B------:R-:W-:Y:S02]  /*f140*/  FFMA.FTZ R155, R20, R229, R155 ;  /* 0x000000e5149b7223 */ /* 0x000fe4000001009b */
[----:B------:R-:W-:Y:S01]  /*f150*/  FFMA.FTZ R159, R2, R227, R159 ;  /* 0x000000e3029f7223 */ /* 0x000fe2000001009f */
[C---:B------:R-:W-:Y:S01]  /*f160*/  HMMA.16816.F32 R88, R28.reuse, R32, R88 ;  /* 0x000000201c58723c */ /* 0x040fe20000001858 */
[----:B------:R4:W-:Y:S03]  /*f170*/  MUFU.EX2 R185, R47 ;  /* 0x0000002f00b97308 */ /* 0x0009e60000000800 */
[----:B------:R-:W-:Y:S01]  /*f180*/  MOV R2, R3 ;  /* 0x0000000300027202 */ /* 0x000fe20000000f00 */
[----:B------:R-:W-:Y:S01]  /*f190*/  FFMA.FTZ R167, R0, R225, R167 ;  /* 0x000000e100a77223 */ /* 0x000fe200000100a7 */
[----:B------:R-:W-:Y:S01]  /*f1a0*/  MOV R0, R22 ;  /* 0x0000001600007202 */ /* 0x000fe20000000f00 */
[----:B------:R-:W-:Y:S01]  /*f1b0*/  FADD.FTZ R153, R153, R154 ;  /* 0x0000009a99997221 */ /* 0x000fe20000010000 */
[-C--:B------:R-:W-:Y:S01]  /*f1c0*/  HMMA.16816.F32 R92, R28, R34.reuse, R92 ;  /* 0x000000221c5c723c */ /* 0x080fe2000000185c */
[----:B------:R-:W-:Y:S02]  /*f1d0*/  FADD.FTZ R156, R156, R155 ;  /* 0x0000009b9c9c7221 */ /* 0x000fe40000010000 */
[----:B------:R-:W-:Y:S01]  /*f1e0*/  MUFU.EX2 R180, R180 ;  /* 0x000000b400b47308 */ /* 0x000fe20000000800 */
[----:B------:R-:W-:Y:S02]  /*f1f0*/  FADD.FTZ R158, R158, R159 ;  /* 0x0000009f9e9e7221 */ /* 0x000fe40000010000 */
[----:B------:R-:W-:Y:S01]  /*f200*/  FADD.FTZ R150, R150, R167 ;  /* 0x000000a796967221 */ /* 0x000fe20000010000 */
[----:B--2---:R-:W-:Y:S01]  /*f210*/  F2FP.PACK_AB R28, R187, R184 ;  /* 0x000000b8bb1c723e */ /* 0x004fe200000000ff */
[----:B------:R-:W-:Y:S01]  /*f220*/  HMMA.16816.F32 R96, R24, R34, R96 ;  /* 0x000000221860723c */ /* 0x000fe20000001860 */
[----:B-1----:R-:W-:Y:S01]  /*f230*/  F2FP.PACK_AB R30, R189, R186 ;  /* 0x000000babd1e723e */ /* 0x002fe200000000ff */
[----:B------:R-:W1:Y:S02]  /*f240*/  LDSM.16.MT88.4 R32, [R214+0x2880] ;  /* 0x00288000d620783b */ /* 0x000e640000004200 */
[----:B---3--:R-:W-:Y:S01]  /*f250*/  F2FP.PACK_AB R29, R191, R188 ;  /* 0x000000bcbf1d723e */ /* 0x008fe200000000ff */
[----:B------:R-:W-:Y:S01]  /*f260*/  MUFU.EX2 R177, R177 ;  /* 0x000000b100b17308 */ /* 0x000fe20000000800 */
[----:B------:R-:W-:Y:S01]  /*f270*/  F2FP.PACK_AB R31, R190, R193 ;  /* 0x000000c1be1f723e */ /* 0x000fe200000000ff */
[----:B------:R-:W-:Y:S01]  /*f280*/  FADD.FTZ R152, R152, R153 ;  /* 0x0000009998987221 */ /* 0x000fe20000010000 */
[----:B------:R-:W-:Y:S01]  /*f290*/  F2FP.PACK_AB R24, R169, R164 ;  /* 0x000000a4a918723e */ /* 0x000fe200000000ff */
[----:B------:R-:W-:Y:S01]  /*f2a0*/  FADD.FTZ R161, R161, R156 ;  /* 0x0000009ca1a17221 */ /* 0x000fe20000010000 */
[----:B----4-:R-:W-:Y:S02]  /*f2b0*/  LDSM.16.MT88.4 R44, [R214+0x2c80] ;  /* 0x002c8000d62c783b */ /* 0x010fe40000004200 */
[----:B------:R-:W-:Y:S01]  /*f2c0*/  F2FP.PACK_AB R25, R175, R172 ;  /* 0x000000acaf19723e */ /* 0x000fe200000000ff */
[----:B------:R-:W-:Y:S01]  /*f2d0*/  FADD.FTZ R163, R163, R158 ;  /* 0x0000009ea3a37221 */ /* 0x000fe20000010000 */
[----:B------:R-:W-:Y:S01]  /*f2e0*/  F2FP.PACK_AB R26, R179, R174 ;  /* 0x000000aeb31a723e */ /* 0x000fe200000000ff */
[----:B------:R-:W-:Y:S01]  /*f2f0*/  MUFU.EX2 R178, R178 ;  /* 0x000000b200b27308 */ /* 0x000fe20000000800 */
[----:B------:R-:W-:Y:S01]  /*f300*/  F2FP.PACK_AB R27, R183, R182 ;  /* 0x000000b6b71b723e */ /* 0x000fe200000000ff */
[----:B------:R-:W-:Y:S01]  /*f310*/  FADD.FTZ R165, R165, R150 ;  /* 0x00000096a5a57221 */ /* 0x000fe20000010000 */
[----:B------:R-:W-:Y:S01]  /*f320*/  MOV R150, R151 ;  /* 0x0000009700967202 */ /* 0x000fe20000000f00 */
[----:B------:R-:W-:Y:S01]  /*f330*/  FADD.FTZ R157, R157, R152 ;  /* 0x000000989d9d7221 */ /* 0x000fe20000010000 */
[----:B------:R-:W-:Y:S01]  /*f340*/  MOV R152, R22 ;  /* 0x0000001600987202 */ /* 0x000fe20000000f00 */
[----:B------:R-:W-:Y:S02]  /*f350*/  FADD.FTZ R161, R160, R161 ;  /* 0x000000a1a0a17221 */ /* 0x000fe40000010000 */
[-C--:B-----5:R-:W-:Y:S01]  /*f360*/  HMMA.16816.F32 R4, R24, R36.reuse, R4 ;  /* 0x000000241804723c */ /* 0x0a0fe20000001804 */
[----:B------:R-:W-:Y:S01]  /*f370*/  FADD.FTZ R163, R162, R163 ;  /* 0x000000a3a2a37221 */ /* 0x000fe20000010000 */
[----:B------:R-:W-:Y:S01]  /*f380*/  MUFU.EX2 R195, R195 ;  /* 0x000000c300c37308 */ /* 0x000fe20000000800 */
[----:B------:R-:W-:Y:S01]  /*f390*/  FADD.FTZ R165, R148, R165 ;  /* 0x000000a594a57221 */ /* 0x000fe20000010000 */
[----:B------:R-:W-:Y:S01]  /*f3a0*/  MOV R148, R149 ;  /* 0x0000009500947202 */ /* 0x000fe20000000f00 */
[----:B------:R-:W-:Y:S02]  /*f3b0*/  FADD.FTZ R164, R164, R157 ;  /* 0x0000009da4a47221 */ /* 0x000fe40000010000 */
[----:B------:R-:W-:Y:S01]  /*f3c0*/  FADD.FTZ R172, R172, R161 ;  /* 0x000000a1acac7221 */ /* 0x000fe20000010000 */
[C---:B------:R-:W-:Y:S01]  /*f3d0*/  HMMA.16816.F32 R8, R28.reuse, R36, R8 ;  /* 0x000000241c08723c */ /* 0x040fe20000001808 */
[----:B------:R-:W-:Y:S03]  /*f3e0*/  FADD.FTZ R184, R184, R163 ;  /* 0x000000a3b8b87221 */ /* 0x000fe60000010000 */
[----:B------:R-:W-:Y:S01]  /*f3f0*/  MUFU.EX2 R173, R173 ;  /* 0x000000ad00ad7308 */ /* 0x000fe20000000800 */
[----:B------:R-:W-:Y:S02]  /*f400*/  FADD.FTZ R188, R188, R165 ;  /* 0x000000a5bcbc7221 */ /* 0x000fe40000010000 */
[----:B------:R-:W-:Y:S01]  /*f410*/  FADD.FTZ R169, R169, R164 ;  /* 0x000000a4a9a97221 */ /* 0x000fe20000010000 */
        /* <DEDUP_REMOVED lines=10> */
[----:B------:R-:W-:Y:S03]  /*f4c0*/  MUFU.EX2 R181, R181 ;  /* 0x000000b500b57308 */ /* 0x000fe60000000800 */
[----:B------:R-:W-:Y:S02]  /*f4d0*/  FADD.FTZ R186, R186, R187 ;  /* 0x000000bbbaba7221 */ /* 0x000fe40000010000 */
[----:B------:R-:W-:Y:S02]  /*f4e0*/  FADD.FTZ R193, R193, R188 ;  /* 0x000000bcc1c17221 */ /* 0x000fe40000010000 */
[C---:B------:R-:W-:Y:S01]  /*f4f0*/  HMMA.16816.F32 R108, R28.reuse, R40, R108 ;  /* 0x000000281c6c723c */ /* 0x040fe2000000186c */
[----:B------:R-:W-:Y:S02]  /*f500*/  FADD.FTZ R179, R179, R174 ;  /* 0x000000aeb3b37221 */ /* 0x000fe40000010000 */
[----:B------:R-:W-:Y:S01]  /*f510*/  MUFU.EX2 R166, R166 ;  /* 0x000000a600a67308 */ /* 0x000fe20000000800 */
[----:B------:R-:W-:Y:S02]  /*f520*/  FADD.FTZ R183, R183, R182 ;  /* 0x000000b6b7b77221 */ /* 0x000fe40000010000 */
[----:B------:R-:W-:Y:S02]  /*f530*/  FADD.FTZ R189, R189, R186 ;  /* 0x000000babdbd7221 */ /* 0x000fe40000010000 */
[-C--:B------:R-:W-:Y:S01]  /*f540*/  HMMA.16816.F32 R112, R28, R42.reuse, R112 ;  /* 0x0000002a1c70723c */ /* 0x080fe20000001870 */
[----:B------:R-:W-:Y:S04]  /*f550*/  FADD.FTZ R193, R190, R193 ;  /* 0x000000c1bec17221 */ /* 0x000fe80000010000 */
[----:B------:R-:W3:Y:S03]  /*f560*/  MUFU.EX2 R171, R171 ;  /* 0x000000ab00ab7308 */ /* 0x000ee60000000800 */
[C---:B------:R-:W-:Y:S01]  /*f570*/  HMMA.16816.F32 R116, R24.reuse, R42, R116 ;  /* 0x0000002a1874723c */ /* 0x040fe20000001874 */
[----:B------:R-:W4:Y:S06]  /*f580*/  LDSM.16.MT88.4 R40, [R214+0x3480] ;  /* 0x00348000d628783b */ /* 0x000f2c0000004200 */
[----:B------:R-:W5:Y:S01]  /*f590*/  MUFU.EX2 R176, R176 ;  /* 0x000000b000b07308 */ /* 0x000f620000000800 */
[-C--:B-1----:R-:W-:Y:S08]  /*f5a0*/  HMMA.16816.F32 R120, R24, R32.reuse, R120 ;  /* 0x000000201878723c */ /* 0x082ff00000001878 */
[C---:B------:R-:W-:Y:S01]  /*f5b0*/  HMMA.16816.F32 R124, R28.reuse, R32, R124 ;  /* 0x000000201c7c723c */ /* 0x040fe2000000187c */
[----:B------:R-:W-:Y:S07]  /*f5c0*/  MUFU.EX2 R192, R192 ;  /* 0x000000c000c07308 */ /* 0x000fee0000000800 */
[-C--:B------:R-:W-:Y:S03]  /*f5d0*/  HMMA.16816.F32 R16, R28, R34.reuse, R16 ;  /* 0x000000221c10723c */ /* 0x080fe60000001810 */
[----:B------:R-:W1:Y:S05]  /*f5e0*/  MUFU.EX2 R197, R197 ;  /* 0x000000c500c57308 */ /* 0x000e6a0000000800 */
[C---:B------:R-:W-:Y:S01]  /*f5f0*/  HMMA.16816.F32 R128, R24.reuse, R34, R128 ;  /* 0x000000221880723c */ /* 0x040fe20000001880 */
[----:B------:R-:W1:Y:S04]  /*f600*/  LDSM.16.MT88.4 R32, [R212+0x3480] ;  /* 0x00348000d420783b */ /* 0x000e680000004200 */
[----:B------:R-:W1:Y:S03]  /*f610*/  MUFU.EX2 R194, R194 ;  /* 0x000000c200c27308 */ /* 0x000e660000000800 */
[-C--:B--2---:R-:W-:Y:S08]  /*f620*/  HMMA.16816.F32 R52, R24, R36.reuse, R52 ;  /* 0x000000241834723c */ /* 0x084ff00000001834 */
[C---:B------:R-:W-:Y:S08]  /*f630*/  HMMA.16816.F32 R56, R28.reuse, R36, R56 ;  /* 0x000000241c38723c */ /* 0x040ff00000001838 */
[-C--:B------:R-:W-:Y:S08]  /*f640*/  HMMA.16816.F32 R60, R28, R38.reuse, R60 ;  /* 0x000000261c3c723c */ /* 0x080ff0000000183c */
[C---:B------:R-:W-:Y:S01]  /*f650*/  HMMA.16816.F32 R64, R24.reuse, R38, R64 ;  /* 0x000000261840723c */ /* 0x040fe20000001840 */
[----:B------:R-:W2:Y:S07]  /*f660*/  LDSM.16.MT88.4 R36, [R214+0x2080] ;  /* 0x00208000d624783b */ /* 0x000eae0000004200 */
[-C--:B----4-:R-:W-:Y:S08]  /*f670*/  HMMA.16816.F32 R68, R24, R40.reuse, R68 ;  /* 0x000000281844723c */ /* 0x090ff00000001844 */
[C---:B------:R-:W-:Y:S08]  /*f680*/  HMMA.16816.F32 R72, R28.reuse, R40, R72 ;  /* 0x000000281c48723c */ /* 0x040ff00000001848 */
[-C--:B------:R-:W-:Y:S08]  /*f690*/  HMMA.16816.F32 R76, R28, R42.reuse, R76 ;  /* 0x0000002a1c4c723c */ /* 0x080ff0000000184c */
[C---:B------:R-:W-:Y:S01]  /*f6a0*/  HMMA.16816.F32 R80, R24.reuse, R42, R80 ;  /* 0x0000002a1850723c */ /* 0x040fe20000001850 */
[----:B------:R-:W4:Y:S07]  /*f6b0*/  LDSM.16.MT88.4 R40, [R212+0x2080] ;  /* 0x00208000d428783b */ /* 0x000f2e0000004200 */
[-C--:B-1----:R-:W-:Y:S08]  /*f6c0*/  HMMA.16816.F32 R84, R24, R32.reuse, R84 ;  /* 0x000000201854723c */ /* 0x082ff00000001854 */
[C---:B------:R-:W-:Y:S08]  /*f6d0*/  HMMA.16816.F32 R88, R28.reuse, R32, R88 ;  /* 0x000000201c58723c */ /* 0x040ff00000001858 */
[-C--:B------:R-:W-:Y:S07]  /*f6e0*/  HMMA.16816.F32 R92, R28, R34.reuse, R92 ;  /* 0x000000221c5c723c */ /* 0x080fee000000185c */
[----:B---3--:R-:W-:Y:S01]  /*f6f0*/  F2FP.PACK_AB R28, R171, R166 ;  /* 0x000000a6ab1c723e */ /* 0x008fe200000000ff */
[----:B------:R-:W-:Y:S01]  /*f700*/  HMMA.16816.F32 R96, R24, R34, R96 ;  /* 0x000000221860723c */ /* 0x000fe20000001860 */
[----:B-----5:R-:W-:Y:S01]  /*f710*/  F2FP.PACK_AB R30, R185, R176 ;  /* 0x000000b0b91e723e */ /* 0x020fe200000000ff */
[----:B------:R-:W1:Y:S02]  /*f720*/  LDSM.16.MT88.4 R32, [R214+0x3880] ;  /* 0x00388000d620783b */ /* 0x000e640000004200 */
[----:B------:R-:W-:Y:S01]  /*f730*/  F2FP.PACK_AB R29, R197, R192 ;  /* 0x000000c0c51d723e */ /* 0x000fe200000000ff */
[----:B------:R-:W-:Y:S01]  /*f740*/  FADD.FTZ R166, R166, R189 ;  /* 0x000000bda6a67221 */ /* 0x000fe20000010000 */
[----:B------:R-:W-:Y:S01]  /*f750*/  F2FP.PACK_AB R31, R23, R194 ;  /* 0x000000c2171f723e */ /* 0x000fe200000000ff */
        /* <DEDUP_REMOVED lines=8> */
[----:B------:R-:W-:Y:S02]  /*f7e0*/  FADD.FTZ R195, R195, R178 ;  /* 0x000000b2c3c37221 */ /* 0x000fe40000010000 */
[----:B------:R-:W-:Y:S02]  /*f7f0*/  FADD.FTZ R171, R171, R166 ;  /* 0x000000a6abab7221 */ /* 0x000fe40000010000 */
[----:B------:R-:W-:Y:S02]  /*f800*/  FADD.FTZ R197, R197, R192 ;  /* 0x000000c0c5c57221 */ /* 0x000fe40000010000 */
[-C--:B--2---:R-:W-:Y:S01]  /*f810*/  HMMA.16816.F32 R144, R24, R36.reuse, R4 ;  /* 0x000000241890723c */ /* 0x084fe20000001804 */
[----:B------:R-:W2:Y:S01]  /*f820*/  LDSM.16.MT88.4 R4, [R212+0x3880] ;  /* 0x00388000d404783b */ /* 0x000ea20000004200 */
[----:B------:R-:W-:Y:S02]  /*f830*/  FADD.FTZ R173, R173, R180 ;  /* 0x000000b4adad7221 */ /* 0x000fe40000010000 */
[----:B------:R-:W-:Y:S02]  /*f840*/  FADD.FTZ R168, R168, R195 ;  /* 0x000000c3a8a87221 */ /* 0x000fe40000010000 */
[----:B------:R-:W-:Y:S02]  /*f850*/  FADD.FTZ R176, R176, R171 ;  /* 0x000000abb0b07221 */ /* 0x000fe40000010000 */
[C---:B------:R-:W-:Y:S01]  /*f860*/  HMMA.16816.F32 R140, R28.reuse, R36, R8 ;  /* 0x000000241c8c723c */ /* 0x040fe20000001808 */
[----:B------:R-:W-:Y:S03]  /*f870*/  FADD.FTZ R194, R194, R197 ;  /* 0x000000c5c2c27221 */ /* 0x000fe60000010000 */
[----:B------:R-:W-:Y:S02]  /*f880*/  FADD.FTZ R231, R170, R173 ;  /* 0x000000adaae77221 */ /* 0x000fe40000010000 */
[----:B------:R-:W-:Y:S02]  /*f890*/  FADD.FTZ R229, R181, R168 ;  /* 0x000000a8b5e57221 */ /* 0x000fe40000010000 */
[-C--:B------:R-:W-:Y:S01]  /*f8a0*/  HMMA.16816.F32 R136, R28, R38.reuse, R12 ;  /* 0x000000261c88723c */ /* 0x080fe2000000180c */
[----:B------:R-:W-:Y:S03]  /*f8b0*/  FADD.FTZ R227, R185, R176 ;  /* 0x000000b0b9e37221 */ /* 0x000fe60000010000 */
[----:B------:R-:W-:Y:S04]  /*f8c0*/  FADD.FTZ R225, R23, R194 ;  /* 0x000000c217e17221 */ /* 0x000fe80000010000 */
[C---:B------:R-:W-:Y:S08]  /*f8d0*/  HMMA.16816.F32 R100, R24.reuse, R38, R100 ;  /* 0x000000261864723c */ /* 0x040ff00000001864 */
        /* <DEDUP_REMOVED lines=15> */
[C---:B------:R-:W-:Y:S08]  /*f9d0*/  HMMA.16816.F32 R80, R24.reuse, R34, R80 ;  /* 0x000000221850723c */ /* 0x040ff00000001850 */
[-C--:B--2---:R-:W-:Y:S08]  /*f9e0*/  HMMA.16816.F32 R84, R24, R4.reuse, R84 ;  /* 0x000000041854723c */ /* 0x084ff00000001854 */
[C---:B------:R-:W-:Y:S08]  /*f9f0*/  HMMA.16816.F32 R88, R28.reuse, R4, R88 ;  /* 0x000000041c58723c */ /* 0x040ff00000001858 */
[-C--:B------:R-:W-:Y:S08]  /*fa00*/  HMMA.16816.F32 R92, R28, R6.reuse, R92 ;  /* 0x000000061c5c723c */ /* 0x080ff0000000185c */
[----:B------:R-:W-:Y:S01]  /*fa10*/  HMMA.16816.F32 R96, R24, R6, R96 ;  /* 0x000000061860723c */ /* 0x000fe20000001860 */
[----:B------:R-:W-:-:S07]  /*fa20*/  @P0 BRA `(.L_x_224) ;  /* 0xffffc2b000000947 */ /* 0x000fce000383ffff */
.L_x_206:
[----:B------:R-:W1:Y:S01]  /*fa30*/  SHFL.BFLY PT, R4, R229, 0x2, 0x1f ;  /* 0x0c401f00e5047f89 */ /* 0x000e6200000e0000 */
[----:B------:R-:W-:-:S02]  /*fa40*/  MOV R10, 0xff800000 ;  /* 0xff800000000a7802 */ /* 0x000fc40000000f00 */
[----:B------:R-:W-:Y:S01]  /*fa50*/  MOV R12, 0xff800000 ;  /* 0xff800000000c7802 */ /* 0x000fe20000000f00 */
[----:B------:R-:W2:Y:S01]  /*fa60*/  SHFL.BFLY PT, R0, R231, 0x2, 0x1f ;  /* 0x0c401f00e7007f89 */ /* 0x000ea200000e0000 */
[----:B------:R-:W-:-:S03]  /*fa70*/  PLOP3.LUT P4, PT, PT, PT, PT, 0x8, 0x0 ;  /* 0x000000000000781c */ /* 0x000fc60003f8e170 */
[----:B------:R-:W3:Y:S04]  /*fa80*/  SHFL.BFLY PT, R8, R227, 0x2, 0x1f ;  /* 0x0c401f00e3087f89 */ /* 0x000ee800000e0000 */
        /* <DEDUP_REMOVED lines=9> */
[----:B-1----:R-:W-:Y:S02]  /*fb20*/  FADD.FTZ R5, R4, R5 ;  /* 0x0000000504057221 */ /* 0x002fe40000010000 */
[----:B--2---:R-:W-:-:S03]  /*fb30*/  FADD.FTZ R0, R7, R0 ;  /* 0x0000000007007221 */ /* 0x004fc60000010000 */
[----:B------:R-:W-:Y:S01]  /*fb40*/  FSETP.NE.FTZ.AND P2, PT, R5, RZ, PT ;  /* 0x000000ff0500720b */ /* 0x000fe20003f55000 */
[----:B------:R-:W-:Y:S01]  /*fb50*/  CS2R R6, SRZ ;  /* 0x0000000000067805 */ /* 0x000fe2000001ff00 */
[----:B---3--:R-:W-:Y:S01]  /*fb60*/  FADD.FTZ R4, R8, R11 ;  /* 0x0000000b08047221 */ /* 0x008fe20000010000 */
[----:B------:R-:W-:Y:S02]  /*fb70*/  FSETP.NE.FTZ.AND P3, PT, R0, RZ, PT ;  /* 0x000000ff0000720b */ /* 0x000fe40003f75000 */
[----:B------:R-:W-:Y:S01]  /*fb80*/  MOV R11, 0xff800000 ;  /* 0xff800000000b7802 */ /* 0x000fe20000000f00 */
[----:B----4-:R-:W-:Y:S01]  /*fb90*/  FADD.FTZ R2, R9, R2 ;  /* 0x0000000209027221 */ /* 0x010fe20000010000 */
[----:B------:R-:W-:Y:S01]  /*fba0*/  FSETP.NE.FTZ.AND P1, PT, R4, RZ, PT ;  /* 0x000000ff0400720b */ /* 0x000fe20003f35000 */
[----:B------:R-:W-:-:S03]  /*fbb0*/  CS2R R8, SRZ ;  /* 0x0000000000087805 */ /* 0x000fc6000001ff00 */
[----:B------:R-:W-:Y:S02]  /*fbc0*/  FSETP.NE.FTZ.AND P0, PT, R2, RZ, PT ;  /* 0x000000ff0200720b */ /* 0x000fe40003f15000 */
[----:B------:R-:W1:Y:S01]  /*fbd0*/  @P2 MUFU.RCP R6, R5 ;  /* 0x0000000500062308 */ /* 0x000e620000001000 */
[----:B------:R-:W-:Y:S02]  /*fbe0*/  @P2 MOV R15, 0x3f317218 ;  /* 0x3f317218000f2802 */ /* 0x000fe40000000f00 */
[----:B------:R-:W-:-:S03]  /*fbf0*/  @P3 MOV R16, 0x3f317218 ;  /* 0x3f31721800103802 */ /* 0x000fc60000000f00 */
[----:B------:R-:W-:Y:S02]  /*fc00*/  @P2 FMUL.FTZ R15, R15, c[0x0][0x2d0] ;  /* 0x0000b4000f0f2a20 */ /* 0x000fe40000410000 */
[----:B------:R-:W-:Y:S01]  /*fc10*/  @P3 MUFU.RCP R7, R0 ;  /* 0x0000000000073308 */ /* 0x000fe20000001000 */
[----:B------:R-:W-:Y:S01]  /*fc20*/  @P1 MOV R14, 0x3f317218 ;  /* 0x3f317218000e1802 */ /* 0x000fe20000000f00 */
[----:B------:R-:W-:Y:S01]  /*fc30*/  @P3 FMUL.FTZ R16, R16, c[0x0][0x2d0] ;  /* 0x0000b40010103a20 */ /* 0x000fe20000410000 */
[----:B------:R-:W-:-:S03]  /*fc40*/  @P0 MOV R13, 0x3f317218 ;  /* 0x3f317218000d0802 */ /* 0x000fc60000000f00 */
[----:B------:R-:W-:Y:S02]  /*fc50*/  @P1 FMUL.FTZ R14, R14, c[0x0][0x2d0] ;  /* 0x0000b4000e0e1a20 */ /* 0x000fe40000410000 */
[----:B------:R-:W-:Y:S01]  /*fc60*/  @P1 MUFU.RCP R8, R4 ;  /* 0x0000000400081308 */ /* 0x000fe20000001000 */
[----:B------:R-:W-:Y:S02]  /*fc70*/  @P0 FMUL.FTZ R13, R13, c[0x0][0x2d0] ;  /* 0x0000b4000d0d0a20 */ /* 0x000fe40000410000 */
[C---:B-1----:R-:W-:Y:S02]  /*fc80*/  FMUL.FTZ R146, R6.reuse, R146 ;  /* 0x0000009206927220 */ /* 0x042fe40000410000 */
[C---:B------:R-:W-:Y:S02]  /*fc90*/  FMUL.FTZ R147, R6.reuse, R147 ;  /* 0x0000009306937220 */ /* 0x040fe40000410000 */
[C---:B------:R-:W-:Y:S01]  /*fca0*/  FMUL.FTZ R102, R6.reuse, R102 ;  /* 0x0000006606667220 */ /* 0x040fe20000410000 */
[----:B------:R-:W-:Y:S01]  /*fcb0*/  @P0 MUFU.RCP R9, R2 ;  /* 0x0000000200090308 */ /* 0x000fe20000001000 */
[----:B------:R-:W-:-:S02]  /*fcc0*/  FMUL.FTZ R103, R6, R103 ;  /* 0x0000006706677220 */ /* 0x000fc40000410000 */
[C---:B------:R-:W-:Y:S02]  /*fcd0*/  FMUL.FTZ R106, R6.reuse, R106 ;  /* 0x0000006a066a7220 */ /* 0x040fe40000410000 */
[C---:B------:R-:W-:Y:S02]  /*fce0*/  FMUL.FTZ R107, R6.reuse, R107 ;  /* 0x0000006b066b7220 */ /* 0x040fe40000410000 */
[C---:B------:R-:W-:Y:S01]  /*fcf0*/  FMUL.FTZ R118, R6.reuse, R118 ;  /* 0x0000007606767220 */ /* 0x040fe20000410000 */
[----:B------:R-:W1:Y:S01]  /*fd00*/  @P2 MUFU.LG2 R5, R5 ;  /* 0x0000000500052308 */ /* 0x000e620000000c00 */
[C---:B------:R-:W-:Y:S02]  /*fd10*/  FMUL.FTZ R119, R6.reuse, R119 ;  /* 0x0000007706777220 */ /* 0x040fe40000410000 */
[C---:B------:R-:W-:Y:S02]  /*fd20*/  FMUL.FTZ R122, R6.reuse, R122 ;  /* 0x0000007a067a7220 */ /* 0x040fe40000410000 */
[----:B------:R-:W-:-:S02]  /*fd30*/  FMUL.FTZ R123, R6, R123 ;  /* 0x0000007b067b7220 */ /* 0x000fc40000410000 */
[C---:B------:R-:W-:Y:S01]  /*fd40*/  FMUL.FTZ R130, R6.reuse, R130 ;  /* 0x0000008206827220 */ /* 0x040fe20000410000 */
[----:B------:R-:W2:Y:S01]  /*fd50*/  @P3 MUFU.LG2 R0, R0 ;  /* 0x0000000000003308 */ /* 0x000ea20000000c00 */
[C---:B------:R-:W-:Y:S02]  /*fd60*/  FMUL.FTZ R131, R6.reuse, R131 ;  /* 0x0000008306837220 */ /* 0x040fe40000410000 */
[C---:B------:R-:W-:Y:S02]  /*fd70*/  FMUL.FTZ R54, R6.reuse, R54 ;  /* 0x0000003606367220 */ /* 0x040fe40000410000 */
[C---:B------:R-:W-:Y:S02]  /*fd80*/  FMUL.FTZ R55, R6.reuse, R55 ;  /* 0x0000003706377220 */ /* 0x040fe40000410000 */
[----:B------:R-:W-:Y:S01]  /*fd90*/  FMUL.FTZ R66, R6, R66 ;  /* 0x0000004206427220 */ /* 0x000fe20000410000 */
[----:B------:R-:W3:Y:S01]  /*fda0*/  @P1 MUFU.LG2 R4, R4 ;  /* 0x0000000400041308 */ /* 0x000ee20000000c00 */
[----:B-1----:R-:W-:-:S02]  /*fdb0*/  @P2 FMUL.FTZ R18, R5, 0.69314718246459960938 ;  /* 0x3f31721805122820 */ /* 0x002fc40000410000 */
[C---:B------:R-:W-:Y:S02]  /*fdc0*/  FMUL.FTZ R67, R6.reuse, R67 ;  /* 0x0000004306437220 */ /* 0x040fe40000410000 */
[C---:B------:R-:W-:Y:S02]  /*fdd0*/  FMUL.FTZ R70, R6.reuse, R70 ;  /* 0x0000004606467220 */ /* 0x040fe40000410000 */
[----:B------:R-:W-:Y:S01]  /*fde0*/  FMUL.FTZ R71, R6, R71 ;  /* 0x0000004706477220 */ /* 0x000fe20000410000 */
[----:B------:R-:W1:Y:S01]  /*fdf0*/  @P0 MUFU.LG2 R2, R2 ;  /* 0x0000000200020308 */ /* 0x000e620000000c00 */
[----:B--2---:R-:W-:Y:S02]  /*fe00*/  @P3 FMUL.FTZ R0, R0, 0.69314718246459960938 ;  /* 0x3f31721800003820 */ /* 0x004fe40000410000 */
[C---:B------:R-:W-:Y:S02]  /*fe10*/  FMUL.FTZ R82, R6.reuse, R82 ;  /* 0x0000005206527220 */ /* 0x040fe40000410000 */
[----:B------:R-:W-:-:S02]  /*fe20*/  FMUL.FTZ R83, R6, R83 ;  /* 0x0000005306537220 */ /* 0x000fc40000410000 */
[----:B------:R-:W-:Y:S02]  /*fe30*/  FMUL.FTZ R86, R6, R86 ;  /* 0x0000005606567220 */ /* 0x000fe40000410000 */
[----:B---3--:R-:W-:Y:S02]  /*fe40*/  @P1 FMUL.FTZ R4, R4, 0.69314718246459960938 ;  /* 0x3f31721804041820 */ /* 0x008fe40000410000 */
[C---:B------:R-:W-:Y:S02]  /*fe50*/  FMUL.FTZ R87, R6.reuse, R87 ;  /* 0x0000005706577220 */ /* 0x040fe40000410000 */
[C---:B------:R-:W-:Y:S02]  /*fe60*/  FMUL.FTZ R98, R6.reuse, R98 ;  /* 0x0000006206627220 */ /* 0x040fe40000410000 */
[----:B------:R-:W-:Y:S02]  /*fe70*/  FMUL.FTZ R99, R6, R99 ;  /* 0x0000006306637220 */ /* 0x000fe40000410000 */
[----:B-1----:R-:W-:-:S02]  /*fe80*/  @P0 FMUL.FTZ R5, R2, 0.69314718246459960938 ;  /* 0x3f31721802050820 */ /* 0x002fc40000410000 */
        /* <DEDUP_REMOVED lines=24> */
[----:B------:R-:W-:Y:S01]  /*10010*/  MOV R8, 0xff800000 ;  /* 0xff80000000087802 */ /* 0x000fe20000000f00 */
        /* <DEDUP_REMOVED lines=22> */
[----:B------:R-:W-:Y:S02]  /*10180*/  FMUL.FTZ R96, R7, R96 ;  /* 0x0000006007607220 */ /* 0x000fe40000410000 */
        /* <DEDUP_REMOVED lines=22> */
[----:B------:R-:W-:Y:S02]  /*102f0*/  FMUL.FTZ R6, R9, R94 ;  /* 0x0000005e09067220 */ /* 0x000fe40000410000 */
[----:B------:R-:W-:Y:S02]  /*10300*/  FMUL.FTZ R7, R7, R97 ;  /* 0x0000006107077220 */ /* 0x000fe40000410000 */
[----:B------:R-:W-:Y:S02]  /*10310*/  FMUL.FTZ R9, R9, R95 ;  /* 0x0000005f09097220 */ /* 0x000fe40000410000 */
[----:B------:R-:W-:-:S02]  /*10320*/  @P3 FFMA.FTZ R8, R16, R151, R0 ;  /* 0x0000009710083223 */ /* 0x000fc40000010000 */
[----:B------:R-:W-:Y:S02]  /*10330*/  @P2 FFMA.FTZ R10, R15, R149, R18 ;  /* 0x000000950f0a2223 */ /* 0x000fe40000010012 */
[----:B------:R-:W-:Y:S02]  /*10340*/  @P1 FFMA.FTZ R11, R14, R3, R4 ;  /* 0x000000030e0b1223 */ /* 0x000fe40000010004 */
[----:B------:R-:W-:Y:S02]  /*10350*/  @P0 FFMA.FTZ R12, R13, R152, R5 ;  /* 0x000000980d0c0223 */ /* 0x000fe40000010005 */
.L_x_158:
[----:B------:R-:W-:Y:S05]  /*10360*/  @P4 BRA `(.L_x_225) ;  /* 0x000015d000004947 */ /* 0x000fea0003800000 */
[----:B------:R-:W1:Y:S01]  /*10370*/  S2R R0, SR_CTAID.Y ;  /* 0x0000000000007919 */ /* 0x000e620000002600 */
[----:B------:R-:W-:Y:S01]  /*10380*/  F2FP.PACK_AB R6, R9, R6 ;  /* 0x000000060906723e */ /* 0x000fe200000000ff */
[----:B------:R-:W-:Y:S01]  /*10390*/  BSSY B0, `(.L_x_226) ;  /* 0x0000112000007945 */ /* 0x000fe20003800000 */
[----:B------:R-:W-:Y:S01]  /*103a0*/  F2FP.PACK_AB R144, R145, R144 ;  /* 0x000000909190723e */ /* 0x000fe200000000ff */
[----:B------:R-:W2:Y:S01]  /*103b0*/  S2R R2, SR_TID.X ;  /* 0x0000000000027919 */ /* 0x000ea20000002100 */
[----:B------:R-:W-:Y:S02]  /*103c0*/  F2FP.PACK_AB R146, R147, R146 ;  /* 0x000000929392723e */ /* 0x000fe400000000ff */
[----:B------:R-:W-:Y:S01]  /*103d0*/  F2FP.PACK_AB R100, R101, R100 ;  /* 0x000000646564723e */ /* 0x000fe200000000ff */
[----:B------:R-:W3:Y:S01]  /*103e0*/  S2R R3, SR_CTAID.Z ;  /* 0x0000000000037919 */ /* 0x000ee20000002700 */
[----:B------:R-:W-:-:S02]  /*103f0*/  F2FP.PACK_AB R102, R103, R102 ;  /* 0x000000666766723e */ /* 0x000fc400000000ff */
[----:B------:R-:W-:Y:S01]  /*10400*/  F2FP.PACK_AB R140, R141, R140 ;  /* 0x0000008c8d8c723e */ /* 0x000fe200000000ff */
[----:B------:R-:W-:Y:S01]  /*10410*/  BAR.SYNC.DEFER_BLOCKING 0x1, 0x80 ;  /* 0x0042000000007b1d */ /* 0x000fe20000010000 */
[----:B------:R-:W-:Y:S02]  /*10420*/  F2FP.PACK_AB R142, R143, R142 ;  /* 0x0000008e8f8e723e */ /* 0x000fe400000000ff */
[----:B------:R-:W-:Y:S02]  /*10430*/  F2FP.PACK_AB R136, R137, R136 ;  /* 0x000000888988723e */ /* 0x000fe400000000ff */
[----:B------:R-:W-:Y:S02]  /*10440*/  F2FP.PACK_AB R138, R139, R138 ;  /* 0x0000008a8b8a723e */ /* 0x000fe400000000ff */
[----:B------:R-:W-:Y:S02]  /*10450*/  F2FP.PACK_AB R104, R105, R104 ;  /* 0x000000686968723e */ /* 0x000fe400000000ff */
[----:B------:R-:W-:-:S02]  /*10460*/  F2FP.PACK_AB R106, R107, R106 ;  /* 0x0000006a6b6a723e */ /* 0x000fc400000000ff */
[----:B------:R-:W-:Y:S01]  /*10470*/  F2FP.PACK_AB R116, R117, R116 ;  /* 0x000000747574723e */ /* 0x000fe200000000ff */
[C---:B-1----:R-:W-:Y:S01]  /*10480*/  IMAD.WIDE.U32 R18, R0.reuse, c[0x0][0x490], RZ ;  /* 0x0001240000127a25 */ /* 0x042fe200078e00ff */
[----:B------:R-:W-:Y:S02]  /*10490*/  SHF.R.S32.HI R4, RZ, 0x1f, R0 ;  /* 0x0000001fff047819 */ /* 0x000fe40000011400 */
[----:B------:R-:W-:Y:S01]  /*104a0*/  F2FP.PACK_AB R118, R119, R118 ;  /* 0x000000767776723e */ /* 0x000fe200000000ff */
[----:B------:R-:W-:Y:S01]  /*104b0*/  IMAD.WIDE.U32 R20, R0, c[0x0][0x3e8], RZ ;  /* 0x0000fa0000147a25 */ /* 0x000fe200078e00ff */
[----:B--2---:R-:W-:Y:S02]  /*104c0*/  SHF.R.S32.HI R15, RZ, 0x1f, R2 ;  /* 0x0000001fff0f7819 */ /* 0x004fe40000011402 */
[----:B------:R-:W-:Y:S01]  /*104d0*/  F2FP.PACK_AB R108, R109, R108 ;  /* 0x0000006c6d6c723e */ /* 0x000fe200000000ff */
[C---:B------:R-:W-:Y:S01]  /*104e0*/  IMAD R23, R4.reuse, c[0x0][0x490], RZ ;  /* 0x0001240004177a24 */ /* 0x040fe200078e02ff */
[CC--:B------:R-:W-:Y:S01]  /*104f0*/  LEA.HI R17, R15.reuse, R2.reuse, RZ, 0x2 ;  /* 0x000000020f117211 */ /* 0x0c0fe200078f10ff */
[----:B------:R-:W-:Y:S01]  /*10500*/  IMAD R5, R4, c[0x0][0x3e8], RZ ;  /* 0x0000fa0004057a24 */ /* 0x000fe200078e02ff */
[-C--:B------:R-:W-:Y:S01]  /*10510*/  LEA.HI R13, R15, R2.reuse, RZ, 0x5 ;  /* 0x000000020f0d7211 */ /* 0x080fe200078f28ff */
[C---:B------:R-:W-:Y:S01]  /*10520*/  IMAD R23, R0.reuse, c[0x0][0x494], R23 ;  /* 0x0001250000177a24 */ /* 0x040fe200078e0217 */
[----:B------:R-:W-:Y:S01]  /*10530*/  LOP3.LUT R9, R17, 0xfffffffc, RZ, 0xc0, !PT ;  /* 0xfffffffc11097812 */ /* 0x000fe200078ec0ff */
[----:B------:R-:W-:Y:S01]  /*10540*/  IMAD R26, R0, c[0x0][0x3ec], R5 ;  /* 0x0000fb00001a7a24 */ /* 0x000fe200078e0205 */
[----:B------:R-:W-:Y:S01]  /*10550*/  LEA.HI R0, R15, R2, RZ, 0x3 ;  /* 0x000000020f007211 */ /* 0x000fe200078f18ff */
[----:B------:R-:W-:Y:S01]  /*10560*/  IMAD.IADD R19, R19, 0x1, R23 ;  /* 0x0000000113137824 */ /* 0x000fe200078e0217 */
[----:B------:R-:W-:Y:S01]  /*10570*/  LOP3.LUT R5, R13, 0xffffffe0, RZ, 0xc0, !PT ;  /* 0xffffffe00d057812 */ /* 0x000fe200078ec0ff */
[----:B------:R-:W-:Y:S01]  /*10580*/  IMAD.IADD R4, R2, 0x1, -R9 ;  /* 0x0000000102047824 */ /* 0x000fe200078e0a09 */
[----:B---3--:R-:W-:Y:S01]  /*10590*/  SHF.R.S32.HI R14, RZ, 0x1f, R3 ;  /* 0x0000001fff0e7819 */ /* 0x008fe20000011403 */
[----:B------:R-:W-:Y:S01]  /*105a0*/  IMAD.SHL.U32 R0, R0, 0x8, RZ ;  /* 0x0000000800007824 */ /* 0x000fe200078e00ff */
[----:B------:R-:W-:Y:S01]  /*105b0*/  SHF.R.S32.HI R23, RZ, 0x5, R13 ;  /* 0x00000005ff177819 */ /* 0x000fe2000001140d */
[----:B------:R-:W-:Y:S01]  /*105c0*/  IMAD.IADD R5, R2, 0x1, -R5 ;  /* 0x0000000102057824 */ /* 0x000fe200078e0a05 */
[----:B------:R-:W-:Y:S01]  /*105d0*/  SHF.R.S32.HI R28, RZ, 0x1f, R13 ;  /* 0x0000001fff1c7819 */ /* 0x000fe2000001140d */
[----:B------:R-:W-:Y:S01]  /*105e0*/  IMAD R16, R14, c[0x0][0x498], RZ ;  /* 0x000126000e107a24 */ /* 0x000fe200078e02ff */
[----:B------:R-:W-:Y:S01]  /*105f0*/  LOP3.LUT R15, R0, 0xc0, RZ, 0xc0, !PT ;  /* 0x000000c0000f7812 */ /* 0x000fe200078ec0ff */
[----:B------:R-:W-:Y:S01]  /*10600*/  IMAD.SHL.U32 R0, R4, 0x8, RZ ;  /* 0x0000000804007824 */ /* 0x000fe200078e00ff */
[----:B------:R-:W-:Y:S01]  /*10610*/  SHF.R.S32.HI R2, RZ, 0x1f, R5 ;  /* 0x0000001fff027819 */ /* 0x000fe20000011405 */
[----:B------:R-:W-:Y:S01]  /*10620*/  IMAD R14, R14, c[0x0][0x3f0], RZ ;  /* 0x0000fc000e0e7a24 */ /* 0x000fe200078e02ff */
[----:B------:R-:W-:Y:S01]  /*10630*/  SHF.R.U32.HI R22, RZ, 0x3, R15 ;  /* 0x00000003ff167819 */ /* 0x000fe2000001160f */
[----:B------:R-:W-:Y:S01]  /*10640*/  IMAD.IADD R27, R21, 0x1, R26 ;  /* 0x00000001151b7824 */ /* 0x000fe200078e021a */
[----:B------:R-:W-:Y:S01]  /*10650*/  LOP3.LUT R15, R15, 0x18, R0, 0xf8, !PT ;  /* 0x000000180f0f7812 */ /* 0x000fe200078ef800 */
[----:B------:R-:W-:Y:S01]  /*10660*/  IMAD.MOV.U32 R26, RZ, RZ, R20 ;  /* 0x000000ffff1a7224 */ /* 0x000fe200078e0014 */
[----:B------:R-:W-:Y:S01]  /*10670*/  LOP3.LUT P3, RZ, R5, 0x3, RZ, 0xc0, !PT ;  /* 0x0000000305ff7812 */ /* 0x000fe2000786c0ff */
[C---:B------:R-:W-:Y:S01]  /*10680*/  IMAD R9, R3.reuse, c[0x0][0x49c], R16 ;  /* 0x0001270003097a24 */ /* 0x040fe200078e0210 */
[----:B------:R-:W-:Y:S01]  /*10690*/  LEA.HI R2, R2, R5, RZ, 0x2 ;  /* 0x0000000502027211 */ /* 0x000fe200078f10ff */
[----:B------:R-:W-:Y:S01]  /*106a0*/  IMAD R5, R3, c[0x0][0x3f4], R14 ;  /* 0x0000fd0003057a24 */ /* 0x000fe200078e020e */
[----:B------:R-:W-:Y:S01]  /*106b0*/  LOP3.LUT R22, R15, R22, RZ, 0x3c, !PT ;  /* 0x000000160f167212 */ /* 0x000fe200078e3cff */
[----:B------:R-:W1:Y:S01]  /*106c0*/  S2R R14, SR_CTAID.X ;  /* 0x00000000000e7919 */ /* 0x000e620000002500 */
[----:B------:R-:W-:Y:S01]  /*106d0*/  SHF.R.S32.HI R15, RZ, 0x2, R17 ;  /* 0x00000002ff0f7819 */ /* 0x000fe20000011411 */
[----:B------:R-:W-:Y:S01]  /*106e0*/  IMAD.MOV.U32 R16, RZ, RZ, c[0x0][0x4e8] ;  /* 0x00013a00ff107624 */ /* 0x000fe200078e00ff */
[----:B------:R-:W-:Y:S01]  /*106f0*/  LEA.HI R28, R28, R23, RZ, 0x2 ;  /* 0x000000171c1c7211 */ /* 0x000fe200078f10ff */
[----:B------:R-:W-:Y:S01]  /*10700*/  IMAD.WIDE.U32 R18, R3, c[0x0][0x498], R18 ;  /* 0x0001260003127a25 */ /* 0x000fe200078e0012 */
[----:B------:R-:W-:-:S02]  /*10710*/  LEA.HI R20, R15, R15, RZ, 0x1 ;  /* 0x0000000f0f147211 */ /* 0x000fc400078f08ff */
[----:B------:R-:W-:Y:S01]  /*10720*/  SHF.R.S32.HI R24, RZ, 0x1f, R17 ;  /* 0x0000001fff187819 */ /* 0x000fe20000011411 */
[----:B------:R-:W-:Y:S01]  /*10730*/  IMAD.WIDE.U32 R26, R3, c[0x0][0x3f0], R26 ;  /* 0x0000fc00031a7a25 */ /* 0x000fe200078e001a */
[----:B------:R-:W-:Y:S02]  /*10740*/  LOP3.LUT R20, R20, 0x3fffffe, RZ, 0xc0, !PT ;  /* 0x03fffffe14147812 */ /* 0x000fe400078ec0ff */
[----:B------:R-:W-:Y:S01]  /*10750*/  LEA.HI R13, R4, R4, RZ, 0x1 ;  /* 0x00000004040d7211 */ /* 0x000fe200078f08ff */
[----:B------:R-:W-:Y:S01]  /*10760*/  IMAD.IADD R27, R27, 0x1, R5 ;  /* 0x000000011b1b7824 */ /* 0x000fe200078e0205 */
[----:B------:R-:W-:Y:S01]  /*10770*/  LOP3.LUT R28, R28, 0xffffffc, RZ, 0xc0, !PT ;  /* 0x0ffffffc1c1c7812 */ /* 0x000fe200078ec0ff */
[----:B------:R-:W-:Y:S01]  /*10780*/  IMAD.IADD R20, R15, 0x1, -R20 ;  /* 0x000000010f147824 */ /* 0x000fe200078e0a14 */
[----:B------:R-:W-:Y:S02]  /*10790*/  LEA.HI R24, R24, R15, RZ, 0x3 ;  /* 0x0000000f18187211 */ /* 0x000fe400078f18ff */
[C---:B------:R-:W-:Y:S01]  /*107a0*/  LOP3.LUT R3, R13.reuse, 0x1ffffffe, RZ, 0xc0, !PT ;  /* 0x1ffffffe0d037812 */ /* 0x040fe200078ec0ff */
[----:B------:R-:W-:Y:S01]  /*107b0*/  IMAD.SHL.U32 R13, R13, 0x20, RZ ;  /* 0x000000200d0d7824 */ /* 0x000fe200078e00ff */
[----:B------:R-:W-:Y:S01]  /*107c0*/  ISETP.NE.AND P0, PT, R16, 0x1, PT ;  /* 0x000000011000780c */ /* 0x000fe20003f05270 */
[C---:B------:R-:W-:Y:S01]  /*107d0*/  IMAD R17, R23.reuse, 0x8, R20 ;  /* 0x0000000817117824 */ /* 0x040fe200078e0214 */
[----:B------:R-:W-:Y:S01]  /*107e0*/  LOP3.LUT R24, R24, 0xfffffff8, RZ, 0xc0, !PT ;  /* 0xfffffff818187812 */ /* 0x000fe200078ec0ff */
[C---:B------:R-:W-:Y:S01]  /*107f0*/  IMAD.IADD R21, R23.reuse, 0x1, -R28 ;  /* 0x0000000117157824 */ /* 0x040fe200078e0a1c */
[----:B------:R-:W-:Y:S01]  /*10800*/  SHF.R.S32.HI R2, RZ, 0x2, R2 ;  /* 0x00000002ff027819 */ /* 0x000fe20000011402 */
[----:B------:R-:W-:Y:S01]  /*10810*/  IMAD R20, R23, 0x100, R4 ;  /* 0x0000010017147824 */ /* 0x000fe200078e0204 */
[----:B------:R-:W-:Y:S01]  /*10820*/  F2FP.PACK_AB R110, R111, R110 ;  /* 0x0000006e6f6e723e */ /* 0x000fe200000000ff */
[C---:B------:R-:W-:Y:S01]  /*10830*/  IMAD.IADD R3, R4.reuse, 0x1, -R3 ;  /* 0x0000000104037824 */ /* 0x040fe200078e0a03 */
[----:B------:R-:W-:Y:S01]  /*10840*/  F2FP.PACK_AB R112, R113, R112 ;  /* 0x000000707170723e */ /* 0x000fe200000000ff */
[----:B------:R-:W-:Y:S01]  /*10850*/  IMAD R23, R4, 0x20, R15 ;  /* 0x0000002004177824 */ /* 0x000fe200078e020f */
[----:B------:R-:W-:Y:S01]  /*10860*/  LOP3.LUT R4, R13, 0xffffffc0, RZ, 0xc0, !PT ;  /* 0xffffffc00d047812 */ /* 0x000fe200078ec0ff */
[----:B------:R-:W-:Y:S01]  /*10870*/  IMAD.IADD R24, R15, 0x1, -R24 ;  /* 0x000000010f187824 */ /* 0x000fe200078e0a18 */
[----:B------:R-:W-:Y:S01]  /*10880*/  F2FP.PACK_AB R114, R115, R114 ;  /* 0x000000727372723e */ /* 0x000fe200000000ff */
[----:B-1----:R-:W-:Y:S01]  /*10890*/  IMAD R23, R14, 0x80, R23 ;  /* 0x000000800e177824 */ /* 0x002fe200078e0217 */
[----:B------:R-:W-:Y:S01]  /*108a0*/  F2FP.PACK_AB R120, R121, R120 ;  /* 0x000000787978723e */ /* 0x000fe200000000ff */
[----:B------:R-:W-:Y:S01]  /*108b0*/  IMAD R21, R21, 0x10, R2 ;  /* 0x0000001015157824 */ /* 0x000fe200078e0202 */
[----:B------:R-:W-:Y:S01]  /*108c0*/  LEA.HI R13, R24, R24, RZ, 0x1 ;  /* 0x00000018180d7211 */ /* 0x000fe200078f08ff */
[----:B------:R-:W-:Y:S01]  /*108d0*/  IMAD R4, R3, 0x8, R4 ;  /* 0x0000000803047824 */ /* 0x000fe200078e0204 */
[----:B------:R-:W-:Y:S01]  /*108e0*/  F2FP.PACK_AB R122, R123, R122 ;  /* 0x0000007a7b7a723e */ /* 0x000fe200000000ff */
[----:B------:R-:W-:Y:S01]  /*108f0*/  @P0 IMAD.HI.U32 R2, R23, c[0x0][0x4ec], RZ ;  /* 0x00013b0017020a27 */ /* 0x000fe200078e00ff */
[----:B------:R-:W-:-:S02]  /*10900*/  LOP3.LUT R5, R13, 0x3fffffe, RZ, 0xc0, !PT ;  /* 0x03fffffe0d057812 */ /* 0x000fc400078ec0ff */
[----:B------:R-:W-:Y:S01]  /*10910*/  SHF.R.S32.HI R13, RZ, 0x1, R13 ;  /* 0x00000001ff0d7819 */ /* 0x000fe2000001140d */
[----:B------:R-:W-:Y:S01]  /*10920*/  IMAD.IADD R25, R21, 0x1, R4 ;  /* 0x0000000115197824 */ /* 0x000fe200078e0204 */
[----:B------:R-:W-:Y:S01]  /*10930*/  F2FP.PACK_AB R128, R129, R128 ;  /* 0x000000808180723e */ /* 0x000fe200000000ff */
[----:B------:R-:W-:Y:S01]  /*10940*/  IMAD R21, R14, 0x80, R21 ;  /* 0x000000800e157824 */ /* 0x000fe200078e0215 */
[----:B------:R-:W-:Y:S01]  /*10950*/  LOP3.LUT P1, RZ, R13, 0x2, RZ, 0xc0, !PT ;  /* 0x000000020dff7812 */ /* 0x000fe2000782c0ff */
[----:B------:R-:W-:Y:S01]  /*10960*/  IMAD.MOV.U32 R3, RZ, RZ, R23 ;  /* 0x000000ffff037224 */ /* 0x000fe200078e0017 */
[----:B------:R-:W-:Y:S01]  /*10970*/  @P0 SHF.R.U32.HI R3, RZ, c[0x0][0x4f0], R2 ;  /* 0x00013c00ff030a19 */ /* 0x000fe20000011602 */
[----:B------:R-:W-:Y:S01]  /*10980*/  IMAD.U32 R17, R17, 0x20, R22 ;  /* 0x0000002011117824 */ /* 0x000fe200078e0016 */
[----:B------:R-:W-:Y:S01]  /*10990*/  F2FP.PACK_AB R130, R131, R130 ;  /* 0x000000828382723e */ /* 0x000fe200000000ff */
[----:B------:R-:W-:Y:S01]  /*109a0*/  IMAD R22, R16, c[0x0][0x388], RZ ;  /* 0x0000e20010167a24 */ /* 0x000fe200078e02ff */
[----:B------:R-:W-:Y:S01]  /*109b0*/  IADD3 R16, R21, 0x8, RZ ;  /* 0x0000000815107810 */ /* 0x000fe20007ffe0ff */
[----:B------:R-:W-:Y:S01]  /*109c0*/  IMAD.IADD R5, R24, 0x1, -R5 ;  /* 0x0000000118057824 */ /* 0x000fe200078e0a05 */
[----:B------:R-:W-:Y:S01]  /*109d0*/  SHF.R.S32.HI R4, RZ, 0x1f, R3 ;  /* 0x0000001fff047819 */ /* 0x000fe20000011403 */
[----:B------:R-:W-:Y:S01]  /*109e0*/  IMAD R25, R14, 0x80, R25 ;  /* 0x000000800e197824 */ /* 0x000fe200078e0219 */
[-C--:B------:R-:W-:Y:S01]  /*109f0*/  ISETP.GE.OR P5, PT, R16, R22.reuse, P3 ;  /* 0x000000161000720c */ /* 0x080fe20001fa6670 */
[----:B------:R-:W-:Y:S01]  /*10a00*/  IMAD.SHL.U32 R16, R13, 0x40, RZ ;  /* 0x000000400d107824 */ /* 0x000fe200078e00ff */
[----:B------:R-:W-:Y:S01]  /*10a10*/  ISETP.GE.OR P6, PT, R21, R22, P3 ;  /* 0x000000161500720c */ /* 0x000fe20001fc6670 */
[----:B------:R-:W-:Y:S01]  /*10a20*/  IMAD R5, R5, 0x10, R20 ;  /* 0x0000001005057824 */ /* 0x000fe200078e0214 */
[----:B------:R-:W-:Y:S01]  /*10a30*/  LOP3.LUT R20, R13, 0x1, RZ, 0xc0, !PT ;  /* 0x000000010d147812 */ /* 0x000fe200078ec0ff */
[----:B------:R-:W-:Y:S01]  /*10a40*/  IMAD.MOV R2, RZ, RZ, -R3 ;  /* 0x000000ffff027224 */ /* 0x000fe200078e0a03 */
[----:B------:R-:W-:Y:S01]  /*10a50*/  LOP3.LUT R16, R16, 0xc0, RZ, 0xc0, !PT ;  /* 0x000000c010107812 */ /* 0x000fe200078ec0ff */
[----:B------:R-:W-:Y:S01]  /*10a60*/  IMAD R4, R4, c[0x0][0x3e0], RZ ;  /* 0x0000f80004047a24 */ /* 0x000fe200078e02ff */
[----:B------:R-:W-:Y:S01]  /*10a70*/  ISETP.NE.U32.AND P2, PT, R20, 0x1, PT ;  /* 0x000000011400780c */ /* 0x000fe20003f45070 */
[----:B------:R-:W-:Y:S01]  /*10a80*/  @P0 IMAD.HI.U32 R13, R25, c[0x0][0x4ec], RZ ;  /* 0x00013b00190d0a27 */ /* 0x000fe200078e00ff */
[----:B------:R-:W-:-:S02]  /*10a90*/  LEA.HI R16, R16, R16, RZ, 0x1d ;  /* 0x0000001010107211 */ /* 0x000fc400078fe8ff */
[----:B------:R-:W-:Y:S01]  /*10aa0*/  F2FP.PACK_AB R124, R125, R124 ;  /* 0x0000007c7d7c723e */ /* 0x000fe200000000ff */
[----:B------:R-:W-:Y:S01]  /*10ab0*/  IMAD R2, R2, c[0x0][0x4e8], R23 ;  /* 0x00013a0002027a24 */ /* 0x000fe200078e0217 */
[----:B------:R-:W-:Y:S01]  /*10ac0*/  F2FP.PACK_AB R126, R127, R126 ;  /* 0x0000007e7f7e723e */ /* 0x000fe200000000ff */
[----:B------:R-:W-:Y:S01]  /*10ad0*/  IMAD.WIDE.U32 R26, R3, c[0x0][0x3e0], R26 ;  /* 0x0000f800031a7a25 */ /* 0x000fe200078e001a */
[----:B------:R-:W-:Y:S02]  /*10ae0*/  F2FP.PACK_AB R132, R133, R132 ;  /* 0x000000848584723e */ /* 0x000fe400000000ff */
[----:B------:R-:W-:Y:S01]  /*10af0*/  F2FP.PACK_AB R134, R135, R134 ;  /* 0x000000868786723e */ /* 0x000fe200000000ff */
[----:B------:R-:W-:Y:S01]  /*10b00*/  IMAD R4, R3, c[0x0][0x3e4], R4 ;  /* 0x0000f90003047a24 */ /* 0x000fe200078e0204 */
[----:B------:R-:W-:Y:S01]  /*10b10*/  IADD3 R3, R21, 0x40, RZ ;  /* 0x0000004015037810 */ /* 0x000fe20007ffe0ff */
[----:B------:R-:W-:Y:S01]  /*10b20*/  IMAD.MOV.U32 R23, RZ, RZ, R25 ;  /* 0x000000ffff177224 */ /* 0x000fe200078e0019 */
[----:B------:R-:W-:Y:S01]  /*10b30*/  @P0 SHF.R.U32.HI R23, RZ, c[0x0][0x4f0], R13 ;  /* 0x00013c00ff170a19 */ /* 0x000fe2000001160d */
[----:B------:R-:W-:Y:S01]  /*10b40*/  IMAD.U32 R5, R5, 0x2, R16 ;  /* 0x0000000205057824 */ /* 0x000fe200078e0010 */
[----:B------:R-:W-:Y:S01]  /*10b50*/  ISETP.GE.OR P4, PT, R3, R22, P3 ;  /* 0x000000160300720c */ /* 0x000fe20001f86670 */
[----:B------:R-:W-:Y:S01]  /*10b60*/  IMAD.IADD R27, R27, 0x1, R4 ;  /* 0x000000011b1b7824 */ /* 0x000fe200078e0204 */
[--C-:B------:R-:W-:Y:S01]  /*10b70*/  SHF.R.S32.HI R3, RZ, 0x1f, R23.reuse ;  /* 0x0000001fff037819 */ /* 0x100fe20000011417 */
[----:B------:R-:W-:Y:S01]  /*10b80*/  IMAD.MOV R4, RZ, RZ, -R23 ;  /* 0x000000ffff047224 */ /* 0x000fe200078e0a17 */
[----:B------:R-:W-:Y:S01]  /*10b90*/  IADD3 R18, P0, R23, R18, RZ ;  /* 0x0000001217127210 */ /* 0x000fe20007f1e0ff */
[----:B------:R-:W-:Y:S01]  /*10ba0*/  IMAD.SHL.U32 R5, R5, 0x2, RZ ;  /* 0x0000000205057824 */ /* 0x000fe200078e00ff */
[----:B------:R-:W-:Y:S01]  /*10bb0*/  IADD3 R21, R21, 0x48, RZ ;  /* 0x0000004815157810 */ /* 0x000fe20007ffe0ff */
[----:B------:R-:W-:Y:S01]  /*10bc0*/  IMAD R25, R4, c[0x0][0x4e8], R25 ;  /* 0x00013a0004197a24 */ /* 0x000fe200078e0219 */
[----:B------:R-:W-:-:S02]  /*10bd0*/  IADD3.X R19, R3, R19, R9, P0, !PT ;  /* 0x0000001303137210 */ /* 0x000fc400007fe409 */
[----:B------:R-:W-:Y:S01]  /*10be0*/  SHF.R.S32.HI R3, RZ, 0x1f, R2 ;  /* 0x0000001fff037819 */ /* 0x000fe20000011402 */
[----:B------:R-:W-:Y:S01]  /*10bf0*/  STS [R5+0x80], R144 ;  /* 0x0000809005007388 */ /* 0x000fe20000000800 */
[----:B------:R-:W-:Y:S01]  /*10c00*/  IADD3 R4, R5, 0x80, RZ ;  /* 0x0000008005047810 */ /* 0x000fe20007ffe0ff */
[----:B------:R-:W-:Y:S01]  /*10c10*/  IMAD.WIDE.U32 R18, R25, c[0x0][0x488], R18 ;  /* 0x0001220019127a25 */ /* 0x000fe200078e0012 */
[----:B------:R-:W-:Y:S01]  /*10c20*/  ISETP.GE.OR P3, PT, R21, R22, P3 ;  /* 0x000000161500720c */ /* 0x000fe20001f66670 */
[----:B------:R-:W-:Y:S01]  /*10c30*/  STS [R5+0x280], R146 ;  /* 0x0002809205007388 */ /* 0x000fe20000000800 */
[----:B------:R-:W-:Y:S01]  /*10c40*/  IADD3 R9, R5, 0x70, RZ ;  /* 0x0000007005097810 */ /* 0x000fe20007ffe0ff */
[----:B------:R-:W-:Y:S01]  /*10c50*/  IMAD R3, R3, c[0x0][0x3d8], RZ ;  /* 0x0000f60003037a24 */ /* 0x000fe200078e02ff */
[----:B------:R-:W-:Y:S01]  /*10c60*/  @P2 IADD3 R9, R4, 0x10, RZ ;  /* 0x0000001004092810 */ /* 0x000fe20007ffe0ff */
[----:B------:R-:W-:Y:S01]  /*10c70*/  IMAD.WIDE.U32 R20, R2, c[0x0][0x3d8], R26 ;  /* 0x0000f60002147a25 */ /* 0x000fe200078e001a */
[----:B------:R-:W-:-:S02]  /*10c80*/  SHF.R.S32.HI R4, RZ, 0x1f, R25 ;  /* 0x0000001fff047819 */ /* 0x000fc40000011419 */
[----:B------:R-:W-:Y:S01]  /*10c90*/  F2FP.PACK_AB R52, R53, R52 ;  /* 0x000000343534723e */ /* 0x000fe200000000ff */
[----:B------:R-:W-:Y:S01]  /*10ca0*/  IMAD R3, R2, c[0x0][0x3dc], R3 ;  /* 0x0000f70002037a24 */ /* 0x000fe200078e0203 */
[----:B------:R-:W-:Y:S01]  /*10cb0*/  STS [R9], R100 ;  /* 0x0000006409007388 */ /* 0x000fe20000000800 */
[----:B------:R-:W-:Y:S01]  /*10cc0*/  IMAD.MOV.U32 R2, RZ, RZ, 0x20 ;  /* 0x00000020ff027424 */ /* 0x000fe200078e00ff */
[----:B------:R-:W-:Y:S01]  /*10cd0*/  F2FP.PACK_AB R54, R55, R54 ;  /* 0x000000363736723e */ /* 0x000fe200000000ff */
[----:B------:R-:W-:Y:S01]  /*10ce0*/  IMAD R4, R4, c[0x0][0x488], RZ ;  /* 0x0001220004047a24 */ /* 0x000fe200078e02ff */
[----:B------:R-:W-:Y:S01]  /*10cf0*/  STS [R9+0x200], R102 ;  /* 0x0002006609007388 */ /* 0x000fe20000000800 */
[----:B------:R-:W-:Y:S01]  /*10d00*/  F2FP.PACK_AB R64, R65, R64 ;  /* 0x000000404140723e */ /* 0x000fe200000000ff */
[----:B------:R-:W-:Y:S01]  /*10d10*/  IMAD.IADD R3, R21, 0x1, R3 ;  /* 0x0000000115037824 */ /* 0x000fe200078e0203 */
[----:B------:R-:W-:Y:S01]  /*10d20*/  SEL R2, R2, 0xffffffe0, !P1 ;  /* 0xffffffe002027807 */ /* 0x000fe20004800000 */
[----:B------:R-:W-:Y:S01]  /*10d30*/  IMAD R4, R25, c[0x0][0x48c], R4 ;  /* 0x0001230019047a24 */ /* 0x000fe200078e0204 */
[----:B------:R-:W-:Y:S01]  /*10d40*/  STS [R5+0x1080], R140 ;  /* 0x0010808c05007388 */ /* 0x000fe20000000800 */
[----:B------:R-:W-:-:S02]  /*10d50*/  F2FP.PACK_AB R66, R67, R66 ;  /* 0x000000424342723e */ /* 0x000fc400000000ff */
[----:B------:R-:W-:Y:S01]  /*10d60*/  IMAD.IADD R23, R5, 0x1, R2 ;  /* 0x0000000105177824 */ /* 0x000fe200078e0202 */
[----:B------:R-:W-:Y:S01]  /*10d70*/  STS [R5+0x1280], R142 ;  /* 0x0012808e05007388 */ /* 0x000fe20000000800 */
[----:B------:R-:W-:Y:S01]  /*10d80*/  IMAD.IADD R25, R2, 0x1, R9 ;  /* 0x0000000102197824 */ /* 0x000fe200078e0209 */
[----:B------:R-:W-:Y:S01]  /*10d90*/  F2FP.PACK_AB R56, R57, R56 ;  /* 0x000000383938723e */ /* 0x000fe200000000ff */
[----:B------:R-:W-:Y:S01]  /*10da0*/  IMAD.IADD R19, R19, 0x1, R4 ;  /* 0x0000000113137824 */ /* 0x000fe200078e0204 */
[----:B------:R-:W-:Y:S01]  /*10db0*/  STS [R9+0x1000], R136 ;  /* 0x0010008809007388 */ /* 0x000fe20000000800 */
[----:B------:R-:W-:Y:S01]  /*10dc0*/  F2FP.PACK_AB R58, R59, R58 ;  /* 0x0000003a3b3a723e */ /* 0x000fe200000000ff */
[----:B------:R-:W-:Y:S01]  /*10dd0*/  IMAD.SHL.U32 R57, R17, 0x2, RZ ;  /* 0x0000000211397824 */ /* 0x000fe200078e00ff */
        /* <DEDUP_REMOVED lines=10> */
[----:B------:R-:W-:Y:S01]  /*10e80*/  STS [R25], R116 ;  /* 0x0000007419007388 */ /* 0x000fe20000000800 */
[----:B------:R-:W-:-:S02]  /*10e90*/  F2FP.PACK_AB R74, R75, R74 ;  /* 0x0000004a4b4a723e */ /* 0x000fc400000000ff */
[----:B------:R-:W-:Y:S01]  /*10ea0*/  F2FP.PACK_AB R76, R77, R76 ;  /* 0x0000004c4d4c723e */ /* 0x000fe200000000ff */
[----:B------:R-:W-:Y:S01]  /*10eb0*/  STS [R25+0x200], R118 ;  /* 0x0002007619007388 */ /* 0x000fe20000000800 */
[----:B------:R-:W-:Y:S02]  /*10ec0*/  F2FP.PACK_AB R78, R79, R78 ;  /* 0x0000004e4f4e723e */ /* 0x000fe400000000ff */
[----:B------:R-:W-:Y:S01]  /*10ed0*/  F2FP.PACK_AB R84, R85, R84 ;  /* 0x000000545554723e */ /* 0x000fe200000000ff */
[----:B------:R-:W-:Y:S01]  /*10ee0*/  STS [R23+0x1080], R108 ;  /* 0x0010806c17007388 */ /* 0x000fe20000000800 */
[----:B------:R-:W-:Y:S02]  /*10ef0*/  F2FP.PACK_AB R86, R87, R86 ;  /* 0x000000565756723e */ /* 0x000fe400000000ff */
[----:B------:R-:W-:Y:S01]  /*10f00*/  LEA R13, P0, R18, c[0x0][0x450], 0x2 ;  /* 0x00011400120d7a11 */ /* 0x000fe200078010ff */
        /* <DEDUP_REMOVED lines=8> */
[----:B------:R-:W-:Y:S01]  /*10f90*/  LEA.HI.X R19, R18, c[0x0][0x454], R19, 0x2, P0 ;  /* 0x0001150012137a11 */ /* 0x000fe200000f1413 */
[----:B------:R-:W-:Y:S01]  /*10fa0*/  STS [R5+0x2080], R120 ;  /* 0x0020807805007388 */ /* 0x000fe20000000800 */
[----:B------:R-:W-:-:S03]  /*10fb0*/  LEA R2, P0, R20, c[0x0][0x380], 0x1 ;  /* 0x0000e00014027a11 */ /* 0x000fc600078008ff */
[----:B------:R-:W-:Y:S01]  /*10fc0*/  STS [R5+0x2280], R122 ;  /* 0x0022807a05007388 */ /* 0x000fe20000000800 */
[----:B------:R-:W-:-:S03]  /*10fd0*/  LEA.HI.X R20, R20, c[0x0][0x384], R3, 0x1, P0 ;  /* 0x0000e10014147a11 */ /* 0x000fc600000f0c03 */
        /* <DEDUP_REMOVED lines=30> */
[----:B------:R-:W-:Y:S04]  /*111c0*/  SHFL.IDX PT, R26, R13, RZ, 0x1c1f ;  /* 0x001c1fff0d1a7589 */ /* 0x000fe800000e0000 */
[----:B------:R-:W2:Y:S04]  /*111d0*/  SHFL.IDX PT, R27, R19, RZ, 0x1c1f ;  /* 0x001c1fff131b7589 */ /* 0x000ea800000e0000 */
[----:B------:R-:W-:Y:S01]  /*111e0*/  BAR.SYNC.DEFER_BLOCKING 0x1, 0x80 ;  /* 0x0042000000007b1d */ /* 0x000fe20000010000 */
[----:B-1----:R-:W-:-:S05]  /*111f0*/  IMAD R23, R14, 0x80, R15 ;  /* 0x000000800e177824 */ /* 0x002fca00078e020f */
[----:B------:R-:W-:Y:S04]  /*11200*/  SHFL.IDX PT, R94, R13, 0x1, 0x1c1f ;  /* 0x003c1f000d5e7f89 */ /* 0x000fe800000e0000 */
[----:B------:R-:W1:Y:S01]  /*11210*/  SHFL.IDX PT, R95, R19, 0x1, 0x1c1f ;  /* 0x003c1f00135f7f89 */ /* 0x000e6200000e0000 */
[----:B------:R-:W-:-:S03]  /*11220*/  ISETP.GE.AND P0, PT, R23, R22, PT ;  /* 0x000000161700720c */ /* 0x000fc60003f06270 */
[----:B------:R-:W-:Y:S04]  /*11230*/  SHFL.IDX PT, R52, R13, 0x2, 0x1c1f ;  /* 0x005c1f000d347f89 */ /* 0x000fe800000e0000 */
[----:B------:R-:W3:Y:S04]  /*11240*/  SHFL.IDX PT, R53, R19, 0x2, 0x1c1f ;  /* 0x005c1f0013357f89 */ /* 0x000ee800000e0000 */
[----:B------:R-:W-:Y:S04]  /*11250*/  SHFL.IDX PT, R54, R13, 0x3, 0x1c1f ;  /* 0x007c1f000d367f89 */ /* 0x000fe800000e0000 */
[----:B------:R-:W4:Y:S04]  /*11260*/  SHFL.IDX PT, R55, R19, 0x3, 0x1c1f ;  /* 0x007c1f0013377f89 */ /* 0x000f2800000e0000 */
[----:B--2---:R2:W-:Y:S04]  /*11270*/  @!P6 ST.E [R26.64], R8 ;  /* 0x000000081a00e985 */ /* 0x0045e8000c10190a */
[----:B-1----:R2:W-:Y:S04]  /*11280*/  @!P5 ST.E [R94.64], R10 ;  /* 0x0000000a5e00d985 */ /* 0x0025e8000c10190a */
[----:B------:R2:W1:Y:S04]  /*11290*/  SHFL.IDX PT, R60, R2, RZ, 0x1c1f ;  /* 0x001c1fff023c7589 */ /* 0x00046800000e0000 */
[----:B---3--:R2:W-:Y:S04]  /*112a0*/  @!P4 ST.E [R52.64], R11 ;  /* 0x0000000b3400c985 */ /* 0x0085e8000c10190a */
[----:B------:R2:W3:Y:S04]  /*112b0*/  SHFL.IDX PT, R61, R20, RZ, 0x1c1f ;  /* 0x001c1fff143d7589 */ /* 0x0004e800000e0000 */
[----:B----4-:R2:W-:Y:S04]  /*112c0*/  @!P3 ST.E [R54.64], R12 ;  /* 0x0000000c3600b985 */ /* 0x0105e8000c10190a */
[----:B------:R2:W4:Y:S04]  /*112d0*/  LDS.128 R48, [R57+0x880] ;  /* 0x0008800039307984 */ /* 0x0005280000000c00 */
[----:B------:R2:W1:Y:S04]  /*112e0*/  LDS.128 R44, [R57+0x1080] ;  /* 0x00108000392c7984 */ /* 0x0004680000000c00 */
[----:B------:R2:W1:Y:S04]  /*112f0*/  LDS.128 R40, [R57+0x1880] ;  /* 0x0018800039287984 */ /* 0x0004680000000c00 */
[----:B------:R2:W1:Y:S04]  /*11300*/  LDS.128 R36, [R57+0x2880] ;  /* 0x0028800039247984 */ /* 0x0004680000000c00 */
[----:B------:R2:W1:Y:S04]  /*11310*/  LDS.128 R32, [R57+0x3080] ;  /* 0x0030800039207984 */ /* 0x0004680000000c00 */
[----:B------:R2:W1:Y:S04]  /*11320*/  LDS.128 R28, [R57+0x3880] ;  /* 0x00388000391c7984 */ /* 0x0004680000000c00 */
[----:B------:R2:W1:Y:S04]  /*11330*/  LDS.128 R24, [R57+0x4880] ;  /* 0x0048800039187984 */ /* 0x0004680000000c00 */
[----:B------:R2:W1:Y:S04]  /*11340*/  LDS.128 R16, [R57+0x5080] ;  /* 0x0050800039107984 */ /* 0x0004680000000c00 */
[----:B------:R2:W1:Y:S01]  /*11350*/  LDS.128 R4, [R57+0x5880] ;  /* 0x0058800039047984 */ /* 0x0004620000000c00 */
[----:B------:R-:W-:Y:S05]  /*11360*/  @P0 BRA `(.L_x_227) ;  /* 0x0000014000000947 */ /* 0x000fea0003800000 */
[----:B--23--:R-:W2:Y:S01]  /*11370*/  LDS.128 R52, [R57+0x80] ;  /* 0x0000800039347984 */ /* 0x00cea20000000c00 */
[----:B------:R-:W-:-:S02]  /*11380*/  IADD3 R58, R0, 0x20, RZ ;  /* 0x00000020003a7810 */ /* 0x000fc40007ffe0ff */
[----:B------:R-:W-:Y:S01]  /*11390*/  IADD3 R56, R0, 0x40, RZ ;  /* 0x0000004000387810 */ /* 0x000fe20007ffe0ff */
[----:B------:R-:W3:Y:S01]  /*113a0*/  LDS.128 R12, [R57+0x2080] ;  /* 0x00208000390c7984 */ /* 0x000ee20000000c00 */
[----:B------:R-:W-:Y:S02]  /*113b0*/  ISETP.GE.AND P1, PT, R58, c[0x0][0x3c8], PT ;  /* 0x0000f2003a007a0c */ /* 0x000fe40003f26270 */
[----:B------:R-:W-:Y:S01]  /*113c0*/  ISETP.GE.AND P0, PT, R56, c[0x0][0x3c8], PT ;  /* 0x0000f20038007a0c */ /* 0x000fe20003f06270 */
[----:B------:R5:W4:Y:S01]  /*113d0*/  LDS.128 R8, [R57+0x4080] ;  /* 0x0040800039087984 */ /* 0x000b220000000c00 */
[----:B------:R-:W-:-:S09]  /*113e0*/  ISETP.GE.AND P2, PT, R0, c[0x0][0x3c8], PT ;  /* 0x0000f20000007a0c */ /* 0x000fd20003f46270 */
[----:B------:R-:W-:Y:S02]  /*113f0*/  @!P1 SHF.R.S32.HI R21, RZ, 0x1f, R58 ;  /* 0x0000001fff159819 */ /* 0x000fe4000001143a */
[----:B------:R-:W-:Y:S02]  /*11400*/  @!P0 SHF.R.S32.HI R3, RZ, 0x1f, R56 ;  /* 0x0000001fff038819 */ /* 0x000fe40000011438 */
[----:B------:R-:W-:Y:S02]  /*11410*/  @!P1 LEA.HI R21, R21, R58, RZ, 0x3 ;  /* 0x0000003a15159211 */ /* 0x000fe400078f18ff */
[----:B------:R-:W-:Y:S02]  /*11420*/  @!P0 LEA.HI R3, R3, R56, RZ, 0x3 ;  /* 0x0000003803038211 */ /* 0x000fe400078f18ff */
[----:B------:R-:W-:Y:S02]  /*11430*/  @!P1 LOP3.LUT R21, R21, 0xfffffff8, RZ, 0xc0, !PT ;  /* 0xfffffff815159812 */ /* 0x000fe400078ec0ff */
[----:B------:R-:W-:Y:S01]  /*11440*/  @!P0 LOP3.LUT R3, R3, 0xfffffff8, RZ, 0xc0, !PT ;  /* 0xfffffff803038812 */ /* 0x000fe200078ec0ff */
[----:B-1---5:R-:W-:-:S04]  /*11450*/  @!P2 IMAD.WIDE R56, R0, 0x2, R60 ;  /* 0x000000020038a825 */ /* 0x022fc800078e023c */
[----:B------:R-:W-:-:S04]  /*11460*/  @!P1 IMAD.WIDE R58, R21, 0x2, R60 ;  /* 0x00000002153a9825 */ /* 0x000fc800078e023c */
[----:B------:R-:W-:Y:S01]  /*11470*/  @!P0 IMAD.WIDE R60, R3, 0x2, R60 ;  /* 0x00000002033c8825 */ /* 0x000fe200078e023c */
[----:B--2---:R1:W-:Y:S04]  /*11480*/  @!P2 ST.E.128 [R56.64], R52 ;  /* 0x000000343800a985 */ /* 0x0043e8000c101d0a */
[----:B---3--:R1:W-:Y:S04]  /*11490*/  @!P1 ST.E.128 [R58.64], R12 ;  /* 0x0000000c3a009985 */ /* 0x0083e8000c101d0a */
[----:B----4-:R1:W-:Y:S02]  /*114a0*/  @!P0 ST.E.128 [R60.64], R8 ;  /* 0x000000083c008985 */ /* 0x0103e4000c101d0a */
.L_x_227:
[----:B---3--:R-:W-:Y:S05]  /*114b0*/  BSYNC B0 ;  /* 0x0000000000007941 */ /* 0x008fea0003800000 */
.L_x_226:
[----:B------:R-:W-:Y:S01]  /*114c0*/  IADD3 R3, R23, 0x20, RZ ;  /* 0x0000002017037810 */ /* 0x000fe20007ffe0ff */
[----:B-1----:R1:W3:Y:S01]  /*114d0*/  SHFL.IDX PT, R13, R20, 0x1, 0x1c1f ;  /* 0x003c1f00140d7f89 */ /* 0x0022e200000e0000 */
[----:B------:R-:W-:Y:S02]  /*114e0*/  BSSY B0, `(.L_x_228) ;  /* 0x0000015000007945 */ /* 0x000fe40003800000 */
[----:B------:R-:W-:Y:S01]  /*114f0*/  ISETP.GE.AND P0, PT, R3, R22, PT ;  /* 0x000000160300720c */ /* 0x000fe20003f06270 */
[----:B--2---:R1:W2:-:S12]  /*11500*/  SHFL.IDX PT, R12, R2, 0x1, 0x1c1f ;  /* 0x003c1f00020c7f89 */ /* 0x00429800000e0000 */
[----:B------:R-:W-:Y:S05]  /*11510*/  @P0 BRA `(.L_x_229) ;  /* 0x0000011000000947 */ /* 0x000fea0003800000 */
[C---:B------:R-:W-:Y:S02]  /*11520*/  IADD3 R10, R0.reuse, 0x20, RZ ;  /* 0x00000020000a7810 */ /* 0x040fe40007ffe0ff */
[----:B------:R-:W-:Y:S02]  /*11530*/  IADD3 R8, R0, 0x40, RZ ;  /* 0x0000004000087810 */ /* 0x000fe40007ffe0ff */
        /* <DEDUP_REMOVED lines=15> */
.L_x_229:
[----:B------:R-:W-:Y:S05]  /*11630*/  BSYNC B0 ;  /* 0x0000000000007941 */ /* 0x000fea0003800000 */
.L_x_228:
[----:B------:R-:W-:Y:S01]  /*11640*/  IADD3 R3, R23, 0x40, RZ ;  /* 0x0000004017037810 */ /* 0x000fe20007ffe0ff */
[----:B--23--:R2:W3:Y:S01]  /*11650*/  SHFL.IDX PT, R13, R20, 0x2, 0x1c1f ;  /* 0x005c1f00140d7f89 */ /* 0x00c4e200000e0000 */
[----:B------:R-:W-:Y:S02]  /*11660*/  BSSY B0, `(.L_x_230) ;  /* 0x0000015000007945 */ /* 0x000fe40003800000 */
[----:B------:R-:W-:Y:S01]  /*11670*/  ISETP.GE.AND P0, PT, R3, R22, PT ;  /* 0x000000160300720c */ /* 0x000fe20003f06270 */
[----:B------:R2:W1:-:S12]  /*11680*/  SHFL.IDX PT, R12, R2, 0x2, 0x1c1f ;  /* 0x005c1f00020c7f89 */ /* 0x00045800000e0000 */
        /* <DEDUP_REMOVED lines=18> */
.L_x_231:
[----:B------:R-:W-:Y:S05]  /*117b0*/  BSYNC B0 ;  /* 0x0000000000007941 */ /* 0x000fea0003800000 */
.L_x_230:
[----:B------:R-:W-:Y:S01]  /*117c0*/  IADD3 R23, R23, 0x60, RZ ;  /* 0x0000006017177810 */ /* 0x000fe20007ffe0ff */
[----:B-1----:R1:W2:Y:S03]  /*117d0*/  SHFL.IDX PT, R9, R20, 0x3, 0x1c1f ;  /* 0x007c1f0014097f89 */ /* 0x0022a600000e0000 */
[----:B------:R-:W-:Y:S01]  /*117e0*/  ISETP.GE.AND P0, PT, R23, R22, PT ;  /* 0x000000161700720c */ /* 0x000fe20003f06270 */
[----:B------:R1:W4:-:S12]  /*117f0*/  SHFL.IDX PT, R8, R2, 0x3, 0x1c1f ;  /* 0x007c1f0002087f89 */ /* 0x00031800000e0000 */
[----:B------:R-:W-:Y:S05]  /*11800*/  @P0 EXIT ;  /* 0x000000000000094d */ /* 0x000fea0003800000 */
[C---:B------:R-:W-:Y:S02]  /*11810*/  IADD3 R3, R0.reuse, 0x20, RZ ;  /* 0x0000002000037810 */ /* 0x040fe40007ffe0ff */
[C---:B------:R-:W-:Y:S02]  /*11820*/  ISETP.GE.AND P1, PT, R0.reuse, c[0x0][0x3c8], PT ;  /* 0x0000f20000007a0c */ /* 0x040fe40003f26270 */
[----:B------:R-:W-:Y:S02]  /*11830*/  ISETP.GE.AND P0, PT, R3, c[0x0][0x3c8], PT ;  /* 0x0000f20003007a0c */ /* 0x000fe40003f06270 */
[----:B---3--:R-:W-:-:S09]  /*11840*/  IADD3 R13, R0, 0x40, RZ ;  /* 0x00000040000d7810 */ /* 0x008fd20007ffe0ff */
[----:B--2-4-:R-:W-:Y:S02]  /*11850*/  @!P1 IMAD.WIDE R10, R0, 0x2, R8 ;  /* 0x00000002000a9825 */ /* 0x014fe400078e0208 */
[----:B-1----:R-:W-:-:S03]  /*11860*/  @!P0 SHF.R.S32.HI R2, RZ, 0x1f, R3 ;  /* 0x0000001fff028819 */ /* 0x002fc60000011403 */
[----:B------:R1:W-:Y:S01]  /*11870*/  @!P1 ST.E.128 [R10.64], R40 ;  /* 0x000000280a009985 */ /* 0x0003e2000c101d0a */
[----:B------:R-:W-:-:S04]  /*11880*/  @!P0 LEA.HI R2, R2, R3, RZ, 0x3 ;  /* 0x0000000302028211 */ /* 0x000fc800078f18ff */
[----:B------:R-:W-:-:S05]  /*11890*/  @!P0 LOP3.LUT R2, R2, 0xfffffff8, RZ, 0xc0, !PT ;  /* 0xfffffff802028812 */ /* 0x000fca00078ec0ff */
[----:B------:R-:W-:-:S05]  /*118a0*/  @!P0 IMAD.WIDE R2, R2, 0x2, R8 ;  /* 0x0000000202028825 */ /* 0x000fca00078e0208 */
[----:B------:R1:W-:Y:S01]  /*118b0*/  @!P0 ST.E.128 [R2.64], R28 ;  /* 0x0000001c02008985 */ /* 0x0003e2000c101d0a */
[----:B------:R-:W-:-:S13]  /*118c0*/  ISETP.GE.AND P0, PT, R13, c[0x0][0x3c8], PT ;  /* 0x0000f2000d007a0c */ /* 0x000fda0003f06270 */
[----:B------:R-:W-:Y:S05]  /*118d0*/  @P0 EXIT ;  /* 0x000000000000094d */ /* 0x000fea0003800000 */
[----:B------:R-:W-:-:S04]  /*118e0*/  SHF.R.S32.HI R0, RZ, 0x1f, R13 ;  /* 0x0000001fff007819 */ /* 0x000fc8000001140d */
[----:B------:R-:W-:-:S04]  /*118f0*/  LEA.HI R0, R0, R13, RZ, 0x3 ;  /* 0x0000000d00007211 */ /* 0x000fc800078f18ff */
[----:B-1----:R-:W-:-:S05]  /*11900*/  LOP3.LUT R3, R0, 0xfffffff8, RZ, 0xc0, !PT ;  /* 0xfffffff800037812 */ /* 0x002fca00078ec0ff */
[----:B------:R-:W-:-:S05]  /*11910*/  IMAD.WIDE R8, R3, 0x2, R8 ;  /* 0x0000000203087825 */ /* 0x000fca00078e0208 */
[----:B------:R-:W-:Y:S01]  /*11920*/  ST.E.128 [R8.64], R4 ;  /* 0x0000000408007985 */ /* 0x000fe2000c101d0a */
[----:B------:R-:W-:Y:S05]  /*11930*/  EXIT ;  /* 0x000000000000794d */ /* 0x000fea0003800000 */
.L_x_225:
[----:B------:R-:W1:Y:S01]  /*11940*/  S2R R7, SR_TID.X ;  /* 0x0000000000077919 */ /* 0x000e620000002100 */
[----:B------:R-:W-:Y:S03]  /*11950*/  BSSY B0, `(.L_x_232) ;  /* 0x0000027000007945 */ /* 0x000fe60003800000 */
[----:B------:R-:W2:Y:S01]  /*11960*/  S2R R8, SR_CTAID.Z ;  /* 0x0000000000087919 */ /* 0x000ea20000002700 */
[----:B-1----:R-:W-:Y:S02]  /*11970*/  ISETP.GT.AND P0, PT, R7, 0x7f, PT ;  /* 0x0000007f0700780c */ /* 0x002fe40003f04270 */
[----:B--2---:R-:W-:-:S11]  /*11980*/  SHF.R.S32.HI R11, RZ, 0x1f, R8 ;  /* 0x0000001fff0b7819 */ /* 0x004fd60000011408 */
[----:B------:R-:W-:Y:S05]  /*11990*/  @P0 BRA `(.L_x_233) ;  /* 0x0000022000000947 */ /* 0x000fea0003800000 */
[----:B------:R-:W1:Y:S01]  /*119a0*/  S2R R0, SR_CTAID.X ;  /* 0x0000000000007919 */ /* 0x000e620000002500 */
[----:B------:R-:W-:-:S05]  /*119b0*/  MOV R2, c[0x0][0x4e8] ;  /* 0x00013a0000027a02 */ /* 0x000fca0000000f00 */
[----:B------:R-:W-:Y:S01]  /*119c0*/  IMAD R3, R2, c[0x0][0x388], RZ ;  /* 0x0000e20002037a24 */ /* 0x000fe200078e02ff */
[----:B-1----:R-:W-:-:S04]  /*119d0*/  LEA R0, R0, R7, 0x7 ;  /* 0x0000000700007211 */ /* 0x002fc800078e38ff */
[----:B------:R-:W-:-:S13]  /*119e0*/  ISETP.GE.AND P0, PT, R0, R3, PT ;  /* 0x000000030000720c */ /* 0x000fda0003f06270 */
[----:B------:R-:W-:Y:S05]  /*119f0*/  @P0 BRA `(.L_x_233) ;  /* 0x000001c000000947 */ /* 0x000fea0003800000 */
[----:B------:R-:W1:Y:S01]  /*11a00*/  S2R R9, SR_CTAID.Y ;  /* 0x0000000000097919 */ /* 0x000e620000002600 */
[----:B------:R-:W-:Y:S02]  /*11a10*/  ISETP.NE.AND P0, PT, R2, 0x1, PT ;  /* 0x000000010200780c */ /* 0x000fe40003f05270 */
[----:B------:R-:W-:-:S11]  /*11a20*/  MOV R5, R0 ;  /* 0x0000000000057202 */ /* 0x000fd60000000f00 */
[----:B------:R-:W-:-:S05]  /*11a30*/  @P0 IMAD.HI.U32 R6, R0, c[0x0][0x4ec], RZ ;  /* 0x00013b0000060a27 */ /* 0x000fca00078e00ff */
[----:B------:R-:W-:Y:S02]  /*11a40*/  @P0 SHF.R.U32.HI R5, RZ, c[0x0][0x4f0], R6 ;  /* 0x00013c00ff050a19 */ /* 0x000fe40000011606 */
[----:B-1----:R-:W-:Y:S01]  /*11a50*/  SHF.R.S32.HI R4, RZ, 0x1f, R9 ;  /* 0x0000001fff047819 */ /* 0x002fe20000011409 */
[----:B------:R-:W-:-:S04]  /*11a60*/  IMAD.WIDE.U32 R2, R9, c[0x0][0x490], RZ ;  /* 0x0001240009027a25 */ /* 0x000fc800078e00ff */
[----:B------:R-:W-:Y:S02]  /*11a70*/  IMAD R4, R4, c[0x0][0x490], RZ ;  /* 0x0001240004047a24 */ /* 0x000fe400078e02ff */
[----:B------:R-:W-:Y:S02]  /*11a80*/  IMAD.MOV.U32 R12, RZ, RZ, R2 ;  /* 0x000000ffff0c7224 */ /* 0x000fe400078e0002 */
[----:B------:R-:W-:Y:S01]  /*11a90*/  IMAD R13, R9, c[0x0][0x494], R4 ;  /* 0x00012500090d7a24 */ /* 0x000fe200078e0204 */
[----:B------:R-:W-:-:S04]  /*11aa0*/  IADD3 R9, -R5, RZ, RZ ;  /* 0x000000ff05097210 */ /* 0x000fc80007ffe1ff */
[----:B------:R-:W-:Y:S01]  /*11ab0*/  IADD3 R13, R3, R13, RZ ;  /* 0x0000000d030d7210 */ /* 0x000fe20007ffe0ff */
[----:B------:R-:W-:Y:S02]  /*11ac0*/  IMAD R3, R11, c[0x0][0x498], RZ ;  /* 0x000126000b037a24 */ /* 0x000fe400078e02ff */
[----:B------:R-:W-:Y:S02]  /*11ad0*/  IMAD R4, R9, c[0x0][0x4e8], R0 ;  /* 0x00013a0009047a24 */ /* 0x000fe400078e0200 */
[----:B------:R-:W-:-:S03]  /*11ae0*/  IMAD.WIDE.U32 R12, R8, c[0x0][0x498], R12 ;  /* 0x00012600080c7a25 */ /* 0x000fc600078e000c */
[----:B------:R-:W-:Y:S01]  /*11af0*/  SHF.R.S32.HI R2, RZ, 0x1f, R4 ;  /* 0x0000001fff027819 */ /* 0x000fe20000011404 */
[----:B------:R-:W-:Y:S01]  /*11b00*/  IMAD R0, R8, c[0x0][0x49c], R3 ;  /* 0x0001270008007a24 */ /* 0x000fe200078e0203 */
[----:B------:R-:W-:Y:S02]  /*11b10*/  SHF.R.S32.HI R3, RZ, 0x1f, R5 ;  /* 0x0000001fff037819 */ /* 0x000fe40000011405 */
[----:B------:R-:W-:Y:S01]  /*11b20*/  IADD3 R12, P0, R5, R12, RZ ;  /* 0x0000000c050c7210 */ /* 0x000fe20007f1e0ff */
[----:B------:R-:W-:-:S03]  /*11b30*/  IMAD R5, R2, c[0x0][0x488], RZ ;  /* 0x0001220002057a24 */ /* 0x000fc600078e02ff */
[----:B------:R-:W-:Y:S01]  /*11b40*/  IADD3.X R13, R3, R13, R0, P0, !PT ;  /* 0x0000000d030d7210 */ /* 0x000fe200007fe400 */
[----:B------:R-:W-:-:S04]  /*11b50*/  IMAD R5, R4, c[0x0][0x48c], R5 ;  /* 0x0001230004057a24 */ /* 0x000fc800078e0205 */
[----:B------:R-:W-:-:S05]  /*11b60*/  IMAD.WIDE.U32 R12, R4, c[0x0][0x488], R12 ;  /* 0x00012200040c7a25 */ /* 0x000fca00078e000c */
[----:B------:R-:W-:Y:S02]  /*11b70*/  IADD3 R5, R13, R5, RZ ;  /* 0x000000050d057210 */ /* 0x000fe40007ffe0ff */
[----:B------:R-:W-:-:S04]  /*11b80*/  LEA R2, P0, R12, c[0x0][0x450], 0x2 ;  /* 0x000114000c027a11 */ /* 0x000fc800078010ff */
[----:B------:R-:W-:Y:S01]  /*11b90*/  LEA.HI.X R3, R12, c[0x0][0x454], R5, 0x2, P0 ;  /* 0x000115000c037a11 */ /* 0x000fe200000f1405 */
[----:B------:R-:W-:-:S05]  /*11ba0*/  IMAD.MOV.U32 R5, RZ, RZ, -0x800000 ;  /* 0xff800000ff057424 */ /* 0x000fca00078e00ff */
[----:B------:R1:W-:Y:S03]  /*11bb0*/  STG.E [R2.64], R5 ;  /* 0x0000000502007986 */ /* 0x0003e6000c10190a */
.L_x_233:
[----:B------:R-:W-:Y:S05]  /*11bc0*/  BSYNC B0 ;  /* 0x0000000000007941 */ /* 0x000fea0003800000 */
.L_x_232:
[----:B------:R-:W2:Y:S01]  /*11bd0*/  S2R R12, SR_CTAID.Y ;  /* 0x00000000000c7919 */ /* 0x000ea20000002600 */
[----:B------:R-:W-:Y:S01]  /*11be0*/  SHF.R.S32.HI R4, RZ, 0x1f, R7 ;  /* 0x0000001fff047819 */ /* 0x000fe20000011407 */
[----:B------:R-:W-:Y:S01]  /*11bf0*/  IMAD R11, R11, c[0x0][0x3f0], RZ ;  /* 0x0000fc000b0b7a24 */ /* 0x000fe200078e02ff */
[----:B-1----:R-:W-:Y:S01]  /*11c00*/  MOV R3, c[0x0][0x4e8] ;  /* 0x00013a0000037a02 */ /* 0x002fe20000000f00 */
[----:B------:R-:W1:Y:S01]  /*11c10*/  S2R R5, SR_CTAID.X ;  /* 0x0000000000057919 */ /* 0x000e620000002500 */
[----:B------:R-:W-:Y:S01]  /*11c20*/  LEA.HI R4, R4, R7, RZ, 0x2 ;  /* 0x0000000704047211 */ /* 0x000fe200078f10ff */
[----:B------:R-:W-:Y:S01]  /*11c30*/  BSSY B0, `(.L_x_234) ;  /* 0x0000038000007945 */ /* 0x000fe20003800000 */
[C---:B------:R-:W-:Y:S01]  /*11c40*/  ISETP.NE.AND P0, PT, R3.reuse, 0x1, PT ;  /* 0x000000010300780c */ /* 0x040fe20003f05270 */
[----:B------:R-:W-:Y:S01]  /*11c50*/  IMAD R3, R3, c[0x0][0x388], RZ ;  /* 0x0000e20003037a24 */ /* 0x000fe200078e02ff */
[----:B------:R-:W-:Y:S02]  /*11c60*/  LOP3.LUT R2, R4, 0xfffffffc, RZ, 0xc0, !PT ;  /* 0xfffffffc04027812 */ /* 0x000fe400078ec0ff */
[----:B------:R-:W-:-:S03]  /*11c70*/  SHF.R.S32.HI R4, RZ, 0x2, R4 ;  /* 0x00000002ff047819 */ /* 0x000fc60000011404 */
[----:B------:R-:W-:-:S05]  /*11c80*/  IMAD.IADD R7, R7, 0x1, -R2 ;  /* 0x0000000107077824 */ /* 0x000fca00078e0a02 */
[CC--:B------:R-:W-:Y:S02]  /*11c90*/  LEA R6, R7.reuse, R4.reuse, 0x5 ;  /* 0x0000000407067211 */ /* 0x0c0fe400078e28ff */
[----:B------:R-:W-:Y:S02]  /*11ca0*/  SHF.L.U32 R7, R7, 0x3, RZ ;  /* 0x0000000307077819 */ /* 0x000fe400000006ff */
[----:B--2---:R-:W-:Y:S01]  /*11cb0*/  SHF.R.S32.HI R0, RZ, 0x1f, R12 ;  /* 0x0000001fff007819 */ /* 0x004fe2000001140c */
[C---:B-1----:R-:W-:Y:S01]  /*11cc0*/  IMAD R6, R5.reuse, 0x80, R6 ;  /* 0x0000008005067824 */ /* 0x042fe200078e0206 */
[----:B------:R-:W-:-:S03]  /*11cd0*/  LEA R4, R5, R4, 0x7 ;  /* 0x0000000405047211 */ /* 0x000fc600078e38ff */
[----:B------:R-:W-:Y:S01]  /*11ce0*/  IMAD R9, R0, c[0x0][0x3e8], RZ ;  /* 0x0000fa0000097a24 */ /* 0x000fe200078e02ff */
[----:B------:R-:W-:Y:S01]  /*11cf0*/  IADD3 R5, R7, 0x40, RZ ;  /* 0x0000004007057810 */ /* 0x000fe20007ffe0ff */
[----:B------:R-:W-:-:S04]  /*11d00*/  @P0 IMAD.HI.U32 R2, R6, c[0x0][0x4ec], RZ ;  /* 0x00013b0006020a27 */ /* 0x000fc800078e00ff */
[C---:B------:R-:W-:Y:S02]  /*11d10*/  IMAD R9, R12.reuse, c[0x0][0x3ec], R9 ;  /* 0x0000fb000c097a24 */ /* 0x040fe400078e0209 */
[----:B------:R-:W-:-:S04]  /*11d20*/  IMAD.WIDE.U32 R12, R12, c[0x0][0x3e8], RZ ;  /* 0x0000fa000c0c7a25 */ /* 0x000fc800078e00ff */
[----:B------:R-:W-:Y:S01]  /*11d30*/  IMAD R0, R8, c[0x0][0x3f4], R11 ;  /* 0x0000fd0008007a24 */ /* 0x000fe200078e020b */
[----:B------:R-:W-:Y:S01]  /*11d40*/  IADD3 R13, R13, R9, RZ ;  /* 0x000000090d0d7210 */ /* 0x000fe20007ffe0ff */
[----:B------:R-:W-:Y:S01]  /*11d50*/  IMAD.MOV.U32 R9, RZ, RZ, R6 ;  /* 0x000000ffff097224 */ /* 0x000fe200078e0006 */
[----:B------:R-:W-:-:S03]  /*11d60*/  @P0 SHF.R.U32.HI R9, RZ, c[0x0][0x4f0], R2 ;  /* 0x00013c00ff090a19 */ /* 0x000fc60000011602 */
[----:B------:R-:W-:Y:S01]  /*11d70*/  IMAD.WIDE.U32 R12, R8, c[0x0][0x3f0], R12 ;  /* 0x0000fc00080c7a25 */ /* 0x000fe200078e000c */
[----:B------:R-:W-:Y:S02]  /*11d80*/  SHF.R.S32.HI R2, RZ, 0x1f, R9 ;  /* 0x0000001fff027819 */ /* 0x000fe40000011409 */
[----:B------:R-:W-:Y:S01]  /*11d90*/  IADD3 R11, -R9, RZ, RZ ;  /* 0x000000ff090b7210 */ /* 0x000fe20007ffe1ff */
[----:B------:R-:W-:Y:S02]  /*11da0*/  IMAD.IADD R13, R13, 0x1, R0 ;  /* 0x000000010d0d7824 */ /* 0x000fe400078e0200 */
[----:B------:R-:W-:Y:S02]  /*11db0*/  IMAD R2, R2, c[0x0][0x3e0], RZ ;  /* 0x0000f80002027a24 */ /* 0x000fe400078e02ff */
[----:B------:R-:W-:Y:S01]  /*11dc0*/  IMAD R11, R11, c[0x0][0x4e8], R6 ;  /* 0x00013a000b0b7a24 */ /* 0x000fe200078e0206 */
[----:B------:R-:W-:Y:S01]  /*11dd0*/  IADD3 R6, R7, 0x20, RZ ;  /* 0x0000002007067810 */ /* 0x000fe20007ffe0ff */
[----:B------:R-:W-:-:S03]  /*11de0*/  IMAD.WIDE.U32 R12, R9, c[0x0][0x3e0], R12 ;  /* 0x0000f800090c7a25 */ /* 0x000fc600078e000c */
[----:B------:R-:W-:Y:S01]  /*11df0*/  SHF.R.S32.HI R0, RZ, 0x1f, R11 ;  /* 0x0000001fff007819 */ /* 0x000fe2000001140b */
[----:B------:R-:W-:-:S04]  /*11e00*/  IMAD R9, R9, c[0x0][0x3e4], R2 ;  /* 0x0000f90009097a24 */ /* 0x000fc800078e0202 */
[----:B------:R-:W-:Y:S01]  /*11e10*/  IMAD R0, R0, c[0x0][0x3d8], RZ ;  /* 0x0000f60000007a24 */ /* 0x000fe200078e02ff */
[----:B------:R-:W-:-:S03]  /*11e20*/  IADD3 R13, R13, R9, RZ ;  /* 0x000000090d0d7210 */ /* 0x000fc60007ffe0ff */
[C---:B------:R-:W-:Y:S02]  /*11e30*/  IMAD R0, R11.reuse, c[0x0][0x3dc], R0 ;  /* 0x0000f7000b007a24 */ /* 0x040fe400078e0200 */
[----:B------:R-:W-:-:S04]  /*11e40*/  IMAD.WIDE.U32 R8, R11, c[0x0][0x3d8], R12 ;  /* 0x0000f6000b087a25 */ /* 0x000fc800078e000c */
[----:B------:R-:W-:Y:S01]  /*11e50*/  IMAD.IADD R11, R9, 0x1, R0 ;  /* 0x00000001090b7824 */ /* 0x000fe200078e0200 */
[----:B------:R-:W-:-:S04]  /*11e60*/  LEA R9, P0, R8, c[0x0][0x380], 0x1 ;  /* 0x0000e00008097a11 */ /* 0x000fc800078008ff */
[----:B------:R-:W-:Y:S01]  /*11e70*/  LEA.HI.X R8, R8, c[0x0][0x384], R11, 0x1, P0 ;  /* 0x0000e10008087a11 */ /* 0x000fe200000f0c0b */
[----:B------:R1:W2:Y:S01]  /*11e80*/  SHFL.IDX PT, R10, R9, RZ, 0x1c1f ;  /* 0x001c1fff090a7589 */ /* 0x0002a200000e0000 */
[----:B------:R-:W-:-:S03]  /*11e90*/  ISETP.GE.AND P0, PT, R4, R3, PT ;  /* 0x000000030400720c */ /* 0x000fc60003f06270 */
[----:B------:R1:W3:Y:S10]  /*11ea0*/  SHFL.IDX PT, R11, R8, RZ, 0x1c1f ;  /* 0x001c1fff080b7589 */ /* 0x0002f400000e0000 */
[----:B------:R-:W-:Y:S05]  /*11eb0*/  @P0 BRA `(.L_x_235) ;  /* 0x000000f000000947 */ /* 0x000fea0003800000 */
[----:B------:R-:W-:Y:S02]  /*11ec0*/  ISETP.GE.AND P1, PT, R6, c[0x0][0x3c8], PT ;  /* 0x0000f20006007a0c */ /* 0x000fe40003f26270 */
[----:B------:R-:W-:-:S02]  /*11ed0*/  ISETP.GE.AND P0, PT, R5, c[0x0][0x3c8], PT ;  /* 0x0000f20005007a0c */ /* 0x000fc40003f06270 */
        /* <DEDUP_REMOVED lines=13> */
.L_x_235:
[----:B------:R-:W-:Y:S05]  /*11fb0*/  BSYNC B0 ;  /* 0x0000000000007941 */ /* 0x000fea0003800000 */
.L_x_234:
[----:B------:R-:W-:Y:S01]  /*11fc0*/  IADD3 R0, R4, 0x20, RZ ;  /* 0x0000002004007810 */ /* 0x000fe20007ffe0ff */
[----:B--23--:R2:W3:Y:S01]  /*11fd0*/  SHFL.IDX PT, R11, R8, 0x1, 0x1c1f ;  /* 0x003c1f00080b7f89 */ /* 0x00c4e200000e0000 */
        /* <DEDUP_REMOVED lines=19> */
.L_x_237:
[----:B------:R-:W-:Y:S05]  /*12110*/  BSYNC B0 ;  /* 0x0000000000007941 */ /* 0x000fea0003800000 */
.L_x_236:
[----:B------:R-:W-:Y:S01]  /*12120*/  IADD3 R0, R4, 0x40, RZ ;  /* 0x0000004004007810 */ /* 0x000fe20007ffe0ff */
[----:B---3--:R3:W1:Y:S01]  /*12130*/  SHFL.IDX PT, R11, R8, 0x2, 0x1c1f ;  /* 0x005c1f00080b7f89 */ /* 0x00866200000e0000 */
        /* <DEDUP_REMOVED lines=19> */
.L_x_239:
[----:B------:R-:W-:Y:S05]  /*12270*/  BSYNC B0 ;  /* 0x0000000000007941 */ /* 0x000fea0003800000 */
.L_x_238:
[----:B------:R-:W-:Y:S01]  /*12280*/  IADD3 R4, R4, 0x60, RZ ;  /* 0x0000006004047810 */ /* 0x000fe20007ffe0ff */
[----:B-1----:R1:W2:Y:S03]  /*12290*/  SHFL.IDX PT, R11, R8, 0x3, 0x1c1f ;  /* 0x007c1f00080b7f89 */ /* 0x0022a600000e0000 */
[----:B------:R-:W-:Y:S01]  /*122a0*/  ISETP.GE.AND P0, PT, R4, R3, PT ;  /* 0x000000030400720c */ /* 0x000fe20003f06270 */
[----:B----4-:R1:W4:-:S12]  /*122b0*/  SHFL.IDX PT, R10, R9, 0x3, 0x1c1f ;  /* 0x007c1f00090a7f89 */ /* 0x01031800000e0000 */
[----:B------:R-:W-:Y:S05]  /*122c0*/  @P0 EXIT ;  /* 0x000000000000094d */ /* 0x000fea0003800000 */
[----:B------:R-:W-:Y:S02]  /*122d0*/  ISETP.GE.AND P0, PT, R6, c[0x0][0x3c8], PT ;  /* 0x0000f20006007a0c */ /* 0x000fe40003f06270 */
[----:B------:R-:W-:-:S11]  /*122e0*/  ISETP.GE.AND P1, PT, R7, c[0x0][0x3c8], PT ;  /* 0x0000f20007007a0c */ /* 0x000fd60003f26270 */
[----:B------:R-:W-:-:S04]  /*122f0*/  @!P0 SHF.R.S32.HI R3, RZ, 0x1f, R6 ;  /* 0x0000001fff038819 */ /* 0x000fc80000011406 */
[----:B------:R-:W-:Y:S01]  /*12300*/  @!P0 LEA.HI R3, R3, R6, RZ, 0x3 ;  /* 0x0000000603038211 */ /* 0x000fe200078f18ff */
[----:B--2-4-:R-:W-:-:S03]  /*12310*/  @!P1 IMAD.WIDE R6, R7, 0x2, R10 ;  /* 0x0000000207069825 */ /* 0x014fc600078e020a */
[----:B------:R-:W-:Y:S02]  /*12320*/  @!P0 LOP3.LUT R3, R3, 0xfffffff8, RZ, 0xc0, !PT ;  /* 0xfffffff803038812 */ /* 0x000fe400078ec0ff */
[----:B------:R2:W-:Y:S03]  /*12330*/  @!P1 ST.E.128 [R6.64], RZ ;  /* 0x000000ff06009985 */ /* 0x0005e6000c101d0a */
[----:B------:R-:W-:-:S05]  /*12340*/  @!P0 IMAD.WIDE R2, R3, 0x2, R10 ;  /* 0x0000000203028825 */ /* 0x000fca00078e020a */
[----:B------:R2:W-:Y:S01]  /*12350*/  @!P0 ST.E.128 [R2.64], RZ ;  /* 0x000000ff02008985 */ /* 0x0005e2000c101d0a */
[----:B------:R-:W-:-:S13]  /*12360*/  ISETP.GE.AND P0, PT, R5, c[0x0][0x3c8], PT ;  /* 0x0000f20005007a0c */ /* 0x000fda0003f06270 */
[----:B------:R-:W-:Y:S05]  /*12370*/  @P0 EXIT ;  /* 0x000000000000094d */ /* 0x000fea0003800000 */
[----:B------:R-:W-:-:S04]  /*12380*/  SHF.R.S32.HI R0, RZ, 0x1f, R5 ;  /* 0x0000001fff007819 */ /* 0x000fc80000011405 */
[----:B------:R-:W-:-:S04]  /*12390*/  LEA.HI R0, R0, R5, RZ, 0x3 ;  /* 0x0000000500007211 */ /* 0x000fc800078f18ff */
[----:B--2---:R-:W-:-:S05]  /*123a0*/  LOP3.LUT R3, R0, 0xfffffff8, RZ, 0xc0, !PT ;  /* 0xfffffff800037812 */ /* 0x004fca00078ec0ff */
[----:B------:R-:W-:-:S05]  /*123b0*/  IMAD.WIDE R10, R3, 0x2, R10 ;  /* 0x00000002030a7825 */ /* 0x000fca00078e020a */
[----:B------:R-:W-:Y:S01]  /*123c0*/  ST.E.128 [R10.64], RZ ;  /* 0x000000ff0a007985 */ /* 0x000fe2000c101d0a */
[----:B------:R-:W-:Y:S05]  /*123d0*/  EXIT ;  /* 0x000000000000794d */ /* 0x000fea0003800000 */
.L_x_240:
        /* <DEDUP_REMOVED lines=10> */
.L_x_757:


//--------------------- .text._ZN7cutlass13device_kernelIN5flash19enable_sm80_to_sm89INS1_16FlashAttnFwdSm80INS1_25CollectiveMainloopFwdSm80ILi4ELi1ELb0EN4cute5tupleIJNS5_1CILi128EEENS7_ILi48EEENS7_ILi96EEEEEELi96ENS_6half_tEfNS_4arch4Sm80ELb0ELb1ELb0ELb1ELb0ELb0ELb1ELb0EEENS1_21CollectiveEpilogueFwdINS6_IJS8_SA_S9_EEENS6_IJNS7_ILi1EEESI_SI_EEESC_SE_Li128ELb1ELb1ELb0ELb0EEENS1_19SingleTileSchedulerILb1ELb0ELb1ELi128EEEEEEEEEvNT_6ParamsE --------------------------
	.section	.text._ZN7cutlass13device_kernelIN5flash19enable_sm80_to_sm89INS1_16FlashAttnFwdSm80INS1_25CollectiveMainloopFwdSm80ILi4ELi1ELb0EN4cute5tupleIJNS5_1CILi128EEENS7_ILi48EEENS7_ILi96EEEEEELi96ENS_6half_tEfNS_4arch4Sm80ELb0ELb1ELb0ELb1ELb0ELb0ELb1ELb0EEENS1_21CollectiveEpilogueFwdINS6_IJS8_SA_S9_EEENS6_IJNS7_ILi1EEESI_SI_EEESC_SE_Li128ELb1ELb1ELb0ELb0EEENS1_19SingleTileSchedulerILb1ELb0ELb1ELi128EEEEEEEEEvNT_6ParamsE,"ax",@progbits
	.sectioninfo	@"SHI_REGISTERS=255"
	.align	128
.text._ZN7cutlass13device_kernelIN5flash19enable_sm80_to_sm89INS1_16FlashAttnFwdSm80INS1_25CollectiveMainloopFwdSm80ILi4ELi1ELb0EN4cute5tupleIJNS5_1CILi128EEENS7_ILi48EEENS7_ILi96EEEEEELi96ENS_6half_tEfNS_4arch4Sm80ELb0ELb1ELb0ELb1ELb0ELb0ELb1ELb0EEENS1_21CollectiveEpilogueFwdINS6_IJS8_SA_S9_EEENS6_IJNS7_ILi1EEESI_SI_EEESC_SE_Li128ELb1ELb1ELb0ELb0EEENS1_19SingleTileSchedulerILb1ELb0ELb1ELi128EEEEEEEEEvNT_6ParamsE:
        .type           _ZN7cutlass13device_kernelIN5flash19enable_sm80_to_sm89INS1_16FlashAttnFwdSm80INS1_25CollectiveMainloopFwdSm80ILi4ELi1ELb0EN4cute5tupleIJNS5_1CILi128EEENS7_ILi48EEENS7_ILi96EEEEEELi96ENS_6half_tEfNS_4arch4Sm80ELb0ELb1ELb0ELb1ELb0ELb0ELb1ELb0EEENS1_21CollectiveEpilogueFwdINS6_IJS8_SA_S9_EEENS6_IJNS7_ILi1EEESI_SI_EEESC_SE_Li128ELb1ELb1ELb0ELb0EEENS1_19SingleTileSchedulerILb1ELb0ELb1ELi128EEEEEEEEEvNT_6ParamsE,@function
        .size           _ZN7cutlass13device_kernelIN5flash19enable_sm80_to_sm89INS1_16FlashAttnFwdSm80INS1_25CollectiveMainloopFwdSm80ILi4ELi1ELb0EN4cute5tupleIJNS5_1CILi128EEENS7_ILi48EEENS7_ILi96EEEEEELi96ENS_6half_tEfNS_4arch4Sm80ELb0ELb1ELb0ELb1ELb0ELb0ELb1ELb0EEENS1_21CollectiveEpilogueFwdINS6_IJS8_SA_S9_EEENS6_IJNS7_ILi1EEESI_SI_EEESC_SE_Li128ELb1ELb1ELb0ELb0EEENS1_19SingleTileSchedulerILb1ELb0ELb1ELi128EEEEEEEEEvNT_6ParamsE,(.L_x_758 - _ZN7cutlass13device_kernelIN5flash19enable_sm80_to_sm89INS1_16FlashAttnFwdSm80INS1_25CollectiveMainloopFwdSm80ILi4ELi1ELb0EN4cute5tupleIJNS5_1CILi128EEENS7_ILi48EEENS7_ILi96EEEEEELi96ENS_6half_tEfNS_4arch4Sm80ELb0ELb1ELb0ELb1ELb0ELb0ELb1ELb0EEENS1_21CollectiveEpilogueFwdINS6_IJS8_SA_S9_EEENS6_IJNS7_ILi1EEESI_SI_EEESC_SE_Li128ELb1ELb1ELb0ELb0EEENS1_19SingleTileSchedulerILb1ELb0ELb1ELi128EEEEEEEEEvNT_6ParamsE)
        .other          _ZN7cutlass13device_kernelIN5flash19enable_sm80_to_sm89INS1_16FlashAttnFwdSm80INS1_25CollectiveMainloopFwdSm80ILi4ELi1ELb0EN4cute5tupleIJNS5_1CILi128EEENS7_ILi48EEENS7_ILi96EEEEEELi96ENS_6half_tEfNS_4arch4Sm80ELb0ELb1ELb0ELb1ELb0ELb0ELb1ELb0EEENS1_21CollectiveEpilogueFwdINS6_IJS8_SA_S9_EEENS6_IJNS7_ILi1EEESI_SI_EEESC_SE_Li128ELb1ELb1ELb0ELb0EEENS1_19SingleTileSchedulerILb1ELb0ELb1ELi128EEEEEEEEEvNT_6ParamsE,@"STO_CUDA_ENTRY STV_DEFAULT"
_ZN7cutlass13device_kernelIN5flash19enable_sm80_to_sm89INS1_16FlashAttnFwdSm80INS1_25CollectiveMainloopFwdSm80ILi4ELi1ELb0EN4cute5tupleIJNS5_1CILi128EEENS7_ILi48EEENS7_ILi96EEEEEELi96ENS_6half_tEfNS_4arch4Sm80ELb0ELb1ELb0ELb1ELb0ELb0ELb1ELb0EEENS1_21CollectiveEpilogueFwdINS6_IJS8_SA_S9_EEENS6_IJNS7_ILi1EEESI_SI_EEESC_SE_Li128ELb1ELb1ELb0ELb0EEENS1_19SingleTileSchedulerILb1ELb0ELb1ELi128EEEEEEEEEvNT_6ParamsE:
[----:B------:R-:W-:Y:S02]  /*0000*/  MOV R1, c[0x0][0x28] ;  /* 0x00000a0000017a02 */ /* 0x000fe40000000f00 */
[----:B------:R-:W1:Y:S01]  /*0010*/  S2R R223, SR_TID.X ;  /* 0x0000000000df7919 */ /* 0x000e620000002100 */
[----:B------:R-:W-:Y:S01]  /*0020*/  MOV R3, 0x4 ;  /* 0x0000000400037802 */ /* 0x000fe20000000f00 */
[----:B------:R-:W2:Y:S01]  /*0030*/  S2UR UR4, SR_CTAID.X ;  /* 0x00000000000479c3 */ /* 0x000ea20000002500 */
[----:B------:R-:W-:Y:S01]  /*0040*/  ULDC.64 UR8, c[0x0][0x118] ;  /* 0x0000460000087ab9 */ /* 0x000fe20000000a00 */
[----:B------:R-:W3:Y:S01]  /*0050*/  S2R R224, SR_CTAID.Z ;  /* 0x0000000000e07919 */ /* 0x000ee20000002700 */
[----:B-1----:R-:W-:Y:S01]  /*0060*/  SHF.R.U32.HI R0, RZ, 0x5, R223 ;  /* 0x00000005ff007819 */ /* 0x002fe200000116df */
[----:B---3--:R-:W-:-:S05]  /*0070*/  IMAD.WIDE R4, R224, R3, c[0x0][0x568] ;  /* 0x00015a00e0047625 */ /* 0x008fca00078e0203 */
[----:B------:R-:W1:Y:S02]  /*0080*/  SHFL.IDX PT, R0, R0, RZ, 0x1f ;  /* 0x00001fff00007589 */ /* 0x000e6400000e0000 */
[----:B-1----:R-:W-:-:S13]  /*0090*/  ISETP.NE.AND P0, PT, R0, RZ, PT ;  /* 0x000000ff0000720c */ /* 0x002fda0003f05270 */
[----:B--2---:R-:W-:Y:S05]  /*00a0*/  @!P0 BRA `(.L_x_241) ;  /* 0x0000014000008947 */ /* 0x004fea0003800000 */
[----:B------:R-:W-:-:S04]  /*00b0*/  ISETP.NE.U32.AND P0, PT, RZ, c[0x0][0x568], PT ;  /* 0x00015a00ff007a0c */ /* 0x000fc80003f05070 */
[----:B------:R-:W-:-:S13]  /*00c0*/  ISETP.NE.AND.EX P0, PT, RZ, c[0x0][0x56c], PT, P0 ;  /* 0x00015b00ff007a0c */ /* 0x000fda0003f05300 */
[----:B------:R-:W-:Y:S05]  /*00d0*/  @!P0 BRA `(.L_x_242) ;  /* 0x0000002000008947 */ /* 0x000fea0003800000 */
[----:B------:R1:W5:Y:S01]  /*00e0*/  LDG.E R0, [R4.64] ;  /* 0x0000000804007981 */ /* 0x000362000c1e1900 */
[----:B------:R-:W-:Y:S05]  /*00f0*/  BRA `(.L_x_243) ;  /* 0x0000009000007947 */ /* 0x000fea0003800000 */
.L_x_242:
        /* <DEDUP_REMOVED lines=8> */
.L_x_244:
[----:B------:R-:W-:-:S04]  /*0180*/  MOV R0, c[0x0][0x54c] ;  /* 0x0001530000007a02 */ /* 0x000fc80000000f00 */
.L_x_243:
[----:B------:R-:W-:Y:S01]  /*0190*/  USHF.L.U32 UR4, UR4, 0x7, URZ ;  /* 0x0000000704047899 */ /* 0x000fe2000800063f */
[----:B-----5:R-:W-:-:S05]  /*01a0*/  IMAD R0, R0, c[0x0][0x548], RZ ;  /* 0x0001520000007a24 */ /* 0x020fca00078e02ff */
[----:B------:R-:W-:-:S04]  /*01b0*/  MOV R153, UR4 ;  /* 0x0000000400997c02 */ /* 0x000fc80008000f00 */
[----:B------:R-:W-:-:S04]  /*01c0*/  ISETP.GE.AND P0, PT, R153, R0, PT ;  /* 0x000000009900720c */ /* 0x000fc80003f06270 */
[----:B------:R-:W-:Y:S01]  /*01d0*/  SEL R224, R224, 0xffffffff, !P0 ;  /* 0xffffffffe0e07807 */ /* 0x000fe20004000000 */
[----:B------:R-:W-:Y:S05]  /*01e0*/  BRA `(.L_x_245) ;  /* 0x0000013000007947 */ /* 0x000fea0003800000 */
.L_x_241:
[----:B------:R-:W-:-:S04]  /*01f0*/  ISETP.NE.U32.AND P0, PT, RZ, c[0x0][0x568], PT ;  /* 0x00015a00ff007a0c */ /* 0x000fc80003f05070 */
[----:B------:R-:W-:-:S13]  /*0200*/  ISETP.NE.AND.EX P0, PT, RZ, c[0x0][0x56c], PT, P0 ;  /* 0x00015b00ff007a0c */ /* 0x000fda0003f05300 */
[----:B------:R-:W-:Y:S05]  /*0210*/  @!P0 BRA `(.L_x_246) ;  /* 0x0000002000008947 */ /* 0x000fea0003800000 */
[----:B------:R1:W5:Y:S01]  /*0220*/  LDG.E R0, [R4.64] ;  /* 0x0000000804007981 */ /* 0x000362000c1e1900 */
[----:B------:R-:W-:Y:S05]  /*0230*/  BRA `(.L_x_247) ;  /* 0x0000009000007947 */ /* 0x000fea0003800000 */
.L_x_246:
        /* <DEDUP_REMOVED lines=8> */
.L_x_248:
[----:B------:R-:W-:-:S04]  /*02c0*/  MOV R0, c[0x0][0x54c] ;  /* 0x0001530000007a02 */ /* 0x000fc80000000f00 */
.L_x_247:
[----:B------:R-:W-:Y:S01]  /*02d0*/  USHF.L.U32 UR4, UR4, 0x7, URZ ;  /* 0x0000000704047899 */ /* 0x000fe2000800063f */
[----:B-----5:R-:W-:-:S05]  /*02e0*/  IMAD R0, R0, c[0x0][0x548], RZ ;  /* 0x0001520000007a24 */ /* 0x020fca00078e02ff */
[----:B------:R-:W-:-:S04]  /*02f0*/  MOV R153, UR4 ;  /* 0x0000000400997c02 */ /* 0x000fc80008000f00 */
[----:B------:R-:W-:-:S04]  /*0300*/  ISETP.GE.AND P0, PT, R153, R0, PT ;  /* 0x000000009900720c */ /* 0x000fc80003f06270 */
[----:B------:R-:W-:-:S04]  /*0310*/  SEL R224, R224, 0xffffffff, !P0 ;  /* 0xffffffffe0e07807 */ /* 0x000fc80004000000 */
.L_x_245:
[----:B------:R-:W-:-:S13]  /*0320*/  ISETP.GE.AND P0, PT, R224, RZ, PT ;  /* 0x000000ffe000720c */ /* 0x000fda0003f06270 */
        /* <DEDUP_REMOVED lines=11> */
[----:B-1----:R-:W-:Y:S01]  /*03e0*/  IMAD.WIDE R4, R224, R3, c[0x0][0x350] ;  /* 0x0000d400e0047625 */ /* 0x002fe200078e0203 */
        /* <DEDUP_REMOVED lines=8> */
[----:B------:R-:W-:Y:S01]  /*0470*/  IMAD.MOV.U32 R220, RZ, RZ, c[0x0][0x1d0] ;  /* 0x00007400ffdc7624 */ /* 0x000fe200078e00ff */
[----:B------:R-:W-:Y:S05]  /*0480*/  @P0 BRA `(.L_x_249) ;  /* 0x0000004000000947 */ /* 0x000fea0003800000 */
[----:B------:R-:W-:Y:S05]  /*0490*/  @!P2 BRA `(.L_x_249) ;  /* 0x000000300000a947 */ /* 0x000fea0003800000 */
[----:B-----5:R-:W2:Y:S04]  /*04a0*/  LDG.E R225, [R8.64] ;  /* 0x0000000808e17981 */ /* 0x020ea8000c1e1900 */
[----:B------:R-:W2:Y:S02]  /*04b0*/  LDG.E R0, [R8.64+0x4] ;  /* 0x0000040808007981 */ /* 0x000ea4000c1e1900 */
[----:B--2---:R-:W-:-:S02]  /*04c0*/  IADD3 R225, -R225, R0, RZ ;  /* 0x00000000e1e17210 */ /* 0x004fc40007ffe1ff */
.L_x_249:
[----:B------:R-:W-:-:S04]  /*04d0*/  ISETP.NE.U32.AND P0, PT, RZ, c[0x0][0x368], PT ;  /* 0x0000da00ff007a0c */ /* 0x000fc80003f05070 */
[----:B------:R-:W-:-:S13]  /*04e0*/  ISETP.NE.AND.EX P0, PT, RZ, c[0x0][0x36c], PT, P0 ;  /* 0x0000db00ff007a0c */ /* 0x000fda0003f05300 */
[----:B------:R-:W-:Y:S05]  /*04f0*/  @!P0 BRA `(.L_x_250) ;  /* 0x0000003000008947 */ /* 0x000fea0003800000 */
[----:B------:R-:W-:-:S06]  /*0500*/  IMAD.WIDE R220, R224, R3, c[0x0][0x368] ;  /* 0x0000da00e0dc7625 */ /* 0x000fcc00078e0203 */
[----:B------:R2:W5:Y:S01]  /*0510*/  LDG.E R220, [R220.64] ;  /* 0x00000008dcdc7981 */ /* 0x000562000c1e1900 */
[----:B------:R-:W-:Y:S05]  /*0520*/  BRA `(.L_x_251) ;  /* 0x0000004000007947 */ /* 0x000fea0003800000 */
.L_x_250:
[----:B------:R-:W-:Y:S05]  /*0530*/  @!P3 BRA `(.L_x_251) ;  /* 0x000000300000b947 */ /* 0x000fea0003800000 */
[----:B------:R-:W2:Y:S04]  /*0540*/  LDG.E R220, [R4.64] ;  /* 0x0000000804dc7981 */ /* 0x000ea8000c1e1900 */
[----:B-1----:R-:W2:Y:S02]  /*0550*/  LDG.E R9, [R4.64+0x4] ;  /* 0x0000040804097981 */ /* 0x002ea4000c1e1900 */
[----:B--2---:R-:W-:Y:S02]  /*0560*/  IADD3 R220, -R220, R9, RZ ;  /* 0x00000009dcdc7210 */ /* 0x004fe40007ffe1ff */
.L_x_251:
[----:B------:R-:W-:Y:S01]  /*0570*/  IMAD.MOV.U32 R222, RZ, RZ, c[0x0][0x2c4] ;  /* 0x0000b100ffde7624 */ /* 0x000fe200078e00ff */
[----:B------:R-:W-:Y:S01]  /*0580*/  LOP3.LUT R226, R226, 0xfffff7ff, RZ, 0xc0, !PT ;  /* 0xfffff7ffe2e27812 */ /* 0x000fe200078ec0ff */
[----:B--2---:R-:W-:Y:S01]  /*0590*/  IMAD.MOV.U32 R221, RZ, RZ, c[0x0][0x32c] ;  /* 0x0000cb00ffdd7624 */ /* 0x004fe200078e00ff */
[----:B-1----:R-:W-:Y:S01]  /*05a0*/  IADD3 R5, R153, 0x7f, RZ ;  /* 0x0000007f99057810 */ /* 0x002fe20007ffe0ff */
[----:B-----5:R-:W-:Y:S01]  /*05b0*/  IMAD.IADD R220, R220, 0x1, -R7 ;  /* 0x00000001dcdc7824 */ /* 0x020fe200078e0a07 */
[----:B------:R-:W-:-:S02]  /*05c0*/  ISETP.NE.AND P6, PT, R222, 0x1, PT ;  /* 0x00000001de00780c */ /* 0x000fc40003fc5270 */
[----:B------:R-:W-:Y:S02]  /*05d0*/  ISETP.GE.AND P5, PT, R221, 0x1, PT ;  /* 0x00000001dd00780c */ /* 0x000fe40003fa6270 */
[----:B------:R-:W-:-:S09]  /*05e0*/  IADD3 R0, R220, 0x1, -R225 ;  /* 0x00000001dc007810 */ /* 0x000fd20007ffe8e1 */
[----:B------:R-:W-:Y:S02]  /*05f0*/  @P6 IADD3 R4, R153, 0x7f, RZ ;  /* 0x0000007f99046810 */ /* 0x000fe40007ffe0ff */
[----:B------:R-:W-:-:S03]  /*0600*/  @P6 LOP3.LUT R226, R226, 0x800, RZ, 0xfc, !PT ;  /* 0x00000800e2e26812 */ /* 0x000fc600078efcff */
[----:B------:R-:W-:Y:S01]  /*0610*/  @P6 IMAD.HI.U32 R4, R4, c[0x0][0x2c8], RZ ;  /* 0x0000b20004046a27 */ /* 0x000fe200078e00ff */
[----:B------:R-:W-:-:S04]  /*0620*/  LOP3.LUT R226, R226, 0xfffffbff, RZ, 0xc0, !PT ;  /* 0xfffffbffe2e27812 */ /* 0x000fc800078ec0ff */
[----:B------:R-:W-:Y:S02]  /*0630*/  @P6 SHF.R.U32.HI R5, RZ, c[0x0][0x2cc], R4 ;  /* 0x0000b300ff056a19 */ /* 0x000fe40000011604 */
[----:B------:R-:W-:-:S03]  /*0640*/  @P5 LOP3.LUT R226, R226, 0x400, RZ, 0xfc, !PT ;  /* 0x00000400e2e25812 */ /* 0x000fc600078efcff */
[----:B------:R-:W-:Y:S02]  /*0650*/  IMAD.IADD R5, R0, 0x1, R5 ;  /* 0x0000000100057824 */ /* 0x000fe400078e0205 */
[----:B------:R-:W-:-:S03]  /*0660*/  IMAD.IADD R0, R6, 0x1, R7 ;  /* 0x0000000106007824 */ /* 0x000fc600078e0207 */
[----:B------:R-:W-:Y:S01]  /*0670*/  IADD3 R6, R5, c[0x0][0x328], RZ ;  /* 0x0000ca0005067a10 */ /* 0x000fe20007ffe0ff */
[----:B------:R-:W-:Y:S05]  /*0680*/  @!P5 BRA `(.L_x_252) ;  /* 0x000000e00000d947 */ /* 0x000fea0003800000 */
[C---:B------:R-:W-:Y:S02]  /*0690*/  ISETP.GT.AND P0, PT, R5.reuse, RZ, PT ;  /* 0x000000ff0500720c */ /* 0x040fe40003f04270 */
[----:B------:R-:W-:-:S11]  /*06a0*/  IADD3 R4, R5, -0x1, RZ ;  /* 0xffffffff05047810 */ /* 0x000fd60007ffe0ff */
[----:B------:R-:W-:Y:S05]  /*06b0*/  @P0 BRA `(.L_x_253) ;  /* 0x0000006000000947 */ /* 0x000fea0003800000 */
[----:B------:R-:W-:Y:S01]  /*06c0*/  ISETP.NE.AND P0, PT, R221, 0x1, PT ;  /* 0x00000001dd00780c */ /* 0x000fe20003f05270 */
[----:B------:R-:W-:-:S12]  /*06d0*/  IMAD.MOV R5, RZ, RZ, -R5 ;  /* 0x000000ffff057224 */ /* 0x000fd800078e0a05 */
[----:B------:R-:W-:-:S05]  /*06e0*/  @P0 IMAD.HI.U32 R4, R5, c[0x0][0x330], RZ ;  /* 0x0000cc0005040a27 */ /* 0x000fca00078e00ff */
[----:B------:R-:W-:-:S04]  /*06f0*/  @P0 SHF.R.U32.HI R5, RZ, c[0x0][0x334], R4 ;  /* 0x0000cd00ff050a19 */ /* 0x000fc80000011604 */
[----:B------:R-:W-:Y:S01]  /*0700*/  LOP3.LUT R4, RZ, R5, RZ, 0x33, !PT ;  /* 0x00000005ff047212 */ /* 0x000fe200078e33ff */
[----:B------:R-:W-:Y:S05]  /*0710*/  BRA `(.L_x_254) ;  /* 0x0000003000007947 */ /* 0x000fea0003800000 */
.L_x_253:
[----:B------:R-:W-:-:S13]  /*0720*/  ISETP.NE.AND P0, PT, R221, 0x1, PT ;  /* 0x00000001dd00780c */ /* 0x000fda0003f05270 */
[----:B------:R-:W-:-:S05]  /*0730*/  @P0 IMAD.HI.U32 R5, R4, c[0x0][0x330], RZ ;  /* 0x0000cc0004050a27 */ /* 0x000fca00078e00ff */
[----:B------:R-:W-:-:S05]  /*0740*/  @P0 SHF.R.U32.HI R4, RZ, c[0x0][0x334], R5 ;  /* 0x0000cd00ff040a19 */ /* 0x000fca0000011605 */
.L_x_254:
[----:B------:R-:W-:-:S05]  /*0750*/  IMAD R5, R4, R221, c[0x0][0x32c] ;  /* 0x0000cb0004057624 */ /* 0x000fca00078e02dd */
[----:B------:R-:W-:-:S04]  /*0760*/  IMNMX R6, R6, R5, PT ;  /* 0x0000000506067217 */ /* 0x000fc80003800200 */
.L_x_252:
[----:B------:R-:W-:Y:S01]  /*0770*/  IADD3 R6, R6, 0x2f, RZ ;  /* 0x0000002f06067810 */ /* 0x000fe20007ffe0ff */
[----:B------:R-:W-:Y:S01]  /*0780*/  @P6 IMAD.HI.U32 R4, R153, c[0x0][0x2c8], RZ ;  /* 0x0000b20099046a27 */ /* 0x000fe200078e00ff */
[----:B------:R-:W-:-:S03]  /*0790*/  IADD3 R8, R220, 0x2f, RZ ;  /* 0x0000002fdc087810 */ /* 0x000fc60007ffe0ff */
[----:B------:R-:W-:-:S04]  /*07a0*/  IMAD.HI R6, R6, 0x2aaaaaab, RZ ;  /* 0x2aaaaaab06067827 */ /* 0x000fc800078e02ff */
[----:B------:R-:W-:Y:S01]  /*07b0*/  IMAD.HI R8, R8, 0x2aaaaaab, RZ ;  /* 0x2aaaaaab08087827 */ /* 0x000fe200078e02ff */
[----:B------:R-:W-:-:S03]  /*07c0*/  SHF.R.U32.HI R5, RZ, 0x1f, R6 ;  /* 0x0000001fff057819 */ /* 0x000fc60000011606 */
[----:B------:R-:W-:Y:S01]  /*07d0*/  IMAD.MOV.U32 R9, RZ, RZ, R153 ;  /* 0x000000ffff097224 */ /* 0x000fe200078e0099 */
[----:B------:R-:W-:Y:S01]  /*07e0*/  @P6 SHF.R.U32.HI R9, RZ, c[0x0][0x2cc], R4 ;  /* 0x0000b300ff096a19 */ /* 0x000fe20000011604 */
[----:B------:R-:W-:Y:S01]  /*07f0*/  IMAD.IADD R150, R220, 0x1, -R225 ;  /* 0x00000001dc967824 */ /* 0x000fe200078e0ae1 */
[----:B------:R-:W-:Y:S02]  /*0800*/  SHF.R.U32.HI R7, RZ, 0x1f, R8 ;  /* 0x0000001fff077819 */ /* 0x000fe40000011608 */
[----:B------:R-:W-:Y:S01]  /*0810*/  LEA.HI.SX32 R5, R6, R5, 0x1d ;  /* 0x0000000506057211 */ /* 0x000fe200078feaff */
[----:B------:R-:W-:Y:S01]  /*0820*/  IMAD.IADD R4, R150, 0x1, R9 ;  /* 0x0000000196047824 */ /* 0x000fe200078e0209 */
[----:B------:R-:W-:-:S04]  /*0830*/  LEA.HI.SX32 R148, R8, R7, 0x1d ;  /* 0x0000000708947211 */ /* 0x000fc800078feaff */
[----:B------:R-:W-:Y:S02]  /*0840*/  IADD3 R6, R4, -c[0x0][0x324], RZ ;  /* 0x8000c90004067a10 */ /* 0x000fe40007ffe0ff */
[----:B------:R-:W-:Y:S01]  /*0850*/  IMNMX R148, R148, R5, PT ;  /* 0x0000000594947217 */ /* 0x000fe20003800200 */
[----:B------:R-:W-:Y:S05]  /*0860*/  @!P5 BRA `(.L_x_255) ;  /* 0x000000e00000d947 */ /* 0x000fea0003800000 */
[----:B------:R-:W-:-:S04]  /*0870*/  MOV R5, R4 ;  /* 0x0000000400057202 */ /* 0x000fc80000000f00 */
[----:B------:R-:W-:-:S13]  /*0880*/  ISETP.GT.AND P0, PT, R5, -0x1, PT ;  /* 0xffffffff0500780c */ /* 0x000fda0003f04270 */
[----:B------:R-:W-:Y:S05]  /*0890*/  @P0 BRA `(.L_x_256) ;  /* 0x0000006000000947 */ /* 0x000fea0003800000 */
[----:B------:R-:W-:Y:S02]  /*08a0*/  ISETP.NE.AND P0, PT, R221, 0x1, PT ;  /* 0x00000001dd00780c */ /* 0x000fe40003f05270 */
[----:B------:R-:W-:-:S11]  /*08b0*/  LOP3.LUT R5, RZ, R5, RZ, 0x33, !PT ;  /* 0x00000005ff057212 */ /* 0x000fd600078e33ff */
[----:B------:R-:W-:-:S05]  /*08c0*/  @P0 IMAD.HI.U32 R4, R5, c[0x0][0x330], RZ ;  /* 0x0000cc0005040a27 */ /* 0x000fca00078e00ff */
[----:B------:R-:W-:-:S04]  /*08d0*/  @P0 SHF.R.U32.HI R5, RZ, c[0x0][0x334], R4 ;  /* 0x0000cd00ff050a19 */ /* 0x000fc80000011604 */
[----:B------:R-:W-:Y:S01]  /*08e0*/  LOP3.LUT R5, RZ, R5, RZ, 0x33, !PT ;  /* 0x00000005ff057212 */ /* 0x000fe200078e33ff */
[----:B------:R-:W-:Y:S05]  /*08f0*/  BRA `(.L_x_257) ;  /* 0x0000003000007947 */ /* 0x000fea0003800000 */
.L_x_256:
[----:B------:R-:W-:-:S13]  /*0900*/  ISETP.NE.AND P0, PT, R221, 0x1, PT ;  /* 0x00000001dd00780c */ /* 0x000fda0003f05270 */
[----:B------:R-:W-:-:S05]  /*0910*/  @P0 IMAD.HI.U32 R4, R5, c[0x0][0x330], RZ ;  /* 0x0000cc0005040a27 */ /* 0x000fca00078e00ff */
[----:B------:R-:W-:-:S05]  /*0920*/  @P0 SHF.R.U32.HI R5, RZ, c[0x0][0x334], R4 ;  /* 0x0000cd00ff050a19 */ /* 0x000fca0000011604 */
.L_x_257:
[----:B------:R-:W-:-:S05]  /*0930*/  IMAD R5, R5, c[0x0][0x32c], RZ ;  /* 0x0000cb0005057a24 */ /* 0x000fca00078e02ff */
[----:B------:R-:W-:-:S05]  /*0940*/  IMNMX R6, R6, R5, !PT ;  /* 0x0000000506067217 */ /* 0x000fca0007800200 */
.L_x_255:
[----:B------:R-:W-:Y:S01]  /*0950*/  IMAD.HI R4, R6, 0x2aaaaaab, RZ ;  /* 0x2aaaaaab06047827 */ /* 0x000fe200078e02ff */
[----:B------:R-:W-:Y:S01]  /*0960*/  PLOP3.LUT P4, PT, PT, PT, PT, 0x80, 0x0 ;  /* 0x000000000000781c */ /* 0x000fe20003f8f070 */
[----:B------:R-:W-:Y:S01]  /*0970*/  CS2R R8, SRZ ;  /* 0x0000000000087805 */ /* 0x000fe2000001ff00 */
[----:B------:R-:W-:Y:S01]  /*0980*/  CS2R R92, SRZ ;  /* 0x00000000005c7805 */ /* 0x000fe2000001ff00 */
[----:B------:R-:W-:Y:S01]  /*0990*/  IMAD.MOV.U32 R94, RZ, RZ, RZ ;  /* 0x000000ffff5e7224 */ /* 0x000fe200078e00ff */
[----:B------:R-:W-:Y:S01]  /*09a0*/  SHF.R.U32.HI R219, RZ, 0x1f, R4 ;  /* 0x0000001fffdb7819 */ /* 0x000fe20000011604 */
[----:B------:R-:W-:Y:S01]  /*09b0*/  CS2R R98, SRZ ;  /* 0x0000000000627805 */ /* 0x000fe2000001ff00 */
[----:B------:R-:W-:Y:S01]  /*09c0*/  IMAD.MOV.U32 R96, RZ, RZ, RZ ;  /* 0x000000ffff607224 */ /* 0x000fe200078e00ff */
[----:B------:R-:W-:Y:S01]  /*09d0*/  CS2R R90, SRZ ;  /* 0x00000000005a7805 */ /* 0x000fe2000001ff00 */
[----:B------:R-:W-:Y:S01]  /*09e0*/  LEA.HI.SX32 R219, R4, R219, 0x1d ;  /* 0x000000db04db7211 */ /* 0x000fe200078feaff */
[----:B------:R-:W-:Y:S01]  /*09f0*/  CS2R R88, SRZ ;  /* 0x0000000000587805 */ /* 0x000fe2000001ff00 */
[----:B------:R-:W-:Y:S01]  /*0a00*/  CS2R R4, SRZ ;  /* 0x0000000000047805 */ /* 0x000fe2000001ff00 */
[----:B------:R-:W-:Y:S01]  /*0a10*/  CS2R R86, SRZ ;  /* 0x0000000000567805 */ /* 0x000fe2000001ff00 */
[----:B------:R-:W-:Y:S01]  /*0a20*/  IMNMX R219, RZ, R219, !PT ;  /* 0x000000dbffdb7217 */ /* 0x000fe20007800200 */
[----:B------:R-:W-:Y:S01]  /*0a30*/  CS2R R84, SRZ ;  /* 0x0000000000547805 */ /* 0x000fe2000001ff00 */
[----:B------:R-:W-:Y:S01]  /*0a40*/  CS2R R78, SRZ ;  /* 0x00000000004e7805 */ /* 0x000fe2000001ff00 */
[----:B------:R-:W-:Y:S01]  /*0a50*/  CS2R R76, SRZ ;  /* 0x00000000004c7805 */ /* 0x000fe2000001ff00 */
[----:B------:R-:W-:Y:S01]  /*0a60*/  ISETP.GT.AND P0, PT, R148, R219, PT ;  /* 0x000000db9400720c */ /* 0x000fe20003f04270 */
        /* <DEDUP_REMOVED lines=39> */
[----:B------:R-:W-:Y:S05]  /*0ce0*/  @!P0 BRA `(.L_x_258) ;  /* 0x0000f84000008947 */ /* 0x000fea0003800000 */
[----:B------:R-:W-:-:S04]  /*0cf0*/  ISETP.NE.U32.AND P0, PT, RZ, c[0x0][0x340], PT ;  /* 0x0000d000ff007a0c */ /* 0x000fc80003f05070 */
[----:B------:R-:W-:-:S13]  /*0d00*/  ISETP.NE.AND.EX P0, PT, RZ, c[0x0][0x344], PT, P0 ;  /* 0x0000d100ff007a0c */ /* 0x000fda0003f05300 */
[----:B------:R-:W-:-:S06]  /*0d10*/  @P0 IMAD.WIDE R10, R224, R3, c[0x0][0x340] ;  /* 0x0000d000e00a0625 */ /* 0x000fcc00078e0203 */
[----:B------:R1:W2:Y:S01]  /*0d20*/  @P0 LDG.E R10, [R10.64] ;  /* 0x000000080a0a0981 */ /* 0x0002a2000c1e1900 */
[----:B------:R-:W-:Y:S01]  /*0d30*/  SHF.R.S32.HI R6, RZ, 0x1f, R223 ;  /* 0x0000001fff067819 */ /* 0x000fe200000114df */
[----:B------:R-:W-:Y:S01]  /*0d40*/  IMAD.WIDE.U32 R8, R2, c[0x0][0x178], RZ ;  /* 0x00005e0002087a25 */ /* 0x000fe200078e00ff */
[----:B------:R-:W-:Y:S01]  /*0d50*/  SHF.R.S32.HI R3, RZ, 0x1f, R2 ;  /* 0x0000001fff037819 */ /* 0x000fe20000011402 */
[----:B------:R-:W3:Y:S01]  /*0d60*/  S2R R4, SR_CTAID.Y ;  /* 0x0000000000047919 */ /* 0x000ee20000002600 */
[-C--:B------:R-:W-:Y:S01]  /*0d70*/  LEA.HI R12, R6, R223.reuse, RZ, 0x2 ;  /* 0x000000df060c7211 */ /* 0x080fe200078f10ff */
[----:B------:R-:W-:Y:S01]  /*0d80*/  BSSY B0, `(.L_x_259) ;  /* 0x0000089000007945 */ /* 0x000fe20003800000 */
[----:B------:R-:W-:Y:S01]  /*0d90*/  SHF.R.S32.HI R14, RZ, 0x1f, R0 ;  /* 0x0000001fff0e7819 */ /* 0x000fe20000011400 */
[----:B------:R-:W-:Y:S01]  /*0da0*/  IMAD R3, R3, c[0x0][0x178], RZ ;  /* 0x00005e0003037a24 */ /* 0x000fe200078e02ff */
[----:B------:R-:W-:Y:S02]  /*0db0*/  LOP3.LUT R96, R12, 0xfffffffc, RZ, 0xc0, !PT ;  /* 0xfffffffc0c607812 */ /* 0x000fe400078ec0ff */
[----:B------:R-:W-:Y:S01]  /*0dc0*/  SHF.R.S32.HI R247, RZ, 0x2, R12 ;  /* 0x00000002fff77819 */ /* 0x000fe2000001140c */
[----:B------:R-:W-:Y:S01]  /*0dd0*/  IMAD R26, R2, c[0x0][0x17c], R3 ;  /* 0x00005f00021a7a24 */ /* 0x000fe200078e0203 */
[----:B------:R-:W-:Y:S01]  /*0de0*/  LEA.HI R3, R6, R223, RZ, 0x3 ;  /* 0x000000df06037211 */ /* 0x000fe200078f18ff */
[----:B------:R-:W-:Y:S01]  /*0df0*/  IMAD.IADD R96, R223, 0x1, -R96 ;  /* 0x00000001df607824 */ /* 0x000fe200078e0a60 */
[----:B------:R-:W-:Y:S01]  /*0e00*/  IADD3 R19, P1, R0, R247, RZ ;  /* 0x000000f700137210 */ /* 0x000fe20007f3e0ff */
[----:B------:R-:W-:Y:S01]  /*0e10*/  IMAD.IADD R27, R9, 0x1, R26 ;  /* 0x00000001091b7824 */ /* 0x000fe200078e021a */
[----:B------:R-:W-:Y:S01]  /*0e20*/  LEA.HI R9, R6, R223, RZ, 0x4 ;  /* 0x000000df06097211 */ /* 0x000fe200078f20ff */
[----:B------:R-:W-:Y:S01]  /*0e30*/  IMAD.SHL.U32 R16, R96, 0x8, RZ ;  /* 0x0000000860107824 */ /* 0x000fe200078e00ff */
[----:B------:R-:W-:Y:S01]  /*0e40*/  LEA.HI.X.SX32 R0, R247, R14, 0x1, P1 ;  /* 0x0000000ef7007211 */ /* 0x000fe200008f0eff */
[----:B------:R-:W-:Y:S01]  /*0e50*/  IMAD.MOV.U32 R26, RZ, RZ, R8 ;  /* 0x000000ffff1a7224 */ /* 0x000fe200078e0008 */
[----:B------:R-:W-:-:S02]  /*0e60*/  LEA.HI R12, R12, R247, RZ, 0x1 ;  /* 0x000000f70c0c7211 */ /* 0x000fc400078f08ff */
[----:B------:R-:W-:Y:S02]  /*0e70*/  IADD3 R8, R16, 0x40, RZ ;  /* 0x0000004010087810 */ /* 0x000fe40007ffe0ff */
[----:B-1----:R-:W-:Y:S02]  /*0e80*/  SHF.R.S32.HI R11, RZ, 0x1f, R224 ;  /* 0x0000001fff0b7819 */ /* 0x002fe400000114e0 */
[----:B------:R-:W-:Y:S01]  /*0e90*/  ISETP.GE.AND P1, PT, R8, c[0x0][0x1d4], PT ;  /* 0x0000750008007a0c */ /* 0x000fe20003f26270 */
[----:B---3--:R-:W-:Y:S01]  /*0ea0*/  IMAD.WIDE.U32 R26, R4, c[0x0][0x1b8], R26 ;  /* 0x00006e00041a7a25 */ /* 0x008fe200078e001a */
[----:B------:R-:W-:Y:S02]  /*0eb0*/  SHF.R.S32.HI R5, RZ, 0x1f, R4 ;  /* 0x0000001fff057819 */ /* 0x000fe40000011404 */
[----:B------:R-:W-:Y:S01]  /*0ec0*/  LOP3.LUT R12, R12, 0x7fffffe, RZ, 0xc0, !PT ;  /* 0x07fffffe0c0c7812 */ /* 0x000fe200078ec0ff */
[----:B------:R-:W-:Y:S01]  /*0ed0*/  IMAD R8, R0, c[0x0][0x1e0], RZ ;  /* 0x0000780000087a24 */ /* 0x000fe200078e02ff */
[----:B------:R-:W-:Y:S01]  /*0ee0*/  SHF.R.S32.HI R17, RZ, 0x1f, R16 ;  /* 0x0000001fff117819 */ /* 0x000fe20000011410 */
[----:B------:R-:W-:Y:S01]  /*0ef0*/  IMAD R7, R5, c[0x0][0x1b8], RZ ;  /* 0x00006e0005077a24 */ /* 0x000fe200078e02ff */
[----:B------:R-:W-:Y:S01]  /*0f00*/  LEA.HI R95, R6, R223, RZ, 0x5 ;  /* 0x000000df065f7211 */ /* 0x000fe200078f28ff */
[----:B------:R-:W-:Y:S01]  /*0f10*/  IMAD R0, R0, c[0x0][0x208], RZ ;  /* 0x0000820000007a24 */ /* 0x000fe200078e02ff */
[----:B------:R-:W-:Y:S01]  /*0f20*/  SEL R6, R11, RZ, !P2 ;  /* 0x000000ff0b067207 */ /* 0x000fe20005000000 */
[----:B------:R-:W-:Y:S01]  /*0f30*/  IMAD R7, R4, c[0x0][0x1bc], R7 ;  /* 0x00006f0004077a24 */ /* 0x000fe200078e0207 */
[----:B------:R-:W-:Y:S01]  /*0f40*/  SEL R15, R224, RZ, !P2 ;  /* 0x000000ffe00f7207 */ /* 0x000fe20005000000 */
[----:B------:R-:W-:Y:S01]  /*0f50*/  IMAD.IADD R29, R247, 0x1, -R12 ;  /* 0x00000001f71d7824 */ /* 0x000fe200078e0a0c */
[----:B------:R-:W-:Y:S01]  /*0f60*/  SHF.R.S32.HI R2, RZ, 0x3, R3 ;  /* 0x00000003ff027819 */ /* 0x000fe20000011403 */
[----:B------:R-:W-:Y:S01]  /*0f70*/  IMAD R13, R19, c[0x0][0x1e4], R8 ;  /* 0x00007900130d7a24 */ /* 0x000fe200078e0208 */
[----:B------:R-:W-:Y:S01]  /*0f80*/  IADD3 R27, R27, R7, RZ ;  /* 0x000000071b1b7210 */ /* 0x000fe20007ffe0ff */
[----:B------:R-:W-:Y:S01]  /*0f90*/  IMAD R7, R19, c[0x0][0x20c], R0 ;  /* 0x0000830013077a24 */ /* 0x000fe200078e0200 */
[----:B------:R-:W-:Y:S01]  /*0fa0*/  LOP3.LUT R0, R9, 0xfffffff0, RZ, 0xc0, !PT ;  /* 0xfffffff009007812 */ /* 0x000fe200078ec0ff */
[----:B------:R-:W-:Y:S01]  /*0fb0*/  IMAD.WIDE.U32 R24, R19, c[0x0][0x1e0], R16 ;  /* 0x0000780013187a25 */ /* 0x000fe200078e0010 */
[----:B------:R-:W-:-:S02]  /*0fc0*/  LOP3.LUT R226, R226, 0xfffffeff, RZ, 0xc0, !PT ;  /* 0xfffffeffe2e27812 */ /* 0x000fc400078ec0ff */
[----:B------:R-:W-:Y:S01]  /*0fd0*/  SHF.R.S32.HI R94, RZ, 0x5, R95 ;  /* 0x00000005ff5e7819 */ /* 0x000fe2000001145f */
[----:B------:R-:W-:Y:S01]  /*0fe0*/  IMAD.IADD R101, R223, 0x1, -R0 ;  /* 0x00000001df657824 */ /* 0x000fe200078e0a00 */
[----:B------:R-:W-:Y:S01]  /*0ff0*/  @P1 LOP3.LUT R226, R226, 0x100, RZ, 0xfc, !PT ;  /* 0x00000100e2e21812 */ /* 0x000fe200078efcff */
[----:B------:R-:W-:Y:S01]  /*1000*/  IMAD R0, R96, 0x20, R247 ;  /* 0x0000002060007824 */ /* 0x000fe200078e02f7 */
[----:B------:R-:W-:Y:S01]  /*1010*/  ISETP.GE.AND P1, PT, R16, c[0x0][0x1d4], PT ;  /* 0x0000750010007a0c */ /* 0x000fe20003f26270 */
[----:B------:R-:W-:Y:S01]  /*1020*/  IMAD R6, R6, c[0x0][0x1c0], RZ ;  /* 0x0000700006067a24 */ /* 0x000fe200078e02ff */
[----:B------:R-:W-:Y:S01]  /*1030*/  LEA.HI R8, R101, R101, RZ, 0x1 ;  /* 0x0000006565087211 */ /* 0x000fe200078f08ff */
[----:B------:R-:W-:Y:S01]  /*1040*/  IMAD.IADD R0, R153, 0x1, R0 ;  /* 0x0000000199007824 */ /* 0x000fe200078e0200 */
[----:B------:R-:W-:Y:S01]  /*1050*/  LOP3.LUT R226, R226, 0xfffffdff, RZ, 0xc0, !PT ;  /* 0xfffffdffe2e27812 */ /* 0x000fe200078ec0ff */
[----:B------:R-:W-:Y:S01]  /*1060*/  IMAD.IADD R25, R25, 0x1, R13 ;  /* 0x0000000119197824 */ /* 0x000fe200078e020d */
[----:B------:R-:W-:Y:S01]  /*1070*/  SHF.R.S32.HI R14, RZ, 0x1, R8 ;  /* 0x00000001ff0e7819 */ /* 0x000fe20000011408 */
[----:B------:R-:W-:Y:S01]  /*1080*/  @P6 IMAD.HI.U32 R20, R0, c[0x0][0x2c8], RZ ;  /* 0x0000b20000146a27 */ /* 0x000fe200078e00ff */
[----:B------:R-:W-:-:S02]  /*1090*/  MOV R12, R0 ;  /* 0x00000000000c7202 */ /* 0x000fc40000000f00 */
[----:B------:R-:W-:Y:S01]  /*10a0*/  SHF.R.S32.HI R21, RZ, 0x1f, R8 ;  /* 0x0000001fff157819 */ /* 0x000fe20000011408 */
[C---:B------:R-:W-:Y:S01]  /*10b0*/  IMAD R6, R15.reuse, c[0x0][0x1c4], R6 ;  /* 0x000071000f067a24 */ /* 0x040fe200078e0206 */
[----:B------:R-:W-:Y:S01]  /*10c0*/  @P6 SHF.R.U32.HI R12, RZ, c[0x0][0x2cc], R20 ;  /* 0x0000b300ff0c6a19 */ /* 0x000fe20000011614 */
[----:B------:R-:W-:Y:S01]  /*10d0*/  IMAD.WIDE.U32 R26, R15, c[0x0][0x1c0], R26 ;  /* 0x000070000f1a7a25 */ /* 0x000fe200078e001a */
[----:B------:R-:W-:Y:S02]  /*10e0*/  LEA.HI R21, R21, R14, RZ, 0x2 ;  /* 0x0000000e15157211 */ /* 0x000fe400078f10ff */
[--C-:B------:R-:W-:Y:S01]  /*10f0*/  SHF.R.S32.HI R15, RZ, 0x1f, R12.reuse ;  /* 0x0000001fff0f7819 */ /* 0x100fe2000001140c */
[----:B------:R-:W-:Y:S01]  /*1100*/  IMAD.MOV R13, RZ, RZ, -R12 ;  /* 0x000000ffff0d7224 */ /* 0x000fe200078e0a0c */
[----:B------:R-:W-:Y:S01]  /*1110*/  IADD3 R27, R27, R6, RZ ;  /* 0x000000061b1b7210 */ /* 0x000fe20007ffe0ff */
[----:B------:R-:W-:Y:S01]  /*1120*/  IMAD.SHL.U32 R23, R2, 0x40, RZ ;  /* 0x0000004002177824 */ /* 0x000fe200078e00ff */
[----:B------:R-:W-:Y:S01]  /*1130*/  LOP3.LUT R21, R21, 0xfffffffc, RZ, 0xc0, !PT ;  /* 0xfffffffc15157812 */ /* 0x000fe200078ec0ff */
[----:B------:R-:W-:Y:S01]  /*1140*/  IMAD R13, R13, c[0x0][0x2c4], R0 ;  /* 0x0000b1000d0d7a24 */ /* 0x000fe200078e0200 */
[----:B------:R-:W-:Y:S01]  /*1150*/  @P1 LOP3.LUT R226, R226, 0x200, RZ, 0xfc, !PT ;  /* 0x00000200e2e21812 */ /* 0x000fe200078efcff */
[----:B------:R-:W-:Y:S01]  /*1160*/  IMAD R15, R15, c[0x0][0x1b0], RZ ;  /* 0x00006c000f0f7a24 */ /* 0x000fe200078e02ff */
[----:B------:R-:W-:Y:S01]  /*1170*/  LOP3.LUT R23, R23, 0xc0, RZ, 0xc0, !PT ;  /* 0x000000c017177812 */ /* 0x000fe200078ec0ff */
[----:B------:R-:W-:Y:S01]  /*1180*/  IMAD.WIDE.U32 R26, R12, c[0x0][0x1b0], R26 ;  /* 0x00006c000c1a7a25 */ /* 0x000fe200078e001a */
[----:B------:R-:W-:-:S02]  /*1190*/  SHF.R.S32.HI R0, RZ, 0x1f, R13 ;  /* 0x0000001fff007819 */ /* 0x000fc4000001140d */
[--C-:B------:R-:W-:Y:S01]  /*11a0*/  LOP3.LUT R18, R23, 0x18, R16.reuse, 0xf8, !PT ;  /* 0x0000001817127812 */ /* 0x100fe200078ef810 */
[----:B------:R-:W-:Y:S01]  /*11b0*/  IMAD R15, R12, c[0x0][0x1b4], R15 ;  /* 0x00006d000c0f7a24 */ /* 0x000fe200078e020f */
[----:B------:R-:W-:Y:S01]  /*11c0*/  SHF.R.U32.HI R23, RZ, 0x3, R23 ;  /* 0x00000003ff177819 */ /* 0x000fe20000011617 */
[----:B------:R-:W-:Y:S01]  /*11d0*/  IMAD R0, R0, c[0x0][0x1a8], RZ ;  /* 0x00006a0000007a24 */ /* 0x000fe200078e02ff */
[----:B------:R-:W-:Y:S01]  /*11e0*/  LOP3.LUT R226, R226, 0xffffff7f, RZ, 0xc0, !PT ;  /* 0xffffff7fe2e27812 */ /* 0x000fe200078ec0ff */
[----:B------:R-:W-:Y:S01]  /*11f0*/  IMAD.IADD R27, R27, 0x1, R15 ;  /* 0x000000011b1b7824 */ /* 0x000fe200078e020f */
[----:B------:R-:W-:Y:S01]  /*1200*/  LOP3.LUT R23, R18, R23, RZ, 0x3c, !PT ;  /* 0x0000001712177212 */ /* 0x000fe200078e3cff */
[----:B------:R-:W-:-:S04]  /*1210*/  IMAD.WIDE.U32 R18, R19, c[0x0][0x208], R16 ;  /* 0x0000820013127a25 */ /* 0x000fc800078e0010 */
[C---:B------:R-:W-:Y:S02]  /*1220*/  IMAD R0, R13.reuse, c[0x0][0x1ac], R0 ;  /* 0x00006b000d007a24 */ /* 0x040fe400078e0200 */
[----:B------:R-:W-:-:S04]  /*1230*/  IMAD.WIDE.U32 R26, R13, c[0x0][0x1a8], R26 ;  /* 0x00006a000d1a7a25 */ /* 0x000fc800078e001a */
[----:B------:R-:W-:Y:S02]  /*1240*/  IMAD.IADD R6, R14, 0x1, -R21 ;  /* 0x000000010e067824 */ /* 0x000fe400078e0a15 */
[----:B------:R-:W-:Y:S02]  /*1250*/  IMAD.IADD R19, R19, 0x1, R7 ;  /* 0x0000000113137824 */ /* 0x000fe400078e0207 */
[----:B------:R-:W-:Y:S02]  /*1260*/  IMAD R7, R5, c[0x0][0x1e8], RZ ;  /* 0x00007a0005077a24 */ /* 0x000fe400078e02ff */
[----:B------:R-:W-:Y:S02]  /*1270*/  IMAD.IADD R12, R27, 0x1, R0 ;  /* 0x000000011b0c7824 */ /* 0x000fe400078e0200 */
[----:B------:R-:W-:Y:S02]  /*1280*/  IMAD R5, R5, c[0x0][0x210], RZ ;  /* 0x0000840005057a24 */ /* 0x000fe400078e02ff */
[----:B------:R-:W-:-:S02]  /*1290*/  IMAD R7, R4, c[0x0][0x1ec], R7 ;  /* 0x00007b0004077a24 */ /* 0x000fc400078e0207 */
[C---:B------:R-:W-:Y:S02]  /*12a0*/  IMAD R5, R4.reuse, c[0x0][0x214], R5 ;  /* 0x0000850004057a24 */ /* 0x040fe400078e0205 */
[----:B------:R-:W-:-:S04]  /*12b0*/  IMAD.WIDE.U32 R24, R4, c[0x0][0x1e8], R24 ;  /* 0x00007a0004187a25 */ /* 0x000fc800078e0018 */
[----:B------:R-:W-:-:S04]  /*12c0*/  IMAD.WIDE.U32 R18, R4, c[0x0][0x210], R18 ;  /* 0x0000840004127a25 */ /* 0x000fc800078e0012 */
[----:B------:R-:W-:Y:S01]  /*12d0*/  IMAD.IADD R25, R25, 0x1, R7 ;  /* 0x0000000119197824 */ /* 0x000fe200078e0207 */
[----:B------:R-:W-:Y:S01]  /*12e0*/  IADD3 R7, R16, 0x20, RZ ;  /* 0x0000002010077810 */ /* 0x000fe20007ffe0ff */
[----:B------:R-:W-:Y:S01]  /*12f0*/  IMAD R218, R94, 0x8, R29 ;  /* 0x000000085eda7824 */ /* 0x000fe200078e021d */
[----:B------:R-:W-:Y:S02]  /*1300*/  IADD3 R19, R19, R5, RZ ;  /* 0x0000000513137210 */ /* 0x000fe40007ffe0ff */
[----:B------:R-:W-:Y:S01]  /*1310*/  SHF.L.U32 R5, R96, 0x3, RZ ;  /* 0x0000000360057819 */ /* 0x000fe200000006ff */
[----:B------:R-:W-:Y:S01]  /*1320*/  IMAD.U32 R218, R218, 0x20, R23 ;  /* 0x00000020dada7824 */ /* 0x000fe200078e0017 */
[----:B------:R-:W-:Y:S02]  /*1330*/  ISETP.GE.AND P2, PT, R7, c[0x0][0x198], PT ;  /* 0x0000660007007a0c */ /* 0x000fe40003f46270 */
[----:B--2---:R-:W-:Y:S01]  /*1340*/  @P0 SHF.R.S32.HI R15, RZ, 0x1f, R10 ;  /* 0x0000001fff0f0819 */ /* 0x004fe2000001140a */
[----:B------:R-:W-:Y:S01]  /*1350*/  @!P0 IMAD.MOV.U32 R15, RZ, RZ, R11 ;  /* 0x000000ffff0f8224 */ /* 0x000fe200078e000b */
[----:B------:R-:W-:Y:S01]  /*1360*/  @P0 MOV R14, R10 ;  /* 0x0000000a000e0202 */ /* 0x000fe20000000f00 */
[----:B------:R-:W-:Y:S01]  /*1370*/  @!P0 IMAD.MOV.U32 R14, RZ, RZ, R224 ;  /* 0x000000ffff0e8224 */ /* 0x000fe200078e00e0 */
[----:B------:R-:W-:Y:S01]  /*1380*/  LEA R13, P0, R26, c[0x0][0x160], 0x1 ;  /* 0x000058001a0d7a11 */ /* 0x000fe200078008ff */
[----:B------:R-:W-:Y:S01]  /*1390*/  IMAD R11, R225, c[0x0][0x2c4], RZ ;  /* 0x0000b100e10b7a24 */ /* 0x000fe200078e02ff */
[----:B------:R-:W-:Y:S01]  /*13a0*/  SEL R0, R15, RZ, !P3 ;  /* 0x000000ff0f007207 */ /* 0x000fe20005800000 */
[----:B------:R-:W-:Y:S01]  /*13b0*/  IMAD.IADD R10, R153, 0x1, R247 ;  /* 0x00000001990a7824 */ /* 0x000fe200078e02f7 */
[----:B------:R-:W-:-:S02]  /*13c0*/  SEL R15, R14, RZ, !P3 ;  /* 0x000000ff0e0f7207 */ /* 0x000fc40005800000 */
[----:B------:R-:W-:Y:S01]  /*13d0*/  LEA.HI.X R12, R26, c[0x0][0x164], R12, 0x1, P0 ;  /* 0x000059001a0c7a11 */ /* 0x000fe200000f0c0c */
[----:B------:R-:W-:Y:S01]  /*13e0*/  IMAD R4, R0, c[0x0][0x1f0], RZ ;  /* 0x00007c0000047a24 */ /* 0x000fe200078e02ff */
[----:B------:R-:W-:Y:S01]  /*13f0*/  LOP3.LUT P0, RZ, R6, 0x2, RZ, 0xc0, !PT ;  /* 0x0000000206ff7812 */ /* 0x000fe2000780c0ff */
[----:B------:R-:W-:Y:S01]  /*1400*/  IMAD R0, R0, c[0x0][0x218], RZ ;  /* 0x0000860000007a24 */ /* 0x000fe200078e02ff */
[----:B------:R-:W-:Y:S01]  /*1410*/  ISETP.GE.AND P4, PT, R10, R11, PT ;  /* 0x0000000b0a00720c */ /* 0x000fe20003f86270 */
[----:B------:R-:W-:Y:S01]  /*1420*/  IMAD R237, R15, c[0x0][0x1f4], R4 ;  /* 0x00007d000fed7a24 */ /* 0x000fe200078e0204 */
[----:B------:R-:W-:Y:S01]  /*1430*/  IADD3 R4, R5, 0x40, RZ ;  /* 0x0000004005047810 */ /* 0x000fe20007ffe0ff */
[----:B------:R-:W-:Y:S01]  /*1440*/  IMAD R235, R15, c[0x0][0x21c], R0 ;  /* 0x000087000feb7a24 */ /* 0x000fe200078e0200 */
[----:B------:R-:W-:Y:S01]  /*1450*/  ISETP.GE.AND P3, PT, R5, c[0x0][0x198], PT ;  /* 0x0000660005007a0c */ /* 0x000fe20003f66270 */
[----:B------:R-:W-:Y:S01]  /*1460*/  IMAD.MOV.U32 R0, RZ, RZ, 0x10 ;  /* 0x00000010ff007424 */ /* 0x000fe200078e00ff */
[----:B------:R-:W-:Y:S01]  /*1470*/  ISETP.GE.AND P1, PT, R4, c[0x0][0x198], PT ;  /* 0x0000660004007a0c */ /* 0x000fe20003f26270 */
[----:B------:R-:W-:-:S03]  /*1480*/  IMAD.WIDE.U32 R230, R15, c[0x0][0x1f0], R24 ;  /* 0x00007c000fe67a25 */ /* 0x000fc600078e0018 */
[----:B------:R-:W-:Y:S01]  /*1490*/  SEL R0, R0, 0xfffffff0, !P0 ;  /* 0xfffffff000007807 */ /* 0x000fe20004000000 */
[----:B------:R-:W-:Y:S01]  /*14a0*/  IMAD.WIDE.U32 R228, R15, c[0x0][0x218], R18 ;  /* 0x000086000fe47a25 */ /* 0x000fe200078e0012 */
[----:B------:R-:W-:Y:S01]  /*14b0*/  ISETP.GE.AND P0, PT, R7, c[0x0][0x1d4], PT ;  /* 0x0000750007007a0c */ /* 0x000fe20003f06270 */
[----:B------:R1:W2:Y:S02]  /*14c0*/  SHFL.IDX PT, R18, R13, RZ, 0x1c1f ;  /* 0x001c1fff0d127589 */ /* 0x0002a400000e0000 */
[----:B------:R-:W-:Y:S02]  /*14d0*/  IMAD.IADD R237, R231, 0x1, R237 ;  /* 0x00000001e7ed7824 */ /* 0x000fe400078e02ed */
[----:B------:R1:W3:Y:S01]  /*14e0*/  SHFL.IDX PT, R19, R12, RZ, 0x1c1f ;  /* 0x001c1fff0c137589 */ /* 0x0002e200000e0000 */
[----:B------:R-:W-:-:S07]  /*14f0*/  IMAD.IADD R235, R229, 0x1, R235 ;  /* 0x00000001e5eb7824 */ /* 0x000fce00078e02eb */
[----:B------:R-:W-:Y:S01]  /*1500*/  @P0 LOP3.LUT R226, R226, 0x80, RZ, 0xfc, !PT ;  /* 0x00000080e2e20812 */ /* 0x000fe200078efcff */
[----:B------:R-:W-:Y:S05]  /*1510*/  @P4 BRA `(.L_x_260) ;  /* 0x000000f000004947 */ /* 0x000fea0003800000 */
[----:B------:R-:W-:Y:S02]  /*1520*/  SHF.R.S32.HI R14, RZ, 0x1f, R7 ;  /* 0x0000001fff0e7819 */ /* 0x000fe40000011407 */
[----:B------:R-:W-:Y:S02]  /*1530*/  SHF.R.S32.HI R15, RZ, 0x1f, R4 ;  /* 0x0000001fff0f7819 */ /* 0x000fe40000011404 */
[----:B------:R-:W-:Y:S02]  /*1540*/  LEA.HI R14, R14, R7, RZ, 0x3 ;  /* 0x000000070e0e7211 */ /* 0x000fe400078f18ff */
[----:B------:R-:W-:Y:S01]  /*1550*/  LEA.HI R15, R15, R4, RZ, 0x3 ;  /* 0x000000040f0f7211 */ /* 0x000fe200078f18ff */
[----:B------:R-:W-:Y:S01]  /*1560*/  IMAD.SHL.U32 R4, R218, 0x2, RZ ;  /* 0x00000002da047824 */ /* 0x000fe200078e00ff */
[----:B--2---:R-:W-:Y:S02]  /*1570*/  LEA R20, P0, R5, R18, 0x1 ;  /* 0x0000001205147211 */ /* 0x004fe400078008ff */
[----:B------:R-:W-:-:S02]  /*1580*/  LOP3.LUT R14, R14, 0xfffffff8, RZ, 0xc0, !PT ;  /* 0xfffffff80e0e7812 */ /* 0x000fc400078ec0ff */
[----:B------:R-:W-:Y:S02]  /*1590*/  LOP3.LUT R15, R15, 0xfffffff8, RZ, 0xc0, !PT ;  /* 0xfffffff80f0f7812 */ /* 0x000fe400078ec0ff */
[----:B---3--:R-:W-:Y:S01]  /*15a0*/  LEA.HI.X R21, R5, R19, R17, 0x1, P0 ;  /* 0x0000001305157211 */ /* 0x008fe200000f0c11 */
[----:B------:R-:W-:-:S04]  /*15b0*/  IMAD.WIDE R22, R14, 0x2, R18 ;  /* 0x000000020e167825 */ /* 0x000fc800078e0212 */
[----:B------:R-:W-:Y:S01]  /*15c0*/  IMAD.WIDE R18, R15, 0x2, R18 ;  /* 0x000000020f127825 */ /* 0x000fe200078e0212 */
[----:B------:R-:W-:Y:S01]  /*15d0*/  @!PT LDS RZ, [RZ] ;  /* 0x00000000fffff984 */ /* 0x000fe20000000800 */
[----:B------:R2:W-:Y:S04]  /*15e0*/  LDGSTS.E.BYPASS.LTC128B.128 [R4+0x6080], [R20.64], !P3 ;  /* 0x0608000014047fae */ /* 0x0005e8000d901d48 */
[----:B------:R2:W-:Y:S04]  /*15f0*/  LDGSTS.E.BYPASS.LTC128B.128 [R4+0x8080], [R22.64], !P2 ;  /* 0x0808000016047fae */ /* 0x0005e8000d101d48 */
[----:B------:R2:W-:Y:S02]  /*1600*/  LDGSTS.E.BYPASS.LTC128B.128 [R4+0xa080], [R18.64], !P1 ;  /* 0x0a08000012047fae */ /* 0x0005e4000c901d48 */
.L_x_260:
[----:B------:R-:W-:Y:S05]  /*1610*/  BSYNC B0 ;  /* 0x0000000000007941 */ /* 0x000fea0003800000 */
.L_x_259:
[----:B--2---:R-:W-:Y:S01]  /*1620*/  IADD3 R4, R10, 0x20, RZ ;  /* 0x000000200a047810 */ /* 0x004fe20007ffe0ff */
[----:B---3--:R2:W3:Y:S01]  /*1630*/  SHFL.IDX PT, R19, R12, 0x1, 0x1c1f ;  /* 0x003c1f000c137f89 */ /* 0x0084e200000e0000 */
[----:B------:R-:W-:Y:S02]  /*1640*/  BSSY B0, `(.L_x_261) ;  /* 0x0000014000007945 */ /* 0x000fe40003800000 */
[----:B------:R-:W-:Y:S01]  /*1650*/  ISETP.GE.AND P0, PT, R4, R11, PT ;  /* 0x0000000b0400720c */ /* 0x000fe20003f06270 */
[----:B------:R2:W4:-:S12]  /*1660*/  SHFL.IDX PT, R18, R13, 0x1, 0x1c1f ;  /* 0x003c1f000d127f89 */ /* 0x00051800000e0000 */
[----:B------:R-:W-:Y:S05]  /*1670*/  @P0 BRA `(.L_x_262) ;  /* 0x0000010000000947 */ /* 0x000fea0003800000 */
[C---:B------:R-:W-:Y:S02]  /*1680*/  IADD3 R15, R5.reuse, 0x40, RZ ;  /* 0x00000040050f7810 */ /* 0x040fe40007ffe0ff */
[----:B------:R-:W-:Y:S02]  /*1690*/  SHF.R.S32.HI R14, RZ, 0x1f, R7 ;  /* 0x0000001fff0e7819 */ /* 0x000fe40000011407 */
[----:B------:R-:W-:Y:S02]  /*16a0*/  SHF.R.S32.HI R4, RZ, 0x1f, R15 ;  /* 0x0000001fff047819 */ /* 0x000fe4000001140f */
[----:B------:R-:W-:Y:S02]  /*16b0*/  LEA.HI R14, R14, R7, RZ, 0x3 ;  /* 0x000000070e0e7211 */ /* 0x000fe400078f18ff */
[----:B------:R-:W-:Y:S01]  /*16c0*/  LEA.HI R4, R4, R15, RZ, 0x3 ;  /* 0x0000000f04047211 */ /* 0x000fe200078f18ff */
[----:B------:R-:W-:Y:S01]  /*16d0*/  IMAD.SHL.U32 R15, R218, 0x2, RZ ;  /* 0x00000002da0f7824 */ /* 0x000fe200078e00ff */
[----:B----4-:R-:W-:-:S02]  /*16e0*/  LEA R20, P0, R5, R18, 0x1 ;  /* 0x0000001205147211 */ /* 0x010fc400078008ff */
[----:B------:R-:W-:Y:S02]  /*16f0*/  LOP3.LUT R14, R14, 0xfffffff8, RZ, 0xc0, !PT ;  /* 0xfffffff80e0e7812 */ /* 0x000fe400078ec0ff */
        /* <DEDUP_REMOVED lines=8> */
.L_x_262:
[----:B------:R-:W-:Y:S05]  /*1780*/  BSYNC B0 ;  /* 0x0000000000007941 */ /* 0x000fea0003800000 */
.L_x_261:
[----:B------:R-:W-:Y:S01]  /*1790*/  IADD3 R4, R10, 0x40, RZ ;  /* 0x000000400a047810 */ /* 0x000fe20007ffe0ff */
[----:B---3--:R3:W1:Y:S01]  /*17a0*/  SHFL.IDX PT, R19, R12, 0x2, 0x1c1f ;  /* 0x005c1f000c137f89 */ /* 0x00866200000e0000 */
[----:B------:R-:W-:Y:S02]  /*17b0*/  BSSY B0, `(.L_x_263) ;  /* 0x0000014000007945 */ /* 0x000fe40003800000 */
[----:B------:R-:W-:Y:S01]  /*17c0*/  ISETP.GE.AND P0, PT, R4, R11, PT ;  /* 0x0000000b0400720c */ /* 0x000fe20003f06270 */
[----:B----4-:R3:W4:-:S12]  /*17d0*/  SHFL.IDX PT, R18, R13, 0x2, 0x1c1f ;  /* 0x005c1f000d127f89 */ /* 0x01071800000e0000 */
        /* <DEDUP_REMOVED lines=10> */
[----:B-1----:R-:W-:Y:S01]  /*1880*/  LEA.HI.X R21, R5, R19, R17, 0x1, P0 ;  /* 0x0000001305157211 */ /* 0x002fe200000f0c11 */
[----:B------:R-:W-:-:S04]  /*1890*/  IMAD.WIDE R22, R14, 0x2, R18 ;  /* 0x000000020e167825 */ /* 0x000fc800078e0212 */
[----:B------:R-:W-:Y:S01]  /*18a0*/  IMAD.WIDE R18, R4, 0x2, R18 ;  /* 0x0000000204127825 */ /* 0x000fe200078e0212 */
[----:B------:R-:W-:Y:S01]  /*18b0*/  @!PT LDS RZ, [RZ] ;  /* 0x00000000fffff984 */ /* 0x000fe20000000800 */
[----:B------:R1:W-:Y:S04]  /*18c0*/  LDGSTS.E.BYPASS.LTC128B.128 [R15+0x7080], [R20.64], !P3 ;  /* 0x07080000140f7fae */ /* 0x0003e8000d901d48 */
[----:B------:R1:W-:Y:S04]  /*18d0*/  LDGSTS.E.BYPASS.LTC128B.128 [R15+0x9080], [R22.64], !P2 ;  /* 0x09080000160f7fae */ /* 0x0003e8000d101d48 */
[----:B------:R1:W-:Y:S02]  /*18e0*/  LDGSTS.E.BYPASS.LTC128B.128 [R15+0xb080], [R18.64], !P1 ;  /* 0x0b080000120f7fae */ /* 0x0003e4000c901d48 */
.L_x_264:
[----:B------:R-:W-:Y:S05]  /*18f0*/  BSYNC B0 ;  /* 0x0000000000007941 */ /* 0x000fea0003800000 */
.L_x_263:
[----:B------:R-:W-:Y:S01]  /*1900*/  IADD3 R10, R10, 0x60, RZ ;  /* 0x000000600a0a7810 */ /* 0x000fe20007ffe0ff */
[----:B------:R-:W5:Y:S01]  /*1910*/  SHFL.IDX PT, R14, R13, 0x3, 0x1c1f ;  /* 0x007c1f000d0e7f89 */ /* 0x000f6200000e0000 */
[----:B------:R-:W-:Y:S01]  /*1920*/  LOP3.LUT R216, R3, 0xfffffff8, RZ, 0xc0, !PT ;  /* 0xfffffff803d87812 */ /* 0x000fe200078ec0ff */
[----:B------:R-:W-:Y:S01]  /*1930*/  IMAD.MOV.U32 R99, RZ, RZ, 0x30 ;  /* 0x00000030ff637424 */ /* 0x000fe200078e00ff */
[----:B------:R-:W-:Y:S01]  /*1940*/  ISETP.GE.AND P0, PT, R10, R11, PT ;  /* 0x0000000b0a00720c */ /* 0x000fe20003f06270 */
[----:B-1----:R1:W2:Y:S01]  /*1950*/  SHFL.IDX PT, R15, R12, 0x3, 0x1c1f ;  /* 0x007c1f000c0f7f89 */ /* 0x0022a200000e0000 */
[----:B------:R-:W-:Y:S01]  /*1960*/  IMAD.SHL.U32 R218, R218, 0x2, RZ ;  /* 0x00000002dada7824 */ /* 0x000fe200078e00ff */
[----:B------:R-:W-:Y:S01]  /*1970*/  P2R R4, PR, RZ, 0x20 ;  /* 0x00000020ff047803 */ /* 0x000fe20000000000 */
[----:B------:R-:W-:Y:S01]  /*1980*/  IMAD.IADD R216, R223, 0x1, -R216 ;  /* 0x00000001dfd87824 */ /* 0x000fe200078e0ad8 */
[----:B------:R-:W-:Y:S01]  /*1990*/  LOP3.LUT P5, RZ, R226, 0x200, RZ, 0xc0, !PT ;  /* 0x00000200e2ff7812 */ /* 0x000fe200078ac0ff */
[----:B------:R-:W-:Y:S01]  /*19a0*/  IMAD R93, R99, c[0x0][0x1e4], RZ ;  /* 0x00007900635d7a24 */ /* 0x000fe200078e02ff */
[----:B------:R-:W-:Y:S01]  /*19b0*/  ULDC.64 UR4, c[0x0][0x1e0] ;  /* 0x0000780000047ab9 */ /* 0x000fe20000000a00 */
[----:B------:R-:W-:Y:S01]  /*19c0*/  IMAD.MOV.U32 R236, RZ, RZ, R230 ;  /* 0x000000ffffec7224 */ /* 0x000fe200078e00e6 */
[----:B------:R-:W-:Y:S01]  /*19d0*/  LOP3.LUT R100, R8, 0x7fffffe, RZ, 0xc0, !PT ;  /* 0x07fffffe08647812 */ /* 0x000fe200078ec0ff */
[----:B------:R-:W-:Y:S01]  /*19e0*/  USHF.L.U32 UR7, UR4, 0x5, URZ ;  /* 0x0000000504077899 */ /* 0x000fe2000800063f */
[----:B------:R-:W-:Y:S01]  /*19f0*/  SHF.R.S32.HI R8, RZ, 0x1f, R101 ;  /* 0x0000001fff087819 */ /* 0x000fe20000011465 */
[----:B------:R-:W-:Y:S01]  /*1a00*/  UMOV UR6, 0x5 ;  /* 0x0000000500067882 */ /* 0x000fe20000000000 */
[----:B------:R-:W-:Y:S01]  /*1a10*/  @!P0 SHF.R.S32.HI R10, RZ, 0x1f, R7 ;  /* 0x0000001fff0a8819 */ /* 0x000fe20000011407 */
[----:B------:R-:W-:Y:S01]  /*1a20*/  USHF.L.U64.HI UR6, UR4, UR6, UR5 ;  /* 0x0000000604067299 */ /* 0x000fe20008010205 */
[----:B------:R-:W-:Y:S01]  /*1a30*/  IMAD.IADD R100, R101, 0x1, -R100 ;  /* 0x0000000165647824 */ /* 0x000fe200078e0a64 */
[----:B------:R-:W-:Y:S01]  /*1a40*/  LEA.HI R101, R8, R101, RZ, 0x3 ;  /* 0x0000006508657211 */ /* 0x000fe200078f18ff */
[----:B------:R-:W-:Y:S01]  /*1a50*/  IMAD.MOV.U32 R234, RZ, RZ, R228 ;  /* 0x000000ffffea7224 */ /* 0x000fe200078e00e4 */
[----:B------:R-:W-:Y:S01]  /*1a60*/  @!P0 LEA.HI R7, R10, R7, RZ, 0x3 ;  /* 0x000000070a078211 */ /* 0x000fe200078f18ff */
[----:B------:R-:W-:Y:S01]  /*1a70*/  IMAD.SHL.U32 R6, R6, 0x40, RZ ;  /* 0x0000004006067824 */ /* 0x000fe200078e00ff */
[----:B------:R-:W-:Y:S01]  /*1a80*/  SHF.R.S32.HI R10, RZ, 0x4, R9 ;  /* 0x00000004ff0a7819 */ /* 0x000fe20000011409 */
[----:B------:R-:W-:Y:S01]  /*1a90*/  IMAD.SHL.U32 R101, R101, 0x20, RZ ;  /* 0x0000002065657824 */ /* 0x000fe200078e00ff */
[----:B------:R-:W-:-:S02]  /*1aa0*/  @!P0 LOP3.LUT R7, R7, 0xfffffff8, RZ, 0xc0, !PT ;  /* 0xfffffff807078812 */ /* 0x000fc400078ec0ff */
[C---:B-123--:R-:W-:Y:S02]  /*1ab0*/  @!P0 IADD3 R12, R5.reuse, 0x40, RZ ;  /* 0x00000040050c8810 */ /* 0x04efe40007ffe0ff */
[----:B-----5:R-:W-:Y:S01]  /*1ac0*/  @!P0 LEA R16, P4, R5, R14, 0x1 ;  /* 0x0000000e05108211 */ /* 0x020fe200078808ff */
[----:B----4-:R-:W-:Y:S01]  /*1ad0*/  @!P0 IMAD.WIDE R18, R7, 0x2, R14 ;  /* 0x0000000207128825 */ /* 0x010fe200078e020e */
[----:B------:R-:W-:Y:S02]  /*1ae0*/  @!P0 SHF.R.S32.HI R7, RZ, 0x1f, R12 ;  /* 0x0000001fff078819 */ /* 0x000fe4000001140c */
[----:B------:R-:W-:Y:S02]  /*1af0*/  LEA.HI R97, R9, R10, RZ, 0x1 ;  /* 0x0000000a09617211 */ /* 0x000fe400078f08ff */
[----:B------:R-:W-:Y:S02]  /*1b00*/  LEA.HI R9, R216, R216, RZ, 0x1 ;  /* 0x000000d8d8097211 */ /* 0x000fe400078f08ff */
[----:B------:R-:W-:-:S02]  /*1b10*/  @!P0 LEA.HI R7, R7, R12, RZ, 0x3 ;  /* 0x0000000c07078211 */ /* 0x000fc400078f18ff */
[----:B------:R-:W-:Y:S02]  /*1b20*/  @!P0 LEA.HI.X R17, R5, R15, R17, 0x1, P4 ;  /* 0x0000000f05118211 */ /* 0x000fe400020f0c11 */
[----:B------:R-:W-:Y:S02]  /*1b30*/  SHF.R.S32.HI R5, RZ, 0x1, R9 ;  /* 0x00000001ff057819 */ /* 0x000fe40000011409 */
[----:B------:R-:W-:Y:S01]  /*1b40*/  @!P0 LOP3.LUT R7, R7, 0xfffffff8, RZ, 0xc0, !PT ;  /* 0xfffffff807078812 */ /* 0x000fe200078ec0ff */
[----:B------:R-:W-:Y:S01]  /*1b50*/  @!PT LDS RZ, [RZ] ;  /* 0x00000000fffff984 */ /* 0x000fe20000000800 */
[----:B------:R1:W-:Y:S01]  /*1b60*/  @!P0 LDGSTS.E.BYPASS.LTC128B.128 [R218+0x7880], [R16.64], !P3 ;  /* 0x0788000010da8fae */ /* 0x0003e2000d901d48 */
[----:B------:R-:W-:Y:S01]  /*1b70*/  LOP3.LUT R97, R97, 0xfffffffe, RZ, 0xc0, !PT ;  /* 0xfffffffe61617812 */ /* 0x000fe200078ec0ff */
[----:B------:R-:W-:Y:S01]  /*1b80*/  IMAD.SHL.U32 R3, R5, 0x40, RZ ;  /* 0x0000004005037824 */ /* 0x000fe200078e00ff */
[C---:B------:R-:W-:Y:S01]  /*1b90*/  LOP3.LUT P3, RZ, R226.reuse, 0x80, RZ, 0xc0, !PT ;  /* 0x00000080e2ff7812 */ /* 0x040fe2000786c0ff */
[----:B------:R-:W-:Y:S01]  /*1ba0*/  @!P0 IMAD.WIDE R14, R7, 0x2, R14 ;  /* 0x00000002070e8825 */ /* 0x000fe200078e020e */
[----:B------:R-:W-:Y:S01]  /*1bb0*/  LOP3.LUT R7, R9, 0x3fffffe, RZ, 0xc0, !PT ;  /* 0x03fffffe09077812 */ /* 0x000fe200078ec0ff */
[----:B------:R1:W-:Y:S01]  /*1bc0*/  @!P0 LDGSTS.E.BYPASS.LTC128B.128 [R218+0x9880], [R18.64], !P2 ;  /* 0x0988000012da8fae */ /* 0x0003e2000d101d48 */
[----:B------:R-:W-:Y:S01]  /*1bd0*/  LOP3.LUT P4, RZ, R226, 0x100, RZ, 0xc0, !PT ;  /* 0x00000100e2ff7812 */ /* 0x000fe2000788c0ff */
[----:B------:R-:W-:Y:S01]  /*1be0*/  IMAD.SHL.U32 R9, R2, 0x8, RZ ;  /* 0x0000000802097824 */ /* 0x000fe200078e00ff */
[----:B------:R-:W-:Y:S01]  /*1bf0*/  LOP3.LUT R2, R3, 0xc0, RZ, 0xc0, !PT ;  /* 0x000000c003027812 */ /* 0x000fe200078ec0ff */
[----:B------:R-:W-:Y:S01]  /*1c00*/  IMAD R3, R148, -0x30, R99 ;  /* 0xffffffd094037824 */ /* 0x000fe200078e0263 */
[----:B------:R2:W-:Y:S01]  /*1c10*/  @!P0 LDGSTS.E.BYPASS.LTC128B.128 [R218+0xb880], [R14.64], !P1 ;  /* 0x0b8800000eda8fae */ /* 0x0005e2000c901d48 */
[----:B------:R-:W-:Y:S01]  /*1c20*/  IMAD.IADD R216, R216, 0x1, -R7 ;  /* 0x00000001d8d87824 */ /* 0x000fe200078e0a07 */
[----:B------:R-:W-:Y:S01]  /*1c30*/  LOP3.LUT R7, R2, 0x8, R9, 0xf8, !PT ;  /* 0x0000000802077812 */ /* 0x000fe200078ef809 */
[----:B------:R-:W-:Y:S01]  /*1c40*/  IMAD.IADD R92, R220, 0x1, R3 ;  /* 0x00000001dc5c7824 */ /* 0x000fe200078e0203 */
[----:B------:R-:W-:Y:S01]  /*1c50*/  SHF.R.U32.HI R2, RZ, 0x3, R2 ;  /* 0x00000003ff027819 */ /* 0x000fe20000011602 */
[----:B------:R-:W-:Y:S01]  /*1c60*/  IMAD.IADD R97, R10, 0x1, -R97 ;  /* 0x000000010a617824 */ /* 0x000fe200078e0a61 */
[----:B------:R-:W-:Y:S01]  /*1c70*/  LOP3.LUT P0, RZ, R5, 0x2, RZ, 0xc0, !PT ;  /* 0x0000000205ff7812 */ /* 0x000fe2000780c0ff */
[----:B------:R-:W-:Y:S01]  /*1c80*/  IMAD.WIDE.U32 R98, R99, c[0x0][0x1e0], RZ ;  /* 0x0000780063627a25 */ /* 0x000fe200078e00ff */
[----:B------:R-:W-:Y:S01]  /*1c90*/  IMNMX R10, R92, 0x30, PT ;  /* 0x000000305c0a7817 */ /* 0x000fe20003800200 */
[----:B------:R-:W0:Y:S01]  /*1ca0*/  LDGDEPBAR ;  /* 0x00000000000079af */ /* 0x000e220000000000 */
[----:B------:R-:W-:Y:S01]  /*1cb0*/  LOP3.LUT R7, R7, R2, RZ, 0x3c, !PT ;  /* 0x0000000207077212 */ /* 0x000fe200078e3cff */
[----:B------:R-:W-:Y:S01]  /*1cc0*/  IMAD R216, R97, 0x8, R216 ;  /* 0x0000000861d87824 */ /* 0x000fe200078e02d8 */
[----:B------:R-:W-:Y:S01]  /*1cd0*/  IADD3 R2, R148, -0x1, RZ ;  /* 0xffffffff94027810 */ /* 0x000fe20007ffe0ff */
[----:B------:R-:W-:Y:S01]  /*1ce0*/  IMAD.IADD R9, R10, 0x1, -R247 ;  /* 0x000000010a097824 */ /* 0x000fe200078e0af7 */
[----:B------:R-:W-:Y:S01]  /*1cf0*/  ISETP.GT.AND P2, PT, R223, 0x3f, PT ;  /* 0x0000003fdf00780c */ /* 0x000fe20003f44270 */
[----:B------:R-:W-:Y:S01]  /*1d00*/  IMAD.U32 R216, R216, 0x20, R7 ;  /* 0x00000020d8d87824 */ /* 0x000fe200078e0007 */
[----:B------:R-:W-:Y:S01]  /*1d10*/  SHF.R.S32.HI R5, RZ, 0x1f, R2 ;  /* 0x0000001fff057819 */ /* 0x000fe20000011402 */
[----:B------:R-:W-:Y:S01]  /*1d20*/  IMAD.IADD R93, R99, 0x1, R93 ;  /* 0x00000001635d7824 */ /* 0x000fe200078e025d */
[----:B------:R-:W-:Y:S01]  /*1d30*/  ISETP.GE.AND P1, PT, R9, 0x1, PT ;  /* 0x000000010900780c */ /* 0x000fe20003f26270 */
[----:B------:R-:W-:Y:S01]  /*1d40*/  IMAD.SHL.U32 R216, R216, 0x2, RZ ;  /* 0x00000002d8d87824 */ /* 0x000fe200078e00ff */
[----:B------:R-:W-:Y:S01]  /*1d50*/  BAR.SYNC.DEFER_BLOCKING 0x0 ;  /* 0x0000000000007b1d */ /* 0x000fe20000010000 */
[----:B------:R-:W-:Y:S01]  /*1d60*/  IMAD R7, R93, R2, RZ ;  /* 0x000000025d077224 */ /* 0x000fe200078e02ff */
[----:B------:R-:W-:Y:S01]  /*1d70*/  SEL R52, RZ, 0x1, P5 ;  /* 0x00000001ff347807 */ /* 0x000fe20002800000 */
[----:B------:R-:W-:Y:S01]  /*1d80*/  IMAD.WIDE.U32 R12, R2, R98, R236 ;  /* 0x00000062020c7225 */ /* 0x000fe200078e00ec */
[----:B------:R-:W-:-:S02]  /*1d90*/  IADD3 R10, R216, 0x3c80, RZ ;  /* 0x00003c80d80a7810 */ /* 0x000fc40007ffe0ff */
[----:B------:R-:W-:Y:S01]  /*1da0*/  IADD3 R215, R216, 0x3ca0, RZ ;  /* 0x00003ca0d8d77810 */ /* 0x000fe20007ffe0ff */
[C---:B------:R-:W-:Y:S01]  /*1db0*/  IMAD R7, R5.reuse, R98, R7 ;  /* 0x0000006205077224 */ /* 0x040fe200078e0207 */
[----:B------:R-:W-:Y:S01]  /*1dc0*/  @P0 IADD3 R215, R10, -0x20, RZ ;  /* 0xffffffe00ad70810 */ /* 0x000fe20007ffe0ff */
[----:B------:R-:W-:Y:S01]  /*1dd0*/  IMAD R5, R5, c[0x0][0x208], RZ ;  /* 0x0000820005057a24 */ /* 0x000fe200078e02ff */
[----:B------:R-:W-:Y:S01]  /*1de0*/  LOP3.LUT R6, R6, 0xc0, RZ, 0xc0, !PT ;  /* 0x000000c006067812 */ /* 0x000fe200078ec0ff */
[----:B------:R-:W-:Y:S01]  /*1df0*/  IMAD.IADD R7, R13, 0x1, R7 ;  /* 0x000000010d077824 */ /* 0x000fe200078e0207 */
[----:B--2---:R-:W-:Y:S01]  /*1e00*/  @P1 LEA R14, P0, R12, c[0x0][0x1c8], 0x1 ;  /* 0x000072000c0e1a11 */ /* 0x004fe200078008ff */
[----:B------:R-:W-:Y:S01]  /*1e10*/  IMAD R5, R2, c[0x0][0x20c], R5 ;  /* 0x0000830002057a24 */ /* 0x000fe200078e0205 */
[----:B------:R-:W-:Y:S01]  /*1e20*/  LOP3.LUT R101, R101, 0xffffff00, RZ, 0xc0, !PT ;  /* 0xffffff0065657812 */ /* 0x000fe200078ec0ff */
[----:B------:R-:W-:Y:S01]  /*1e30*/  IMAD.SHL.U32 R97, R97, 0x8, RZ ;  /* 0x0000000861617824 */ /* 0x000fe200078e00ff */
[----:B------:R-:W-:-:S02]  /*1e40*/  @P1 LEA.HI.X R15, R12, c[0x0][0x1cc], R7, 0x1, P0 ;  /* 0x000073000c0f1a11 */ /* 0x000fc400000f0c07 */
[----:B------:R-:W-:Y:S02]  /*1e50*/  ISETP.GE.AND P0, PT, R9, 0x21, PT ;  /* 0x000000210900780c */ /* 0x000fe40003f06270 */
[----:B------:R-:W-:Y:S02]  /*1e60*/  SEL R9, RZ, 0x2, P3 ;  /* 0x00000002ff097807 */ /* 0x000fe40001800000 */
[----:B------:R-:W-:Y:S01]  /*1e70*/  LOP3.LUT R97, R6, 0x8, R97, 0xf8, !PT ;  /* 0x0000000806617812 */ /* 0x000fe200078ef861 */
[----:B------:R-:W-:Y:S01]  /*1e80*/  @!PT LDS RZ, [RZ] ;  /* 0x00000000fffff984 */ /* 0x000fe20000000800 */
[----:B------:R-:W-:Y:S01]  /*1e90*/  @!PT LDS RZ, [RZ] ;  /* 0x00000000fffff984 */ /* 0x000fe20000000800 */
[----:B------:R-:W-:Y:S01]  /*1ea0*/  @!PT LDS RZ, [RZ] ;  /* 0x00000000fffff984 */ /* 0x000fe20000000800 */
[----:B------:R2:W-:Y:S02]  /*1eb0*/  @P1 LDGSTS.E.BYPASS.LTC128B.128 [R218+0x3c80], [R14.64], !P5 ;  /* 0x03c800000eda1fae */ /* 0x0005e4000e901d48 */
[----:B------:R-:W-:Y:S01]  /*1ec0*/  IMAD.IADD R52, R9, 0x1, R52 ;  /* 0x0000000109347824 */ /* 0x000fe200078e0234 */
[----:B------:R-:W-:Y:S01]  /*1ed0*/  SHF.R.U32.HI R6, RZ, 0x3, R6 ;  /* 0x00000003ff067819 */ /* 0x000fe20000011606 */
[----:B------:R2:W-:Y:S01]  /*1ee0*/  @P1 LDGSTS.E.BYPASS.LTC128B.128 [R218+0x4880], [R14.64+0x40], !P3 ;  /* 0x048800400eda1fae */ /* 0x0005e2000d901d48 */
[----:B------:R-:W-:-:S02]  /*1ef0*/  IADD3 R76, R3, R220, -R247 ;  /* 0x000000dc034c7210 */ /* 0x000fc40007ffe8f7 */
[----:B------:R-:W-:Y:S01]  /*1f00*/  LOP3.LUT R97, R97, R6, RZ, 0x3c, !PT ;  /* 0x0000000661617212 */ /* 0x000fe200078e3cff */
[----:B------:R2:W-:Y:S01]  /*1f10*/  @P1 LDGSTS.E.BYPASS.LTC128B.128 [R218+0x5480], [R14.64+0x80], !P4 ;  /* 0x054800800eda1fae */ /* 0x0005e2000e101d48 */
[----:B------:R-:W-:Y:S01]  /*1f20*/  @P0 IADD3 R8, P1, R12, UR7, RZ ;  /* 0x000000070c080c10 */ /* 0x000fe2000ff3e0ff */
[----:B------:R-:W-:Y:S01]  /*1f30*/  IMAD.WIDE.U32 R12, R2, c[0x0][0x208], RZ ;  /* 0x00008200020c7a25 */ /* 0x000fe200078e00ff */
[----:B------:R-:W-:Y:S02]  /*1f40*/  LOP3.LUT R226, R226, 0xffffffbf, RZ, 0xc0, !PT ;  /* 0xffffffbfe2e27812 */ /* 0x000fe400078ec0ff */
[----:B------:R-:W-:Y:S01]  /*1f50*/  @P0 IADD3.X R7, R7, UR6, RZ, P1, !PT ;  /* 0x0000000607070c10 */ /* 0x000fe20008ffe4ff */
[----:B------:R-:W-:Y:S01]  /*1f60*/  IMAD.IADD R5, R13, 0x1, R5 ;  /* 0x000000010d057824 */ /* 0x000fe200078e0205 */
[----:B------:R-:W-:Y:S02]  /*1f70*/  @P0 LEA R10, P1, R8, c[0x0][0x1c8], 0x1 ;  /* 0x00007200080a0a11 */ /* 0x000fe400078208ff */
[----:B------:R-:W-:-:S02]  /*1f80*/  @P2 LOP3.LUT R226, R226, 0x40, RZ, 0xfc, !PT ;  /* 0x00000040e2e22812 */ /* 0x000fc400078efcff */
[----:B------:R-:W-:Y:S01]  /*1f90*/  @P0 LEA.HI.X R11, R8, c[0x0][0x1cc], R7, 0x1, P1 ;  /* 0x00007300080b0a11 */ /* 0x000fe200008f0c07 */
[----:B------:R-:W-:Y:S01]  /*1fa0*/  IMAD.WIDE.U32 R8, R12, 0x30, R234 ;  /* 0x000000300c087825 */ /* 0x000fe200078e00ea */
[C---:B------:R-:W-:Y:S02]  /*1fb0*/  IADD3 R211, R215.reuse, 0x400, RZ ;  /* 0x00000400d7d37810 */ /* 0x040fe40007ffe0ff */
[----:B------:R-:W-:Y:S01]  /*1fc0*/  IADD3 R210, R215, 0x800, RZ ;  /* 0x00000800d7d27810 */ /* 0x000fe20007ffe0ff */
[----:B------:R3:W-:Y:S01]  /*1fd0*/  @P0 LDGSTS.E.BYPASS.LTC128B.128 [R218+0x4480], [R10.64], !P5 ;  /* 0x044800000ada0fae */ /* 0x0007e2000e901d48 */
[----:B------:R-:W-:Y:S01]  /*1fe0*/  ISETP.NE.AND P5, PT, R4, RZ, PT ;  /* 0x000000ff0400720c */ /* 0x000fe20003fa5270 */
[----:B------:R-:W-:Y:S01]  /*1ff0*/  IMAD R4, R5, 0x30, RZ ;  /* 0x0000003005047824 */ /* 0x000fe200078e02ff */
[C---:B------:R-:W-:Y:S01]  /*2000*/  IADD3 R209, R215.reuse, 0xc00, RZ ;  /* 0x00000c00d7d17810 */ /* 0x040fe20007ffe0ff */
[----:B------:R3:W-:Y:S01]  /*2010*/  @P0 LDGSTS.E.BYPASS.LTC128B.128 [R218+0x5080], [R10.64+0x40], !P3 ;  /* 0x050800400ada0fae */ /* 0x0007e2000d901d48 */
[----:B------:R-:W-:Y:S01]  /*2020*/  @!P2 IMAD.MOV.U32 R7, RZ, RZ, c[0x0][0x208] ;  /* 0x00008200ff07a624 */ /* 0x000fe200078e00ff */
[----:B------:R-:W-:Y:S01]  /*2030*/  IADD3 R208, R215, 0x1000, RZ ;  /* 0x00001000d7d07810 */ /* 0x000fe20007ffe0ff */
[----:B------:R-:W-:Y:S01]  /*2040*/  IMAD.IADD R4, R9, 0x1, R4 ;  /* 0x0000000109047824 */ /* 0x000fe200078e0204 */
[----:B------:R3:W-:Y:S01]  /*2050*/  @P0 LDGSTS.E.BYPASS.LTC128B.128 [R218+0x5c80], [R10.64+0x80], !P4 ;  /* 0x05c800800ada0fae */ /* 0x0007e2000e101d48 */
[C---:B------:R-:W-:Y:S01]  /*2060*/  LEA R54, P0, R8.reuse, c[0x0][0x1f8], 0x1 ;  /* 0x00007e0008367a11 */ /* 0x040fe200078008ff */
[----:B------:R-:W-:Y:S01]  /*2070*/  @!P2 IMAD.MOV.U32 R5, RZ, RZ, c[0x0][0x20c] ;  /* 0x00008300ff05a624 */ /* 0x000fe200078e00ff */
[----:B------:R-:W-:Y:S01]  /*2080*/  SEL R9, RZ, 0x4, P4 ;  /* 0x00000004ff097807 */ /* 0x000fe20002000000 */
[----:B------:R-:W0:Y:S01]  /*2090*/  LDGDEPBAR ;  /* 0x00000000000079af */ /* 0x000e220000000000 */
[----:B------:R-:W-:-:S02]  /*20a0*/  LEA.HI.X R55, R8, c[0x0][0x1fc], R4, 0x1, P0 ;  /* 0x00007f0008377a11 */ /* 0x000fc400000f0c04 */
[----:B------:R-:W-:Y:S01]  /*20b0*/  @!P2 LEA R102, P0, R7, R54, 0x6 ;  /* 0x000000360766a211 */ /* 0x000fe200078030ff */
[----:B------:R-:W-:Y:S01]  /*20c0*/  IMAD.IADD R4, R9, 0x1, R52 ;  /* 0x0000000109047824 */ /* 0x000fe200078e0234 */
[----:B------:R-:W-:Y:S02]  /*20d0*/  IADD3 R207, R215, 0x1400, RZ ;  /* 0x00001400d7cf7810 */ /* 0x000fe40007ffe0ff */
[----:B------:R-:W-:Y:S02]  /*20e0*/  @!P2 LEA.HI.X R103, R7, R55, R5, 0x6, P0 ;  /* 0x000000370767a211 */ /* 0x000fe400000f3405 */
[----:B------:R-:W-:Y:S02]  /*20f0*/  LOP3.LUT P0, RZ, R4, 0x1, RZ, 0xc0, !PT ;  /* 0x0000000104ff7812 */ /* 0x000fe4000780c0ff */
[----:B------:R-:W-:Y:S02]  /*2100*/  IADD3 R206, R215, 0x1800, RZ ;  /* 0x00001800d7ce7810 */ /* 0x000fe40007ffe0ff */
[----:B------:R-:W-:-:S02]  /*2110*/  ISETP.LT.OR P0, PT, R76, 0x1, !P0 ;  /* 0x000000014c00780c */ /* 0x000fc40004701670 */
[C---:B------:R-:W-:Y:S02]  /*2120*/  IADD3 R205, R215.reuse, 0x1c00, RZ ;  /* 0x00001c00d7cd7810 */ /* 0x040fe40007ffe0ff */
[----:B------:R-:W-:Y:S01]  /*2130*/  IADD3 R204, R215, 0x2000, RZ ;  /* 0x00002000d7cc7810 */ /* 0x000fe20007ffe0ff */
[----:B---3--:R-:W-:Y:S01]  /*2140*/  IMAD R11, R94, 0x200, R101 ;  /* 0x000002005e0b7824 */ /* 0x008fe200078e0265 */
[----:B------:R-:W-:-:S04]  /*2150*/  DEPBAR.LE SB0, 0x1 ;  /* 0x000080400000791a */ /* 0x000fc80000000000 */
[----:B------:R-:W-:-:S04]  /*2160*/  DEPBAR.LE SB0, 0x0 ;  /* 0x000080000000791a */ /* 0x000fc80000000000 */
[----:B------:R-:W-:Y:S01]  /*2170*/  BAR.SYNC.DEFER_BLOCKING 0x0 ;  /* 0x0000000000007b1d */ /* 0x000fe20000010000 */
[C---:B------:R-:W-:Y:S02]  /*2180*/  IMAD R6, R100.reuse, 0x20, R11 ;  /* 0x0000002064067824 */ /* 0x040fe400078e020b */
[----:B------:R-:W-:Y:S02]  /*2190*/  IMAD R100, R100, 0x20, R101 ;  /* 0x0000002064647824 */ /* 0x000fe400078e0265 */
[----:B------:R-:W-:-:S04]  /*21a0*/  IMAD.IADD R217, R97, 0x1, R6 ;  /* 0x0000000161d97824 */ /* 0x000fc800078e0206 */
[----:B------:R-:W-:-:S04]  /*21b0*/  IMAD.SHL.U32 R217, R217, 0x2, RZ ;  /* 0x00000002d9d97824 */ /* 0x000fc800078e00ff */
[----:B------:R-:W-:Y:S01]  /*21c0*/  IMAD R213, R0, 0x2, R217 ;  /* 0x0000000200d57824 */ /* 0x000fe200078e02d9 */
[----:B------:R-:W-:Y:S04]  /*21d0*/  LDSM.16.M88.4 R44, [R217+0x6080] ;  /* 0x00608000d92c783b */ /* 0x000fe80000000200 */
[----:B------:R-:W-:Y:S04]  /*21e0*/  LDSM.16.M88.4 R48, [R217+0x7080] ;  /* 0x00708000d930783b */ /* 0x000fe80000000200 */
[----:B------:R-:W3:Y:S04]  /*21f0*/  LDSM.16.M88.4 R64, [R216+0x3c80] ;  /* 0x003c8000d840783b */ /* 0x000ee80000000200 */
[----:B------:R-:W2:Y:S04]  /*2200*/  LDSM.16.M88.4 R56, [R216+0x4080] ;  /* 0x00408000d838783b */ /* 0x000ea80000000200 */
[----:B------:R-:W4:Y:S04]  /*2210*/  LDSM.16.M88.4 R72, [R216+0x4480] ;  /* 0x00448000d848783b */ /* 0x000f280000000200 */
[----:B------:R-:W-:Y:S04]  /*2220*/  LDSM.16.M88.4 R24, [R213+0x6080] ;  /* 0x00608000d518783b */ /* 0x000fe80000000200 */
[----:B------:R-:W-:Y:S04]  /*2230*/  LDSM.16.M88.4 R40, [R213+0x7080] ;  /* 0x00708000d528783b */ /* 0x000fe80000000200 */
[----:B------:R-:W-:Y:S04]  /*2240*/  LDSM.16.M88.4 R36, [R215] ;  /* 0x00000000d724783b */ /* 0x000fe80000000200 */
[----:B------:R-:W5:Y:S04]  /*2250*/  LDSM.16.M88.4 R32, [R215+0x400] ;  /* 0x00040000d720783b */ /* 0x000f680000000200 */
[----:B------:R-:W4:Y:S04]  /*2260*/  LDSM.16.M88.4 R28, [R215+0x800] ;  /* 0x00080000d71c783b */ /* 0x000f280000000200 */
[----:B------:R-:W-:Y:S01]  /*2270*/  @!PT LDS RZ, [RZ] ;  /* 0x00000000fffff984 */ /* 0x000fe20000000800 */
[----:B------:R-:W-:Y:S01]  /*2280*/  @!PT LDS RZ, [RZ] ;  /* 0x00000000fffff984 */ /* 0x000fe20000000800 */
[----:B------:R-:W-:Y:S01]  /*2290*/  @!PT LDS RZ, [RZ] ;  /* 0x00000000fffff984 */ /* 0x000fe20000000800 */
[----:B------:R4:W-:Y:S01]  /*22a0*/  LDGSTS.E.BYPASS.LTC128B.128 [R218+0x1880], [R54.64], !P0 ;  /* 0x0188000036da7fae */ /* 0x0009e2000c101d48 */
[----:B------:R-:W-:-:S04]  /*22b0*/  LOP3.LUT P0, RZ, R4, 0x2, RZ, 0xc0, !PT ;  /* 0x0000000204ff7812 */ /* 0x000fc8000780c0ff */
[----:B------:R-:W-:Y:S01]  /*22c0*/  ISETP.LT.OR P0, PT, R76, 0x1, !P0 ;  /* 0x000000014c00780c */ /* 0x000fe20004701670 */
[C---:B---3--:R-:W-:Y:S08]  /*22d0*/  HMMA.16816.F32 R20, R48.reuse, R64, RZ ;  /* 0x000000403014723c */ /* 0x048ff000000018ff */
[----:B--2---:R-:W-:Y:S04]  /*22e0*/  HMMA.16816.F32 R12, R48, R56, RZ ;  /* 0x00000038300c723c */ /* 0x004fe800000018ff */
[----:B------:R2:W-:Y:S01]  /*22f0*/  LDGSTS.E.BYPASS.LTC128B.128 [R218+0x2480], [R54.64+0x40], !P0 ;  /* 0x0248004036da7fae */ /* 0x0005e2000c101d48 */
[----:B------:R-:W-:-:S04]  /*2300*/  LOP3.LUT P0, RZ, R4, 0x4, RZ, 0xc0, !PT ;  /* 0x0000000404ff7812 */ /* 0x000fc8000780c0ff */
[----:B------:R-:W-:Y:S01]  /*2310*/  ISETP.LT.OR P0, PT, R76, 0x1, !P0 ;  /* 0x000000014c00780c */ /* 0x000fe20004701670 */
[C---:B-1----:R-:W-:Y:S08]  /*2320*/  HMMA.16816.F32 R16, R48.reuse, R66, RZ ;  /* 0x000000423010723c */ /* 0x042ff000000018ff */
[----:B------:R-:W-:Y:S04]  /*2330*/  HMMA.16816.F32 R8, R48, R58, RZ ;  /* 0x0000003a3008723c */ /* 0x000fe800000018ff */
[----:B------:R2:W-:Y:S01]  /*2340*/  LDGSTS.E.BYPASS.LTC128B.128 [R218+0x3080], [R54.64+0x80], !P0 ;  /* 0x0308008036da7fae */ /* 0x0005e2000c101d48 */
[----:B------:R-:W-:-:S03]  /*2350*/  @!P2 LOP3.LUT P0, RZ, R52, 0x1, RZ, 0xc0, !PT ;  /* 0x0000000134ffa812 */ /* 0x000fc6000780c0ff */
[----:B------:R-:W-:Y:S01]  /*2360*/  HMMA.16816.F32 R68, R44, R64, RZ ;  /* 0x000000402c44723c */ /* 0x000fe200000018ff */
[----:B------:R-:W-:-:S07]  /*2370*/  @!P2 ISETP.LT.OR P0, PT, R76, 0x21, !P0 ;  /* 0x000000214c00a80c */ /* 0x000fce0004701670 */
[----:B------:R-:W-:Y:S06]  /*2380*/  HMMA.16816.F32 R60, R44, R56, RZ ;  /* 0x000000382c3c723c */ /* 0x000fec00000018ff */
[----:B------:R1:W-:Y:S01]  /*2390*/  @!P2 LDGSTS.E.BYPASS.LTC128B.128 [R218+0x2080], [R102.64], !P0 ;  /* 0x0208000066daafae */ /* 0x0003e2000c101d48 */
[----:B------:R-:W-:Y:S01]  /*23a0*/  @!P2 LOP3.LUT P0, RZ, R52, 0x2, RZ, 0xc0, !PT ;  /* 0x0000000234ffa812 */ /* 0x000fe2000780c0ff */
[----:B----4-:R-:W-:Y:S03]  /*23b0*/  HMMA.16816.F32 R4, R48, R72, RZ ;  /* 0x000000483004723c */ /* 0x010fe600000018ff */
[----:B------:R-:W-:-:S05]  /*23c0*/  @!P2 ISETP.LT.OR P0, PT, R76, 0x21, !P0 ;  /* 0x000000214c00a80c */ /* 0x000fca0004701670 */
[C---:B------:R-:W-:Y:S08]  /*23d0*/  HMMA.16816.F32 R64, R44.reuse, R66, RZ ;  /* 0x000000422c40723c */ /* 0x040ff000000018ff */
[----:B------:R1:W-:Y:S01]  /*23e0*/  @!P2 LDGSTS.E.BYPASS.LTC128B.128 [R218+0x2c80], [R102.64+0x40], !P0 ;  /* 0x02c8004066daafae */ /* 0x0003e2000c101d48 */
[----:B------:R-:W-:Y:S01]  /*23f0*/  @!P2 ISETP.LT.OR P0, PT, R76, 0x21, P4 ;  /* 0x000000214c00a80c */ /* 0x000fe20002701670 */
[C---:B------:R-:W-:Y:S08]  /*2400*/  HMMA.16816.F32 R56, R44.reuse, R58, RZ ;  /* 0x0000003a2c38723c */ /* 0x040ff000000018ff */
[----:B--2---:R-:W-:Y:S04]  /*2410*/  HMMA.16816.F32 R52, R44, R72, RZ ;  /* 0x000000482c34723c */ /* 0x004fe800000018ff */
[----:B------:R1:W-:Y:S01]  /*2420*/  @!P2 LDGSTS.E.BYPASS.LTC128B.128 [R218+0x3880], [R102.64+0x80], !P0 ;  /* 0x0388008066daafae */ /* 0x0003e2000c101d48 */
[----:B------:R-:W-:Y:S01]  /*2430*/  ISETP.GT.AND P0, PT, R2, R219, PT ;  /* 0x000000db0200720c */ /* 0x000fe20003f04270 */
[----:B------:R-:W-:-:S02]  /*2440*/  IMAD.IADD R2, R97, 0x1, R100 ;  /* 0x0000000161027824 */ /* 0x000fc400078e0264 */
[-C--:B------:R-:W-:Y:S01]  /*2450*/  HMMA.16816.F32 R48, R48, R74.reuse, RZ ;  /* 0x0000004a3030723c */ /* 0x080fe200000018ff */
[----:B------:R-:W-:Y:S04]  /*2460*/  LDSM.16.M88.4 R88, [R217+0x9080] ;  /* 0x00908000d958783b */ /* 0x000fe80000000200 */
[----:B------:R-:W2:Y:S03]  /*2470*/  LDSM.16.M88.4 R80, [R216+0x4c80] ;  /* 0x004c8000d850783b */ /* 0x000ea60000000200 */
[----:B------:R-:W-:Y:S01]  /*2480*/  HMMA.16816.F32 R44, R44, R74, RZ ;  /* 0x0000004a2c2c723c */ /* 0x000fe200000018ff */
[----:B------:R-:W3:Y:S04]  /*2490*/  LDSM.16.M88.4 R84, [R216+0x4880] ;  /* 0x00488000d854783b */ /* 0x000ee80000000200 */
[----:B------:R-:W4:Y:S03]  /*24a0*/  LDSM.16.M88.4 R76, [R216+0x5080] ;  /* 0x00508000d84c783b */ /* 0x000f260000000200 */
[C---:B-----5:R-:W-:Y:S01]  /*24b0*/  HMMA.16816.F32 R12, R40.reuse, R32, R12 ;  /* 0x00000020280c723c */ /* 0x060fe2000000180c */
[----:B------:R-:W5:Y:S04]  /*24c0*/  LDSM.16.M88.4 R72, [R217+0x8080] ;  /* 0x00808000d948783b */ /* 0x000f680000000200 */
[----:B------:R-:W0:Y:S03]  /*24d0*/  LDGDEPBAR ;  /* 0x00000000000079af */ /* 0x000e260000000000 */
        /* <DEDUP_REMOVED lines=16> */
[C---:B--2---:R-:W-:Y:S08]  /*25e0*/  HMMA.16816.F32 R12, R88.reuse, R80, R12 ;  /* 0x00000050580c723c */ /* 0x044ff0000000180c */
[C---:B---3--:R-:W-:Y:S08]  /*25f0*/  HMMA.16816.F32 R20, R88.reuse, R84, R20 ;  /* 0x000000545814723c */ /* 0x048ff00000001814 */
[C---:B----4-:R-:W-:Y:S08]  /*2600*/  HMMA.16816.F32 R4, R88.reuse, R76, R4 ;  /* 0x0000004c5804723c */ /* 0x050ff00000001804 */
[C---:B------:R-:W-:Y:S08]  /*2610*/  HMMA.16816.F32 R16, R88.reuse, R86, R16 ;  /* 0x000000565810723c */ /* 0x040ff00000001810 */
[C---:B------:R-:W-:Y:S08]  /*2620*/  HMMA.16816.F32 R8, R88.reuse, R82, R8 ;  /* 0x000000525808723c */ /* 0x040ff00000001808 */
[----:B------:R-:W-:Y:S01]  /*2630*/  HMMA.16816.F32 R48, R88, R78, R48 ;  /* 0x0000004e5830723c */ /* 0x000fe20000001830 */
[----:B------:R-:W-:Y:S07]  /*2640*/  LDSM.16.M88.4 R88, [R217+0xa080] ;  /* 0x00a08000d958783b */ /* 0x000fee0000000200 */
[C---:B-----5:R-:W-:Y:S08]  /*2650*/  HMMA.16816.F32 R68, R72.reuse, R84, R68 ;  /* 0x000000544844723c */ /* 0x060ff00000001844 */
        /* <DEDUP_REMOVED lines=28> */
[C---:B------:R-:W-:Y:S08]  /*2820*/  HMMA.16816.F32 R20, R84.reuse, R80, R20 ;  /* 0x000000505414723c */ /* 0x040ff00000001814 */
[C---:B------:R-:W-:Y:S08]  /*2830*/  HMMA.16816.F32 R16, R84.reuse, R82, R16 ;  /* 0x000000525410723c */ /* 0x040ff00000001810 */
[C---:B------:R-:W-:Y:S08]  /*2840*/  HMMA.16816.F32 R8, R84.reuse, R78, R8 ;  /* 0x0000004e5408723c */ /* 0x040ff00000001808 */
[C---:B---3--:R-:W-:Y:S08]  /*2850*/  HMMA.16816.F32 R4, R84.reuse, R72, R4 ;  /* 0x000000485404723c */ /* 0x048ff00000001804 */
        /* <DEDUP_REMOVED lines=8> */
[C---:B------:R-:W-:Y:S08]  /*28e0*/  HMMA.16816.F32 R20, R36.reuse, R32, R20 ;  /* 0x000000202414723c */ /* 0x040ff00000001814 */
[C---:B------:R-:W-:Y:S08]  /*28f0*/  HMMA.16816.F32 R16, R36.reuse, R34, R16 ;  /* 0x000000222410723c */ /* 0x040ff00000001810 */
[C---:B------:R-:W-:Y:S08]  /*2900*/  HMMA.16816.F32 R8, R36.reuse, R30, R8 ;  /* 0x0000001e2408723c */ /* 0x040ff00000001808 */
[C---:B----4-:R-:W-:Y:S08]  /*2910*/  HMMA.16816.F32 R4, R36.reuse, R24, R4 ;  /* 0x000000182404723c */ /* 0x050ff00000001804 */
        /* <DEDUP_REMOVED lines=25> */
[----:B------:R-:W-:Y:S02]  /*2ab0*/  @P0 LEA.HI.X R29, R27, c[0x0][0x1cc], R26, 0x1, P2 ;  /* 0x000073001b1d0a11 */ /* 0x000fe400010f0c1a */
[----:B------:R-:W-:-:S13]  /*2ac0*/  LOP3.LUT P2, RZ, R226, 0x200, RZ, 0xc0, !PT ;  /* 0x00000200e2ff7812 */ /* 0x000fda000784c0ff */
        /* <DEDUP_REMOVED lines=9> */
.L_x_265:
[----:B-1----:R-:W-:Y:S01]  /*2b60*/  LOP3.LUT R24, R95, 0xffffffe0, RZ, 0xc0, !PT ;  /* 0xffffffe05f187812 */ /* 0x002fe200078ec0ff */
[----:B------:R-:W-:Y:S01]  /*2b70*/  ULDC UR10, c[0x0][0x324] ;  /* 0x0000c900000a7ab9 */ /* 0x000fe20000000800 */
[----:B------:R-:W-:Y:S01]  /*2b80*/  SHF.R.S32.HI R29, RZ, 0x1f, R94 ;  /* 0x0000001fff1d7819 */ /* 0x000fe2000001145e */
[----:B------:R-:W-:Y:S01]  /*2b90*/  ULOP3.LUT UR10, URZ, UR10, URZ, 0x33, !UPT ;  /* 0x0000000a3f0a7292 */ /* 0x000fe2000f8e333f */
[----:B------:R-:W-:Y:S01]  /*2ba0*/  LEA.HI R27, R96, R96, RZ, 0x1 ;  /* 0x00000060601b7211 */ /* 0x000fe200078f08ff */
[----:B------:R-:W-:Y:S01]  /*2bb0*/  IMAD.IADD R24, R223, 0x1, -R24 ;  /* 0x00000001df187824 */ /* 0x000fe200078e0a18 */
[----:B------:R-:W-:Y:S01]  /*2bc0*/  LEA.HI R29, R29, R94, RZ, 0x2 ;  /* 0x0000005e1d1d7211 */ /* 0x000fe200078f10ff */
[----:B------:R-:W0:Y:S03]  /*2bd0*/  LDGDEPBAR ;  /* 0x00000000000079af */ /* 0x000e260000000000 */
[----:B------:R-:W-:-:S02]  /*2be0*/  SHF.R.S32.HI R25, RZ, 0x1f, R24 ;  /* 0x0000001fff197819 */ /* 0x000fc40000011418 */
[----:B------:R-:W-:Y:S02]  /*2bf0*/  LOP3.LUT R29, R29, 0xffffffc, RZ, 0xc0, !PT ;  /* 0x0ffffffc1d1d7812 */ /* 0x000fe400078ec0ff */
[----:B------:R-:W-:Y:S01]  /*2c00*/  LEA.HI R26, R25, R24, RZ, 0x2 ;  /* 0x00000018191a7211 */ /* 0x000fe200078f10ff */
[C---:B------:R-:W-:Y:S01]  /*2c10*/  IMAD.SHL.U32 R25, R27.reuse, 0x20, RZ ;  /* 0x000000201b197824 */ /* 0x040fe200078e00ff */
[----:B------:R-:W-:Y:S01]  /*2c20*/  LOP3.LUT R27, R27, 0x1ffffffe, RZ, 0xc0, !PT ;  /* 0x1ffffffe1b1b7812 */ /* 0x000fe200078ec0ff */
[----:B------:R-:W-:Y:S01]  /*2c30*/  IMAD.IADD R29, R94, 0x1, -R29 ;  /* 0x000000015e1d7824 */ /* 0x000fe200078e0a1d */
[----:B------:R-:W-:Y:S02]  /*2c40*/  LEA.HI.SX32 R28, R26, R153, 0x1e ;  /* 0x000000991a1c7211 */ /* 0x000fe400078ff2ff */
[----:B------:R-:W-:Y:S01]  /*2c50*/  LOP3.LUT R25, R25, 0xffffffc0, RZ, 0xc0, !PT ;  /* 0xffffffc019197812 */ /* 0x000fe200078ec0ff */
[----:B------:R-:W-:Y:S02]  /*2c60*/  IMAD.IADD R27, R96, 0x1, -R27 ;  /* 0x00000001601b7824 */ /* 0x000fe400078e0a1b */
[----:B------:R-:W-:-:S04]  /*2c70*/  IMAD R28, R29, 0x10, R28 ;  /* 0x000000101d1c7824 */ /* 0x000fc800078e021c */
[----:B------:R-:W-:-:S04]  /*2c80*/  IMAD.IADD R28, R25, 0x1, R28 ;  /* 0x00000001191c7824 */ /* 0x000fc800078e021c */
[----:B------:R-:W-:-:S04]  /*2c90*/  IMAD R227, R27, 0x8, R28 ;  /* 0x000000081be37824 */ /* 0x000fc800078e021c */
[----:B------:R-:W-:-:S04]  /*2ca0*/  @P6 IMAD.HI.U32 R25, R227, c[0x0][0x2c8], RZ ;  /* 0x0000b200e3196a27 */ /* 0x000fc800078e00ff */
[----:B------:R-:W-:Y:S01]  /*2cb0*/  IMAD.MOV.U32 R42, RZ, RZ, R227 ;  /* 0x000000ffff2a7224 */ /* 0x000fe200078e00e3 */
[----:B------:R-:W-:Y:S02]  /*2cc0*/  @P6 SHF.R.U32.HI R42, RZ, c[0x0][0x2cc], R25 ;  /* 0x0000b300ff2a6a19 */ /* 0x000fe40000011619 */
[----:B------:R-:W-:-:S03]  /*2cd0*/  LOP3.LUT R25, R26, 0x7ffffffc, RZ, 0xc0, !PT ;  /* 0x7ffffffc1a197812 */ /* 0x000fc600078ec0ff */
[----:B------:R-:W1:Y:S02]  /*2ce0*/  SHFL.IDX PT, R27, R42, RZ, 0x1c1f ;  /* 0x001c1fff2a1b7589 */ /* 0x000e6400000e0000 */
[----:B------:R-:W-:-:S04]  /*2cf0*/  IMAD.IADD R25, R24, 0x1, -R25 ;  /* 0x0000000118197824 */ /* 0x000fc800078e0a19 */
[----:B------:R-:W-:-:S04]  /*2d00*/  IMAD.SHL.U32 R233, R25, 0x2, RZ ;  /* 0x0000000219e97824 */ /* 0x000fc800078e00ff */
[----:B------:R-:W-:Y:S01]  /*2d10*/  IMAD.IADD R40, R3, 0x1, -R233 ;  /* 0x0000000103287824 */ /* 0x000fe200078e0ae9 */
[C---:B------:R-:W-:Y:S02]  /*2d20*/  IADD3 R92, -R233.reuse, 0x1, R92 ;  /* 0x00000001e95c7810 */ /* 0x040fe40007ffe15c */
[----:B------:R-:W-:-:S03]  /*2d30*/  IADD3 R49, -R233, R3, R220 ;  /* 0x00000003e9317210 */ /* 0x000fc60007ffe1dc */
[----:B------:R-:W-:-:S05]  /*2d40*/  IMAD.IADD R41, R92, 0x1, -R225 ;  /* 0x000000015c297824 */ /* 0x000fca00078e0ae1 */
[C---:B------:R-:W-:Y:S02]  /*2d50*/  IADD3 R50, R41.reuse, c[0x0][0x328], RZ ;  /* 0x0000ca0029327a10 */ /* 0x040fe40007ffe0ff */
[----:B------:R-:W-:-:S03]  /*2d60*/  IADD3 R41, R41, UR10, RZ ;  /* 0x0000000a29297c10 */ /* 0x000fc6000fffe0ff */
[--C-:B-1----:R-:W-:Y:S02]  /*2d70*/  IMAD.IADD R26, R50, 0x1, R27.reuse ;  /* 0x00000001321a7824 */ /* 0x102fe400078e021b */
[----:B------:R-:W-:-:S03]  /*2d80*/  IMAD.IADD R24, R41, 0x1, R27 ;  /* 0x0000000129187824 */ /* 0x000fc600078e021b */
[----:B------:R-:W-:Y:S01]  /*2d90*/  IMNMX R25, R26, R49, PT ;  /* 0x000000311a197217 */ /* 0x000fe20003800200 */
[----:B------:R-:W-:Y:S05]  /*2da0*/  @!P5 BRA `(.L_x_266) ;  /* 0x000001400000d947 */ /* 0x000fea0003800000 */
[----:B------:R-:W-:Y:S01]  /*2db0*/  IADD3 R27, -R225, R220, R27 ;  /* 0x000000dce11b7210 */ /* 0x000fe20007ffe11b */
[----:B------:R-:W-:Y:S03]  /*2dc0*/  BSSY B0, `(.L_x_267) ;  /* 0x000000e000007945 */ /* 0x000fe60003800000 */
        /* <DEDUP_REMOVED lines=9> */
.L_x_268:
[----:B------:R-:W-:-:S04]  /*2e60*/  MOV R26, c[0x0][0x32c] ;  /* 0x0000cb00001a7a02 */ /* 0x000fc80000000f00 */
[----:B------:R-:W-:-:S13]  /*2e70*/  ISETP.NE.AND P0, PT, R26, 0x1, PT ;  /* 0x000000011a00780c */ /* 0x000fda0003f05270 */
[----:B------:R-:W-:-:S05]  /*2e80*/  @P0 IMAD.HI.U32 R26, R27, c[0x0][0x330], RZ ;  /* 0x0000cc001b1a0a27 */ /* 0x000fca00078e00ff */
[----:B------:R-:W-:Y:S02]  /*2e90*/  @P0 SHF.R.U32.HI R27, RZ, c[0x0][0x334], R26 ;  /* 0x0000cd00ff1b0a19 */ /* 0x000fe4000001161a */
.L_x_269:
[----:B------:R-:W-:Y:S05]  /*2ea0*/  BSYNC B0 ;  /* 0x0000000000007941 */ /* 0x000fea0003800000 */
.L_x_267:
[----:B------:R-:W-:-:S05]  /*2eb0*/  IMAD R27, R27, c[0x0][0x32c], R40 ;  /* 0x0000cb001b1b7a24 */ /* 0x000fca00078e0228 */
[----:B------:R-:W-:Y:S02]  /*2ec0*/  IADD3 R26, R27, c[0x0][0x32c], RZ ;  /* 0x0000cb001b1a7a10 */ /* 0x000fe40007ffe0ff */
[----:B------:R-:W-:Y:S02]  /*2ed0*/  IMNMX R24, R24, R27, !PT ;  /* 0x0000001b18187217 */ /* 0x000fe40007800200 */
[----:B------:R-:W-:Y:S02]  /*2ee0*/  IMNMX R25, R25, R26, PT ;  /* 0x0000001a19197217 */ /* 0x000fe40003800200 */
.L_x_266:
[----:B------:R-:W1:Y:S02]  /*2ef0*/  SHFL.IDX PT, R27, R42, 0x1, 0x1c1f ;  /* 0x003c1f002a1b7f89 */ /* 0x000e6400000e0000 */
[----:B-1----:R-:W-:Y:S01]  /*2f00*/  IMAD.IADD R26, R50, 0x1, R27 ;  /* 0x00000001321a7824 */ /* 0x002fe200078e021b */
[----:B------:R-:W-:-:S04]  /*2f10*/  IADD3 R76, R41, R27, RZ ;  /* 0x0000001b294c7210 */ /* 0x000fc80007ffe0ff */
        /* <DEDUP_REMOVED lines=13> */
.L_x_272:
[----:B------:R-:W-:-:S04]  /*2ff0*/  MOV R26, c[0x0][0x32c] ;  /* 0x0000cb00001a7a02 */ /* 0x000fc80000000f00 */
[----:B------:R-:W-:-:S13]  /*3000*/  ISETP.NE.AND P0, PT, R26, 0x1, PT ;  /* 0x000000011a00780c */ /* 0x000fda0003f05270 */
[----:B------:R-:W-:-:S05]  /*3010*/  @P0 IMAD.HI.U32 R26, R27, c[0x0][0x330], RZ ;  /* 0x0000cc001b1a0a27 */ /* 0x000fca00078e00ff */
[----:B------:R-:W-:Y:S02]  /*3020*/  @P0 SHF.R.U32.HI R27, RZ, c[0x0][0x334], R26 ;  /* 0x0000cd00ff1b0a19 */ /* 0x000fe4000001161a */
.L_x_273:
[----:B------:R-:W-:Y:S05]  /*3030*/  BSYNC B0 ;  /* 0x0000000000007941 */ /* 0x000fea0003800000 */
.L_x_271:
[----:B------:R-:W-:-:S05]  /*3040*/  IMAD R27, R27, c[0x0][0x32c], R40 ;  /* 0x0000cb001b1b7a24 */ /* 0x000fca00078e0228 */
[----:B------:R-:W-:Y:S02]  /*3050*/  IADD3 R26, R27, c[0x0][0x32c], RZ ;  /* 0x0000cb001b1a7a10 */ /* 0x000fe40007ffe0ff */
[----:B------:R-:W-:Y:S02]  /*3060*/  IMNMX R76, R76, R27, !PT ;  /* 0x0000001b4c4c7217 */ /* 0x000fe40007800200 */
[----:B------:R-:W-:Y:S02]  /*3070*/  IMNMX R77, R77, R26, PT ;  /* 0x0000001a4d4d7217 */ /* 0x000fe40003800200 */
.L_x_270:
        /* <DEDUP_REMOVED lines=11> */
[C---:B------:R-:W-:Y:S02]  /*3130*/  ISETP.GE.AND P5, PT, R3.reuse, 0x12, PT ;  /* 0x000000120300780c */ /* 0x040fe40003fa6270 */
[----:B------:R-:W-:Y:S02]  /*3140*/  FSEL R37, R64, -INF , !P0 ;  /* 0xff80000040257808 */ /* 0x000fe40004000000 */
[----:B------:R-:W-:Y:S02]  /*3150*/  ISETP.GT.AND P0, PT, R24, 0x9, !P1 ;  /* 0x000000091800780c */ /* 0x000fe40004f04270 */
[----:B------:R-:W-:Y:S02]  /*3160*/  ISETP.GE.AND P4, PT, R3, 0x19, PT ;  /* 0x000000190300780c */ /* 0x000fe40003f86270 */
[----:B------:R-:W-:-:S02]  /*3170*/  ISETP.LT.OR P0, PT, R25, 0xa, P0 ;  /* 0x0000000a1900780c */ /* 0x000fc40000701670 */
[----:B------:R-:W-:Y:S02]  /*3180*/  ISETP.GE.AND P3, PT, R3, 0x1a, PT ;  /* 0x0000001a0300780c */ /* 0x000fe40003f66270 */
[----:B------:R-:W-:Y:S02]  /*3190*/  FSEL R65, R65, -INF , !P0 ;  /* 0xff80000041417808 */ /* 0x000fe40004000000 */
[----:B------:R-:W-:Y:S02]  /*31a0*/  ISETP.GT.AND P0, PT, R24, 0x10, !P6 ;  /* 0x000000101800780c */ /* 0x000fe40007704270 */
[----:B------:R-:W-:Y:S02]  /*31b0*/  ISETP.GE.AND P2, PT, R3, 0x21, PT ;  /* 0x000000210300780c */ /* 0x000fe40003f46270 */
[----:B------:R-:W-:Y:S02]  /*31c0*/  ISETP.LT.OR P0, PT, R25, 0x11, P0 ;  /* 0x000000111900780c */ /* 0x000fe40000701670 */
[----:B------:R-:W-:-:S02]  /*31d0*/  P2R R43, PR, RZ, 0x2 ;  /* 0x00000002ff2b7803 */ /* 0x000fc40000000000 */
[----:B------:R-:W-:Y:S02]  /*31e0*/  FSEL R35, R60, -INF , !P0 ;  /* 0xff8000003c237808 */ /* 0x000fe40004000000 */
[----:B------:R-:W-:Y:S02]  /*31f0*/  ISETP.GT.AND P0, PT, R24, 0x11, !P5 ;  /* 0x000000111800780c */ /* 0x000fe40006f04270 */
[----:B------:R-:W-:Y:S02]  /*3200*/  ISETP.GE.AND P1, PT, R3, 0x22, PT ;  /* 0x000000220300780c */ /* 0x000fe40003f26270 */
[----:B------:R-:W-:-:S04]  /*3210*/  ISETP.LT.OR P0, PT, R25, 0x12, P0 ;  /* 0x000000121900780c */ /* 0x000fc80000701670 */
[----:B------:R-:W-:Y:S02]  /*3220*/  FSEL R33, R61, -INF , !P0 ;  /* 0xff8000003d217808 */ /* 0x000fe40004000000 */
[----:B------:R-:W-:Y:S01]  /*3230*/  ISETP.GT.AND P0, PT, R24, 0x18, !P4 ;  /* 0x000000181800780c */ /* 0x000fe20006704270 */
[----:B------:R-:W1:Y:S03]  /*3240*/  SHFL.IDX PT, R61, R42, 0x2, 0x1c1f ;  /* 0x005c1f002a3d7f89 */ /* 0x000e6600000e0000 */
        /* <DEDUP_REMOVED lines=11> */
[----:B------:R-:W-:-:S04]  /*3300*/  ISETP.GE.AND P0, PT, R3, 0x29, PT ;  /* 0x000000290300780c */ /* 0x000fc80003f06270 */
[----:B------:R-:W-:Y:S02]  /*3310*/  P2R R51, PR, RZ, 0x1 ;  /* 0x00000001ff337803 */ /* 0x000fe40000000000 */
[----:B------:R-:W-:-:S04]  /*3320*/  ISETP.GT.AND P0, PT, R24, 0x28, !P0 ;  /* 0x000000281800780c */ /* 0x000fc80004704270 */
[----:B------:R-:W-:-:S04]  /*3330*/  ISETP.LT.OR P0, PT, R25, 0x29, P0 ;  /* 0x000000291900780c */ /* 0x000fc80000701670 */
[----:B------:R-:W-:Y:S02]  /*3340*/  FSEL R27, R44, -INF , !P0 ;  /* 0xff8000002c1b7808 */ /* 0x000fe40004000000 */
[----:B------:R-:W-:-:S04]  /*3350*/  ISETP.GE.AND P0, PT, R3, 0x1, PT ;  /* 0x000000010300780c */ /* 0x000fc80003f06270 */
[----:B------:R-:W-:Y:S02]  /*3360*/  P2R R52, PR, RZ, 0x1 ;  /* 0x00000001ff347803 */ /* 0x000fe40000000000 */
[----:B------:R-:W-:-:S04]  /*3370*/  ISETP.GT.AND P0, PT, R24, RZ, !P0 ;  /* 0x000000ff1800720c */ /* 0x000fc80004704270 */
[----:B------:R-:W-:-:S04]  /*3380*/  ISETP.LT.OR P0, PT, R25, 0x1, P0 ;  /* 0x000000011900780c */ /* 0x000fc80000701670 */
[----:B------:R-:W-:Y:S02]  /*3390*/  FSEL R68, R68, -INF , !P0 ;  /* 0xff80000044447808 */ /* 0x000fe40004000000 */
[----:B------:R-:W-:-:S04]  /*33a0*/  ISETP.GE.AND P0, PT, R3, 0x2a, PT ;  /* 0x0000002a0300780c */ /* 0x000fc80003f06270 */
[----:B------:R-:W-:Y:S02]  /*33b0*/  P2R R44, PR, RZ, 0x1 ;  /* 0x00000001ff2c7803 */ /* 0x000fe40000000000 */
[----:B------:R-:W-:Y:S01]  /*33c0*/  ISETP.GT.AND P0, PT, R24, 0x29, !P0 ;  /* 0x000000291800780c */ /* 0x000fe20004704270 */
[----:B-1----:R-:W-:-:S03]  /*33d0*/  IMAD.IADD R24, R50, 0x1, R61 ;  /* 0x0000000132187824 */ /* 0x002fc600078e023d */
[----:B------:R-:W-:Y:S02]  /*33e0*/  ISETP.LT.OR P0, PT, R25, 0x2a, P0 ;  /* 0x0000002a1900780c */ /* 0x000fe40000701670 */
[----:B------:R-:W-:Y:S02]  /*33f0*/  IMNMX R53, R24, R49, PT ;  /* 0x0000003118357217 */ /* 0x000fe40003800200 */
[----:B------:R-:W-:Y:S01]  /*3400*/  FSEL R25, R45, -INF , !P0 ;  /* 0xff8000002d197808 */ /* 0x000fe20004000000 */
[----:B------:R-:W-:Y:S01]  /*3410*/  IMAD.IADD R45, R41, 0x1, R61 ;  /* 0x00000001292d7824 */ /* 0x000fe200078e023d */
[----:B------:R-:W-:-:S13]  /*3420*/  ISETP.GE.AND P0, PT, R221, 0x1, PT ;  /* 0x00000001dd00780c */ /* 0x000fda0003f06270 */
        /* <DEDUP_REMOVED lines=12> */
.L_x_276:
[----:B------:R-:W-:-:S04]  /*34f0*/  MOV R3, c[0x0][0x32c] ;  /* 0x0000cb0000037a02 */ /* 0x000fc80000000f00 */
[----:B------:R-:W-:-:S13]  /*3500*/  ISETP.NE.AND P0, PT, R3, 0x1, PT ;  /* 0x000000010300780c */ /* 0x000fda0003f05270 */
[----:B------:R-:W-:-:S05]  /*3510*/  @P0 IMAD.HI.U32 R3, R61, c[0x0][0x330], RZ ;  /* 0x0000cc003d030a27 */ /* 0x000fca00078e00ff */
[----:B------:R-:W-:Y:S02]  /*3520*/  @P0 SHF.R.U32.HI R61, RZ, c[0x0][0x334], R3 ;  /* 0x0000cd00ff3d0a19 */ /* 0x000fe40000011603 */
.L_x_277:
[----:B------:R-:W-:Y:S05]  /*3530*/  BSYNC B0 ;  /* 0x0000000000007941 */ /* 0x000fea0003800000 */
.L_x_275:
[----:B------:R-:W-:-:S05]  /*3540*/  IMAD R26, R61, c[0x0][0x32c], R40 ;  /* 0x0000cb003d1a7a24 */ /* 0x000fca00078e0228 */
[----:B------:R-:W-:Y:S02]  /*3550*/  IADD3 R24, R26, c[0x0][0x32c], RZ ;  /* 0x0000cb001a187a10 */ /* 0x000fe40007ffe0ff */
[----:B------:R-:W-:Y:S02]  /*3560*/  IMNMX R45, R45, R26, !PT ;  /* 0x0000001a2d2d7217 */ /* 0x000fe40007800200 */
[----:B------:R-:W-:Y:S02]  /*3570*/  IMNMX R53, R53, R24, PT ;  /* 0x0000001835357217 */ /* 0x000fe40003800200 */
.L_x_274:
[----:B------:R-:W-:Y:S02]  /*3580*/  ISETP.NE.AND P0, PT, R48, RZ, PT ;  /* 0x000000ff3000720c */ /* 0x000fe40003f05270 */
[----:B------:R-:W-:Y:S02]  /*3590*/  P2R R60, PR, RZ, 0x40 ;  /* 0x00000040ff3c7803 */ /* 0x000fe40000000000 */
        /* <DEDUP_REMOVED lines=72> */
[----:B------:R-:W-:Y:S01]  /*3a20*/  ISETP.GT.AND P0, PT, R45, 0x21, !P1 ;  /* 0x000000212d00780c */ /* 0x000fe20004f04270 */
[----:B------:R-:W1:Y:S03]  /*3a30*/  SHFL.IDX PT, R4, R42, 0x3, 0x1c1f ;  /* 0x007c1f002a047f89 */ /* 0x000e6600000e0000 */
[----:B------:R-:W-:-:S04]  /*3a40*/  ISETP.LT.OR P0, PT, R53, 0x22, P0 ;  /* 0x000000223500780c */ /* 0x000fc80000701670 */
[----:B------:R-:W-:Y:S02]  /*3a50*/  FSEL R183, R5, -INF , !P0 ;  /* 0xff80000005b77808 */ /* 0x000fe40004000000 */
[----:B------:R-:W-:-:S04]  /*3a60*/  ISETP.NE.AND P0, PT, R51, RZ, PT ;  /* 0x000000ff3300720c */ /* 0x000fc80003f05270 */
[----:B------:R-:W-:-:S04]  /*3a70*/  ISETP.GT.AND P0, PT, R45, 0x28, !P0 ;  /* 0x000000282d00780c */ /* 0x000fc80004704270 */
[----:B------:R-:W-:-:S04]  /*3a80*/  ISETP.LT.OR P0, PT, R53, 0x29, P0 ;  /* 0x000000293500780c */ /* 0x000fc80000701670 */
[----:B------:R-:W-:Y:S02]  /*3a90*/  FSEL R181, R12, -INF , !P0 ;  /* 0xff8000000cb57808 */ /* 0x000fe40004000000 */
[----:B------:R-:W-:Y:S01]  /*3aa0*/  ISETP.NE.AND P0, PT, R44, RZ, PT ;  /* 0x000000ff2c00720c */ /* 0x000fe20003f05270 */
[--C-:B-1----:R-:W-:Y:S02]  /*3ab0*/  IMAD.IADD R12, R50, 0x1, R4.reuse ;  /* 0x00000001320c7824 */ /* 0x102fe400078e0204 */
[----:B------:R-:W-:Y:S01]  /*3ac0*/  IMAD.IADD R16, R41, 0x1, R4 ;  /* 0x0000000129107824 */ /* 0x000fe200078e0204 */
[----:B------:R-:W-:Y:S02]  /*3ad0*/  ISETP.GT.AND P0, PT, R45, 0x29, !P0 ;  /* 0x000000292d00780c */ /* 0x000fe40004704270 */
[----:B------:R-:W-:Y:S02]  /*3ae0*/  IMNMX R12, R12, R49, PT ;  /* 0x000000310c0c7217 */ /* 0x000fe40003800200 */
[----:B------:R-:W-:-:S04]  /*3af0*/  ISETP.LT.OR P0, PT, R53, 0x2a, P0 ;  /* 0x0000002a3500780c */ /* 0x000fc80000701670 */
[----:B------:R-:W-:Y:S02]  /*3b00*/  FSEL R179, R13, -INF , !P0 ;  /* 0xff8000000db37808 */ /* 0x000fe40004000000 */
        /* <DEDUP_REMOVED lines=13> */
.L_x_280:
[----:B------:R-:W-:-:S04]  /*3be0*/  MOV R4, c[0x0][0x32c] ;  /* 0x0000cb0000047a02 */ /* 0x000fc80000000f00 */
[----:B------:R-:W-:-:S13]  /*3bf0*/  ISETP.NE.AND P0, PT, R4, 0x1, PT ;  /* 0x000000010400780c */ /* 0x000fda0003f05270 */
[----:B------:R-:W-:-:S05]  /*3c00*/  @P0 IMAD.HI.U32 R4, R5, c[0x0][0x330], RZ ;  /* 0x0000cc0005040a27 */ /* 0x000fca00078e00ff */
[----:B------:R-:W-:Y:S02]  /*3c10*/  @P0 SHF.R.U32.HI R5, RZ, c[0x0][0x334], R4 ;  /* 0x0000cd00ff050a19 */ /* 0x000fe40000011604 */
.L_x_281:
[----:B------:R-:W-:Y:S05]  /*3c20*/  BSYNC B0 ;  /* 0x0000000000007941 */ /* 0x000fea0003800000 */
.L_x_279:
[----:B------:R-:W-:-:S05]  /*3c30*/  IMAD R9, R5, c[0x0][0x32c], R40 ;  /* 0x0000cb0005097a24 */ /* 0x000fca00078e0228 */
[----:B------:R-:W-:Y:S02]  /*3c40*/  IADD3 R5, R9, c[0x0][0x32c], RZ ;  /* 0x0000cb0009057a10 */ /* 0x000fe40007ffe0ff */
[----:B------:R-:W-:Y:S02]  /*3c50*/  IMNMX R16, R16, R9, !PT ;  /* 0x0000000910107217 */ /* 0x000fe40007800200 */
[----:B------:R-:W-:Y:S02]  /*3c60*/  IMNMX R12, R12, R5, PT ;  /* 0x000000050c0c7217 */ /* 0x000fe40003800200 */
.L_x_278:
[----:B------:R-:W-:Y:S01]  /*3c70*/  ISETP.NE.AND P0, PT, R48, RZ, PT ;  /* 0x000000ff3000720c */ /* 0x000fe20003f05270 */
[----:B------:R-:W-:Y:S01]  /*3c80*/  IMAD.SHL.U32 R214, R2, 0x2, RZ ;  /* 0x0000000202d67824 */ /* 0x000fe200078e00ff */
[----:B------:R-:W-:Y:S02]  /*3c90*/  FMNMX.FTZ R4, R68, R69, !PT ;  /* 0x0000004544047209 */ /* 0x000fe40007810000 */
[----:B------:R-:W-:Y:S01]  /*3ca0*/  ISETP.GT.AND P0, PT, R16, 0x8, !P0 ;  /* 0x000000081000780c */ /* 0x000fe20004704270 */
[----:B------:R-:W-:Y:S01]  /*3cb0*/  IMAD R212, R0, 0x2, R214 ;  /* 0x0000000200d47824 */ /* 0x000fe200078e02d6 */
[----:B------:R-:W-:Y:S01]  /*3cc0*/  FMNMX.FTZ R4, R37, R4, !PT ;  /* 0x0000000425047209 */ /* 0x000fe20007810000 */
[----:B------:R-:W-:Y:S01]  /*3cd0*/  LDSM.16.MT88.4 R136, [R214+0x1880] ;  /* 0x00188000d688783b */ /* 0x000fe20000004200 */
[----:B------:R-:W-:-:S02]  /*3ce0*/  ISETP.LT.OR P0, PT, R12, 0x9, P0 ;  /* 0x000000090c00780c */ /* 0x000fc40000701670 */
[----:B------:R-:W-:Y:S01]  /*3cf0*/  FMNMX.FTZ R4, R65, R4, !PT ;  /* 0x0000000441047209 */ /* 0x000fe20007810000 */
[----:B------:R-:W-:Y:S01]  /*3d00*/  LDSM.16.MT88.4 R112, [R212+0x1880] ;  /* 0x00188000d470783b */ /* 0x000fe20000004200 */
[----:B------:R-:W-:Y:S02]  /*3d10*/  FSEL R92, R18, -INF , !P0 ;  /* 0xff800000125c7808 */ /* 0x000fe40004000000 */
[----:B------:R-:W-:Y:S01]  /*3d20*/  ISETP.NE.AND P0, PT, R43, RZ, PT ;  /* 0x000000ff2b00720c */ /* 0x000fe20003f05270 */
[----:B------:R-:W-:Y:S01]  /*3d30*/  LDSM.16.MT88.4 R132, [R214+0x2480] ;  /* 0x00248000d684783b */ /* 0x000fe20000004200 */
[----:B------:R-:W-:Y:S02]  /*3d40*/  FMNMX.FTZ R4, R35, R4, !PT ;  /* 0x0000000423047209 */ /* 0x000fe40007810000 */
[----:B------:R-:W-:Y:S01]  /*3d50*/  ISETP.GT.AND P0, PT, R16, 0x9, !P0 ;  /* 0x000000091000780c */ /* 0x000fe20004704270 */
[----:B------:R-:W-:Y:S01]  /*3d60*/  LDSM.16.MT88.4 R60, [R212+0x2480] ;  /* 0x00248000d43c783b */ /* 0x000fe20000004200 */
[----:B------:R-:W-:-:S02]  /*3d70*/  FMNMX.FTZ R4, R33, R4, !PT ;  /* 0x0000000421047209 */ /* 0x000fc40007810000 */
[----:B------:R-:W-:Y:S01]  /*3d80*/  ISETP.LT.OR P0, PT, R12, 0xa, P0 ;  /* 0x0000000a0c00780c */ /* 0x000fe20000701670 */
[----:B------:R-:W-:Y:S01]  /*3d90*/  LDSM.16.MT88.4 R76, [R214+0x3080] ;  /* 0x00308000d64c783b */ /* 0x000fe20000004200 */
[----:B------:R-:W-:Y:S02]  /*3da0*/  FMNMX.FTZ R4, R31, R4, !PT ;  /* 0x000000041f047209 */ /* 0x000fe40007810000 */
[----:B------:R-:W-:Y:S01]  /*3db0*/  FSEL R90, R19, -INF , !P0 ;  /* 0xff800000135a7808 */ /* 0x000fe20004000000 */
[----:B------:R-:W-:Y:S01]  /*3dc0*/  LDSM.16.MT88.4 R156, [R214+0x1c80] ;  /* 0x001c8000d69c783b */ /* 0x000fe20000004200 */
[----:B------:R-:W-:Y:S02]  /*3dd0*/  ISETP.GT.AND P0, PT, R16, 0x10, !P6 ;  /* 0x000000101000780c */ /* 0x000fe40007704270 */
[----:B------:R-:W-:Y:S01]  /*3de0*/  FMNMX.FTZ R4, R57, R4, !PT ;  /* 0x0000000439047209 */ /* 0x000fe20007810000 */
[----:B------:R-:W-:Y:S01]  /*3df0*/  LDSM.16.MT88.4 R40, [R212+0x2880] ;  /* 0x00288000d428783b */ /* 0x000fe20000004200 */
[----:B------:R-:W-:-:S02]  /*3e00*/  ISETP.LT.OR P0, PT, R12, 0x11, P0 ;  /* 0x000000110c00780c */ /* 0x000fc40000701670 */
[----:B------:R-:W-:Y:S02]  /*3e10*/  FMNMX.FTZ R5, R29, R4, !PT ;  /* 0x000000041d057209 */ /* 0x000fe40007810000 */
[----:B------:R-:W-:Y:S02]  /*3e20*/  FSEL R74, R74, -INF , !P0 ;  /* 0xff8000004a4a7808 */ /* 0x000fe40004000000 */
[----:B------:R-:W-:Y:S02]  /*3e30*/  ISETP.GT.AND P0, PT, R16, 0x11, !P5 ;  /* 0x000000111000780c */ /* 0x000fe40006f04270 */
[----:B------:R-:W-:Y:S02]  /*3e40*/  FMNMX.FTZ R4, R28, R5, !PT ;  /* 0x000000051c047209 */ /* 0x000fe40007810000 */
[----:B------:R-:W-:Y:S02]  /*3e50*/  ISETP.LT.OR P0, PT, R12, 0x12, P0 ;  /* 0x000000120c00780c */ /* 0x000fe40000701670 */
[----:B------:R-:W-:-:S02]  /*3e60*/  FMNMX.FTZ R4, R27, R4, !PT ;  /* 0x000000041b047209 */ /* 0x000fc40007810000 */
[----:B------:R-:W-:Y:S02]  /*3e70*/  FSEL R75, R75, -INF , !P0 ;  /* 0xff8000004b4b7808 */ /* 0x000fe40004000000 */
[----:B------:R-:W-:Y:S02]  /*3e80*/  ISETP.GT.AND P0, PT, R16, 0x18, !P4 ;  /* 0x000000181000780c */ /* 0x000fe40006704270 */
[----:B------:R-:W-:Y:S02]  /*3e90*/  FMNMX.FTZ R5, R70, R38, !PT ;  /* 0x0000002646057209 */ /* 0x000fe40007810000 */
[----:B------:R-:W-:Y:S02]  /*3ea0*/  ISETP.LT.OR P0, PT, R12, 0x19, P0 ;  /* 0x000000190c00780c */ /* 0x000fe40000701670 */
[----:B------:R-:W-:Y:S02]  /*3eb0*/  FMNMX.FTZ R5, R66, R5, !PT ;  /* 0x0000000542057209 */ /* 0x000fe40007810000 */
[----:B------:R-:W-:-:S02]  /*3ec0*/  FSEL R73, R10, -INF , !P0 ;  /* 0xff8000000a497808 */ /* 0x000fc40004000000 */
[----:B------:R-:W-:Y:S02]  /*3ed0*/  ISETP.GT.AND P0, PT, R16, 0x19, !P3 ;  /* 0x000000191000780c */ /* 0x000fe40005f04270 */
[----:B------:R-:W-:Y:S02]  /*3ee0*/  FMNMX.FTZ R5, R36, R5, !PT ;  /* 0x0000000524057209 */ /* 0x000fe40007810000 */
[----:B------:R-:W-:Y:S02]  /*3ef0*/  ISETP.LT.OR P0, PT, R12, 0x1a, P0 ;  /* 0x0000001a0c00780c */ /* 0x000fe40000701670 */
[----:B------:R-:W-:Y:S02]  /*3f00*/  FMNMX.FTZ R5, R34, R5, !PT ;  /* 0x0000000522057209 */ /* 0x000fe40007810000 */
[----:B------:R-:W-:Y:S02]  /*3f10*/  FSEL R72, R11, -INF , !P0 ;  /* 0xff8000000b487808 */ /* 0x000fe40004000000 */
[----:B------:R-:W-:-:S02]  /*3f20*/  ISETP.GT.AND P0, PT, R16, 0x20, !P2 ;  /* 0x000000201000780c */ /* 0x000fc40005704270 */
[----:B------:R-:W-:Y:S02]  /*3f30*/  FMNMX.FTZ R5, R32, R5, !PT ;  /* 0x0000000520057209 */ /* 0x000fe40007810000 */
[----:B------:R-:W-:Y:S02]  /*3f40*/  ISETP.LT.OR P0, PT, R12, 0x21, P0 ;  /* 0x000000210c00780c */ /* 0x000fe40000701670 */
[----:B------:R-:W-:Y:S02]  /*3f50*/  FMNMX.FTZ R5, R58, R5, !PT ;  /* 0x000000053a057209 */ /* 0x000fe40007810000 */
[----:B------:R-:W-:Y:S02]  /*3f60*/  FSEL R182, R6, -INF , !P0 ;  /* 0xff80000006b67808 */ /* 0x000fe40004000000 */
[----:B------:R-:W-:Y:S02]  /*3f70*/  ISETP.GT.AND P0, PT, R16, 0x21, !P1 ;  /* 0x000000211000780c */ /* 0x000fe40004f04270 */
[----:B------:R-:W-:-:S02]  /*3f80*/  FMNMX.FTZ R5, R30, R5, !PT ;  /* 0x000000051e057209 */ /* 0x000fc40007810000 */
[----:B------:R-:W-:Y:S02]  /*3f90*/  ISETP.LT.OR P0, PT, R12, 0x22, P0 ;  /* 0x000000220c00780c */ /* 0x000fe40000701670 */
[----:B------:R-:W-:Y:S02]  /*3fa0*/  FMNMX.FTZ R5, R26, R5, !PT ;  /* 0x000000051a057209 */ /* 0x000fe40007810000 */
[----:B------:R-:W-:Y:S02]  /*3fb0*/  FSEL R180, R7, -INF , !P0 ;  /* 0xff80000007b47808 */ /* 0x000fe40004000000 */
[----:B------:R-:W-:Y:S02]  /*3fc0*/  FMNMX.FTZ R7, R25, R4, !PT ;  /* 0x0000000419077209 */ /* 0x000fe40007810000 */
[----:B------:R-:W-:Y:S02]  /*3fd0*/  FMNMX.FTZ R5, R24, R5, !PT ;  /* 0x0000000518057209 */ /* 0x000fe40007810000 */
[----:B------:R-:W-:Y:S01]  /*3fe0*/  FMNMX.FTZ R18, R110, R111, !PT ;  /* 0x0000006f6e127209 */ /* 0x000fe20007810000 */
[----:B------:R-:W1:Y:S01]  /*3ff0*/  SHFL.BFLY PT, R4, R7, 0x2, 0x1f ;  /* 0x0c401f0007047f89 */ /* 0x000e6200000e0000 */
[----:B------:R-:W-:-:S02]  /*4000*/  ISETP.NE.AND P4, PT, R39, RZ, PT ;  /* 0x000000ff2700720c */ /* 0x000fc40003f85270 */
[----:B------:R-:W-:Y:S02]  /*4010*/  FMNMX.FTZ R18, R109, R18, !PT ;  /* 0x000000126d127209 */ /* 0x000fe40007810000 */
[----:B------:R-:W-:Y:S02]  /*4020*/  ISETP.GT.AND P0, PT, R16, 0x1, !P4 ;  /* 0x000000011000780c */ /* 0x000fe40006704270 */
[----:B------:R-:W-:Y:S02]  /*4030*/  FMNMX.FTZ R18, R95, R18, !PT ;  /* 0x000000125f127209 */ /* 0x000fe40007810000 */
[----:B------:R-:W-:Y:S02]  /*4040*/  ISETP.LT.OR P0, PT, R12, 0x2, P0 ;  /* 0x000000020c00780c */ /* 0x000fe40000701670 */
[----:B------:R-:W-:Y:S02]  /*4050*/  FMNMX.FTZ R18, R93, R18, !PT ;  /* 0x000000125d127209 */ /* 0x000fe40007810000 */
[----:B------:R-:W-:-:S02]  /*4060*/  ISETP.NE.AND P5, PT, R52, RZ, PT ;  /* 0x000000ff3400720c */ /* 0x000fc40003fa5270 */
[----:B------:R-:W-:Y:S02]  /*4070*/  FSEL R94, R23, -INF , !P0 ;  /* 0xff800000175e7808 */ /* 0x000fe40004000000 */
[----:B------:R-:W-:Y:S02]  /*4080*/  FMNMX.FTZ R18, R91, R18, !PT ;  /* 0x000000125b127209 */ /* 0x000fe40007810000 */
[----:B------:R-:W-:Y:S02]  /*4090*/  ISETP.GT.AND P0, PT, R16, RZ, !P5 ;  /* 0x000000ff1000720c */ /* 0x000fe40006f04270 */
[----:B------:R-:W-:Y:S02]  /*40a0*/  FMNMX.FTZ R17, R89, R18, !PT ;  /* 0x0000001259117209 */ /* 0x000fe40007810000 */
[----:B------:R-:W-:Y:S02]  /*40b0*/  ISETP.LT.OR P0, PT, R12, 0x1, P0 ;  /* 0x000000010c00780c */ /* 0x000fe40000701670 */
[----:B-1----:R-:W-:-:S02]  /*40c0*/  FMNMX.FTZ R4, R7, R4, !PT ;  /* 0x0000000407047209 */ /* 0x002fc40007810000 */
[----:B------:R-:W-:Y:S02]  /*40d0*/  FMNMX.FTZ R17, R88, R17, !PT ;  /* 0x0000001158117209 */ /* 0x000fe40007810000 */
[----:B------:R-:W-:Y:S01]  /*40e0*/  FSEL R108, R22, -INF , !P0 ;  /* 0xff800000166c7808 */ /* 0x000fe20004000000 */
[----:B------:R-:W1:Y:S01]  /*40f0*/  SHFL.BFLY PT, R151, R4, 0x1, 0x1f ;  /* 0x0c201f0004977f89 */ /* 0x000e6200000e0000 */
[----:B------:R-:W-:Y:S02]  /*4100*/  FMNMX.FTZ R18, R184, R17, !PT ;  /* 0x00000011b8127209 */ /* 0x000fe40007810000 */
[----:B------:R-:W-:Y:S02]  /*4110*/  FMNMX.FTZ R17, R108, R94, !PT ;  /* 0x0000005e6c117209 */ /* 0x000fe40007810000 */
[----:B------:R-:W-:Y:S02]  /*4120*/  ISETP.NE.AND P6, PT, R51, RZ, PT ;  /* 0x000000ff3300720c */ /* 0x000fe40003fc5270 */
[----:B------:R-:W-:Y:S01]  /*4130*/  FMNMX.FTZ R17, R92, R17, !PT ;  /* 0x000000115c117209 */ /* 0x000fe20007810000 */
[----:B------:R-:W-:Y:S01]  /*4140*/  LDSM.16.MT88.4 R48, [R212+0x1c80] ;  /* 0x001c8000d430783b */ /* 0x000fe20000004200 */
[----:B------:R-:W-:-:S02]  /*4150*/  ISETP.GT.AND P0, PT, R16, 0x28, !P6 ;  /* 0x000000281000780c */ /* 0x000fc40007704270 */
[----:B------:R-:W-:Y:S02]  /*4160*/  FMNMX.FTZ R17, R90, R17, !PT ;  /* 0x000000115a117209 */ /* 0x000fe40007810000 */
[----:B------:R-:W-:Y:S02]  /*4170*/  ISETP.LT.OR P0, PT, R12, 0x29, P0 ;  /* 0x000000290c00780c */ /* 0x000fe40000701670 */
[----:B------:R-:W-:Y:S02]  /*4180*/  FMNMX.FTZ R20, R74, R17, !PT ;  /* 0x000000114a147209 */ /* 0x000fe40007810000 */
[----:B------:R-:W-:Y:S02]  /*4190*/  FSEL R178, R14, -INF , !P0 ;  /* 0xff8000000eb27808 */ /* 0x000fe40004000000 */
[----:B------:R-:W-:Y:S02]  /*41a0*/  FMNMX.FTZ R20, R75, R20, !PT ;  /* 0x000000144b147209 */ /* 0x000fe40007810000 */
[----:B------:R-:W-:-:S02]  /*41b0*/  ISETP.NE.AND P6, PT, R44, RZ, PT ;  /* 0x000000ff2c00720c */ /* 0x000fc40003fc5270 */
[----:B------:R-:W-:Y:S01]  /*41c0*/  FMNMX.FTZ R17, R73, R20, !PT ;  /* 0x0000001449117209 */ /* 0x000fe20007810000 */
[----:B------:R-:W-:Y:S01]  /*41d0*/  LDSM.16.MT88.4 R44, [R214+0x2880] ;  /* 0x00288000d62c783b */ /* 0x000fe20000004200 */
[----:B-1----:R-:W-:Y:S02]  /*41e0*/  FMNMX.FTZ R151, R4, R151, !PT ;  /* 0x0000009704977209 */ /* 0x002fe40007810000 */
[----:B------:R-:W-:Y:S01]  /*41f0*/  FMNMX.FTZ R4, R56, R5, !PT ;  /* 0x0000000538047209 */ /* 0x000fe20007810000 */
[----:B------:R-:W-:Y:S01]  /*4200*/  LDSM.16.MT88.4 R20, [R214+0x2c80] ;  /* 0x002c8000d614783b */ /* 0x000fe20000004200 */
[C---:B------:R-:W-:Y:S01]  /*4210*/  FSETP.NEU.FTZ.AND P0, PT, R151.reuse, -INF , PT ;  /* 0xff8000009700780b */ /* 0x040fe20003f1d000 */
[----:B------:R-:W-:Y:S01]  /*4220*/  FMUL.FTZ R14, R151, c[0x0][0x2d0] ;  /* 0x0000b400970e7a20 */ /* 0x000fe20000410000 */
[----:B------:R-:W-:Y:S02]  /*4230*/  FMNMX.FTZ R5, R3, R4, !PT ;  /* 0x0000000403057209 */ /* 0x000fe40007810000 */
[----:B------:R-:W-:-:S02]  /*4240*/  FMNMX.FTZ R17, R72, R17, !PT ;  /* 0x0000001148117209 */ /* 0x000fc40007810000 */
[----:B------:R-:W-:Y:S01]  /*4250*/  FSEL R14, R14, RZ, P0 ;  /* 0x000000ff0e0e7208 */ /* 0x000fe20000000000 */
[----:B------:R-:W1:Y:S01]  /*4260*/  SHFL.BFLY PT, R4, R5, 0x2, 0x1f ;  /* 0x0c401f0005047f89 */ /* 0x000e6200000e0000 */
[----:B------:R-:W-:Y:S02]  /*4270*/  FMNMX.FTZ R18, R183, R18, !PT ;  /* 0x00000012b7127209 */ /* 0x000fe40007810000 */
[----:B------:R-:W-:Y:S01]  /*4280*/  FMNMX.FTZ R17, R182, R17, !PT ;  /* 0x00000011b6117209 */ /* 0x000fe20007810000 */
[--C-:B------:R-:W-:Y:S01]  /*4290*/  FFMA.FTZ R2, R57, c[0x0][0x2d0], -R14.reuse ;  /* 0x0000b40039027a23 */ /* 0x100fe2000001080e */
        /* <DEDUP_REMOVED lines=8> */
[----:B------:R-:W-:Y:S01]  /*4320*/  MUFU.EX2 R171, R171 ;  /* 0x000000ab00ab7308 */ /* 0x000fe20000000800 */
[----:B------:R-:W2:Y:S01]  /*4330*/  SHFL.BFLY PT, R18, R57, 0x2, 0x1f ;  /* 0x0c401f0039127f89 */ /* 0x000ea200000e0000 */
[--C-:B------:R-:W-:Y:S01]  /*4340*/  FFMA.FTZ R165, R35, c[0x0][0x2d0], -R14.reuse ;  /* 0x0000b40023a57a23 */ /* 0x100fe2000001080e */
[----:B------:R-:W-:Y:S01]  /*4350*/  IADD3 R232, R148, -0x2, RZ ;  /* 0xfffffffe94e87810 */ /* 0x000fe20007ffe0ff */
[----:B------:R-:W-:-:S02]  /*4360*/  FFMA.FTZ R160, R33, c[0x0][0x2d0], -R14 ;  /* 0x0000b40021a07a23 */ /* 0x000fc4000001080e */
[--C-:B------:R-:W-:Y:S02]  /*4370*/  FFMA.FTZ R161, R31, c[0x0][0x2d0], -R14.reuse ;  /* 0x0000b4001fa17a23 */ /* 0x100fe4000001080e */
[----:B------:R-:W3:Y:S01]  /*4380*/  MUFU.EX2 R166, R166 ;  /* 0x000000a600a67308 */ /* 0x000ee20000000800 */
[--C-:B------:R-:W-:Y:S01]  /*4390*/  FFMA.FTZ R170, R29, c[0x0][0x2d0], -R14.reuse ;  /* 0x0000b4001daa7a23 */ /* 0x100fe2000001080e */
[----:B-1----:R-:W-:Y:S01]  /*43a0*/  FMNMX.FTZ R4, R5, R4, !PT ;  /* 0x0000000405047209 */ /* 0x002fe20007810000 */
[--C-:B------:R-:W-:Y:S02]  /*43b0*/  FFMA.FTZ R175, R28, c[0x0][0x2d0], -R14.reuse ;  /* 0x0000b4001caf7a23 */ /* 0x100fe4000001080e */
[--C-:B------:R-:W-:Y:S02]  /*43c0*/  FFMA.FTZ R172, R27, c[0x0][0x2d0], -R14.reuse ;  /* 0x0000b4001bac7a23 */ /* 0x100fe4000001080e */
[----:B------:R-:W1:Y:S01]  /*43d0*/  SHFL.BFLY PT, R149, R4, 0x1, 0x1f ;  /* 0x0c201f0004957f89 */ /* 0x000e6200000e0000 */
[----:B------:R-:W-:Y:S01]  /*43e0*/  MUFU.EX2 R167, R167 ;  /* 0x000000a700a77308 */ /* 0x000fe20000000800 */
[----:B------:R-:W-:Y:S01]  /*43f0*/  FFMA.FTZ R245, R25, c[0x0][0x2d0], -R14 ;  /* 0x0000b40019f57a23 */ /* 0x000fe2000001080e */
[----:B---3--:R-:W-:-:S06]  /*4400*/  F2FP.PACK_AB R96, R166, R171 ;  /* 0x000000aba660723e */ /* 0x008fcc00000000ff */
[----:B------:R-:W3:Y:S01]  /*4410*/  MUFU.EX2 R162, R162 ;  /* 0x000000a200a27308 */ /* 0x000ee20000000800 */
[----:B--2---:R-:W-:Y:S01]  /*4420*/  FMNMX.FTZ R57, R57, R18, !PT ;  /* 0x0000001239397209 */ /* 0x004fe20007810000 */
[----:B------:R-:W-:-:S06]  /*4430*/  FADD.FTZ R166, R171, R166 ;  /* 0x000000a6aba67221 */ /* 0x000fcc0000010000 */
[----:B------:R-:W-:Y:S01]  /*4440*/  MUFU.EX2 R165, R165 ;  /* 0x000000a500a57308 */ /* 0x000fe20000000800 */
[----:B-1----:R-:W-:-:S07]  /*4450*/  FMNMX.FTZ R149, R4, R149, !PT ;  /* 0x0000009504957209 */ /* 0x002fce0007810000 */
[----:B------:R-:W1:Y:S01]  /*4460*/  MUFU.EX2 R160, R160 ;  /* 0x000000a000a07308 */ /* 0x000e620000000800 */
[----:B------:R-:W-:Y:S01]  /*4470*/  LDSM.16.MT88.4 R4, [R212+0x3080] ;  /* 0x00308000d404783b */ /* 0x000fe20000004200 */
[C---:B---3--:R-:W-:Y:S01]  /*4480*/  F2FP.PACK_AB R98, R162.reuse, R167 ;  /* 0x000000a7a262723e */ /* 0x048fe200000000ff */
[----:B------:R-:W-:Y:S01]  /*4490*/  FADD.FTZ R167, R167, R166 ;  /* 0x000000a6a7a77221 */ /* 0x000fe20000010000 */
[C---:B------:R-:W-:Y:S01]  /*44a0*/  FSETP.NEU.FTZ.AND P0, PT, R149.reuse, -INF , PT ;  /* 0xff8000009500780b */ /* 0x040fe20003f1d000 */
[----:B------:R-:W-:Y:S02]  /*44b0*/  FMUL.FTZ R13, R149, c[0x0][0x2d0] ;  /* 0x0000b400950d7a20 */ /* 0x000fe40000410000 */
[----:B------:R-:W-:Y:S01]  /*44c0*/  FADD.FTZ R162, R162, R167 ;  /* 0x000000a7a2a27221 */ /* 0x000fe20000010000 */
[----:B------:R-:W-:Y:S02]  /*44d0*/  MUFU.EX2 R161, R161 ;  /* 0x000000a100a17308 */ /* 0x000fe40000000800 */
[----:B------:R-:W-:-:S02]  /*44e0*/  FSEL R13, R13, RZ, P0 ;  /* 0x000000ff0d0d7208 */ /* 0x000fc40000000000 */
[----:B------:R-:W-:Y:S02]  /*44f0*/  ISETP.GT.AND P0, PT, R16, 0x29, !P6 ;  /* 0x000000291000780c */ /* 0x000fe40007704270 */
[----:B------:R-:W-:Y:S01]  /*4500*/  LDSM.16.MT88.4 R16, [R212+0x2c80] ;  /* 0x002c8000d410783b */ /* 0x000fe20000004200 */
[--C-:B------:R-:W-:Y:S01]  /*4510*/  FFMA.FTZ R173, R70, c[0x0][0x2d0], -R13.reuse ;  /* 0x0000b40046ad7a23 */ /* 0x100fe2000001080d */
[----:B------:R-:W-:Y:S01]  /*4520*/  ISETP.LT.OR P0, PT, R12, 0x2a, P0 ;  /* 0x0000002a0c00780c */ /* 0x000fe20000701670 */
[--C-:B------:R-:W-:Y:S01]  /*4530*/  FFMA.FTZ R168, R38, c[0x0][0x2d0], -R13.reuse ;  /* 0x0000b40026a87a23 */ /* 0x100fe2000001080d */
[----:B------:R-:W2:Y:S01]  /*4540*/  MUFU.EX2 R2, R2 ;  /* 0x0000000200027308 */ /* 0x000ea20000000800 */
[--C-:B------:R-:W-:Y:S01]  /*4550*/  FFMA.FTZ R169, R66, c[0x0][0x2d0], -R13.reuse ;  /* 0x0000b40042a97a23 */ /* 0x100fe2000001080d */
[----:B------:R-:W-:Y:S01]  /*4560*/  FSEL R191, R15, -INF , !P0 ;  /* 0xff8000000fbf7808 */ /* 0x000fe20004000000 */
[--C-:B------:R-:W-:Y:S01]  /*4570*/  FFMA.FTZ R164, R36, c[0x0][0x2d0], -R13.reuse ;  /* 0x0000b40024a47a23 */ /* 0x100fe2000001080d */
[----:B-1----:R-:W-:Y:S01]  /*4580*/  F2FP.PACK_AB R8, R160, R165 ;  /* 0x000000a5a008723e */ /* 0x002fe200000000ff */
[--C-:B------:R-:W-:Y:S01]  /*4590*/  FFMA.FTZ R163, R34, c[0x0][0x2d0], -R13.reuse ;  /* 0x0000b40022a37a23 */ /* 0x100fe2000001080d */
[----:B------:R-:W-:Y:S01]  /*45a0*/  FMNMX.FTZ R152, R191, R152, !PT ;  /* 0x00000098bf987209 */ /* 0x000fe20007810000 */
[--C-:B------:R-:W-:Y:S01]  /*45b0*/  FFMA.FTZ R154, R32, c[0x0][0x2d0], -R13.reuse ;  /* 0x0000b400209a7a23 */ /* 0x100fe2000001080d */
[----:B------:R-:W-:Y:S01]  /*45c0*/  MUFU.EX2 R173, R173 ;  /* 0x000000ad00ad7308 */ /* 0x000fe20000000800 */
[----:B------:R-:W-:Y:S01]  /*45d0*/  LDSM.16.MT88.4 R36, [R214+0x3480] ;  /* 0x00348000d624783b */ /* 0x000fe20000004200 */
[--C-:B------:R-:W-:Y:S01]  /*45e0*/  FFMA.FTZ R155, R58, c[0x0][0x2d0], -R13.reuse ;  /* 0x0000b4003a9b7a23 */ /* 0x100fe2000001080d */
[----:B------:R-:W-:Y:S01]  /*45f0*/  ISETP.NE.AND P6, PT, R222, 0x1, PT ;  /* 0x00000001de00780c */ /* 0x000fe20003fc5270 */
[--C-:B------:R-:W-:Y:S01]  /*4600*/  FFMA.FTZ R0, R30, c[0x0][0x2d0], -R13.reuse ;  /* 0x0000b4001e007a23 */ /* 0x100fe2000001080d */
[----:B------:R-:W1:Y:S01]  /*4610*/  SHFL.BFLY PT, R59, R152, 0x2, 0x1f ;  /* 0x0c401f00983b7f89 */ /* 0x000e6200000e0000 */
[----:B------:R-:W-:-:S02]  /*4620*/  FFMA.FTZ R243, R3, c[0x0][0x2d0], -R13 ;  /* 0x0000b40003f37a23 */ /* 0x000fc4000001080d */
[----:B------:R-:W3:Y:S01]  /*4630*/  MUFU.EX2 R168, R168 ;  /* 0x000000a800a87308 */ /* 0x000ee20000000800 */
[----:B------:R-:W-:Y:S01]  /*4640*/  LDSM.16.MT88.4 R32, [R212+0x3480] ;  /* 0x00348000d420783b */ /* 0x000fe20000004200 */
[----:B--2---:R-:W-:Y:S01]  /*4650*/  F2FP.PACK_AB R10, R2, R161 ;  /* 0x000000a1020a723e */ /* 0x004fe200000000ff */
[--C-:B------:R-:W-:Y:S02]  /*4660*/  FFMA.FTZ R174, R26, c[0x0][0x2d0], -R13.reuse ;  /* 0x0000b4001aae7a23 */ /* 0x100fe4000001080d */
[----:B------:R-:W2:Y:S01]  /*4670*/  SHFL.BFLY PT, R58, R57, 0x1, 0x1f ;  /* 0x0c201f00393a7f89 */ /* 0x000ea200000e0000 */
[--C-:B------:R-:W-:Y:S02]  /*4680*/  FFMA.FTZ R177, R24, c[0x0][0x2d0], -R13.reuse ;  /* 0x0000b40018b17a23 */ /* 0x100fe4000001080d */
[----:B------:R-:W-:Y:S01]  /*4690*/  MUFU.EX2 R169, R169 ;  /* 0x000000a900a97308 */ /* 0x000fe20000000800 */
[----:B------:R-:W-:Y:S01]  /*46a0*/  FFMA.FTZ R176, R56, c[0x0][0x2d0], -R13 ;  /* 0x0000b40038b07a23 */ /* 0x000fe2000001080d */
[----:B------:R-:W-:Y:S01]  /*46b0*/  LDSM.16.MT88.4 R28, [R214+0x2080] ;  /* 0x00208000d61c783b */ /* 0x000fe20000004200 */
[----:B------:R-:W-:-:S03]  /*46c0*/  FADD.FTZ R165, R165, R162 ;  /* 0x000000a2a5a57221 */ /* 0x000fc60000010000 */
[----:B------:R-:W-:Y:S01]  /*46d0*/  LDSM.16.MT88.4 R24, [R212+0x2080] ;  /* 0x00208000d418783b */ /* 0x000fe20000004200 */
[----:B------:R-:W-:Y:S01]  /*46e0*/  FADD.FTZ R160, R160, R165 ;  /* 0x000000a5a0a07221 */ /* 0x000fe20000010000 */
[----:B------:R-:W4:Y:S01]  /*46f0*/  MUFU.EX2 R164, R164 ;  /* 0x000000a400a47308 */ /* 0x000f220000000800 */
[----:B---3--:R-:W-:Y:S01]  /*4700*/  F2FP.PACK_AB R97, R168, R173 ;  /* 0x000000ada861723e */ /* 0x008fe200000000ff */
[----:B------:R-:W-:Y:S01]  /*4710*/  LDSM.16.MT88.4 R12, [R214+0x3880] ;  /* 0x00388000d60c783b */ /* 0x000fe20000004200 */
[----:B------:R-:W-:Y:S01]  /*4720*/  FADD.FTZ R168, R173, R168 ;  /* 0x000000a8ada87221 */ /* 0x000fe20000010000 */
[----:B-1----:R-:W-:Y:S01]  /*4730*/  FMNMX.FTZ R152, R152, R59, !PT ;  /* 0x0000003b98987209 */ /* 0x002fe20007810000 */
[----:B------:R-:W-:-:S03]  /*4740*/  FADD.FTZ R161, R161, R160 ;  /* 0x000000a0a1a17221 */ /* 0x000fc60000010000 */
[----:B------:R-:W-:Y:S01]  /*4750*/  MUFU.EX2 R163, R163 ;  /* 0x000000a300a37308 */ /* 0x000fe20000000800 */
[----:B------:R-:W1:Y:S01]  /*4760*/  SHFL.BFLY PT, R125, R152, 0x1, 0x1f ;  /* 0x0c201f00987d7f89 */ /* 0x000e6200000e0000 */
[----:B------:R-:W-:Y:S01]  /*4770*/  FADD.FTZ R161, R2, R161 ;  /* 0x000000a102a17221 */ /* 0x000fe20000010000 */
[----:B--2---:R-:W-:Y:S02]  /*4780*/  FMNMX.FTZ R3, R57, R58, !PT ;  /* 0x0000003a39037209 */ /* 0x004fe40007810000 */
[----:B----4-:R-:W-:-:S03]  /*4790*/  F2FP.PACK_AB R99, R164, R169 ;  /* 0x000000a9a463723e */ /* 0x010fc600000000ff */
[----:B------:R-:W2:Y:S01]  /*47a0*/  MUFU.EX2 R154, R154 ;  /* 0x0000009a009a7308 */ /* 0x000ea20000000800 */
[C---:B------:R-:W-:Y:S01]  /*47b0*/  FMUL.FTZ R202, R3.reuse, c[0x0][0x2d0] ;  /* 0x0000b40003ca7a20 */ /* 0x040fe20000410000 */
[----:B------:R-:W-:Y:S01]  /*47c0*/  FSETP.NEU.FTZ.AND P0, PT, R3, -INF , PT ;  /* 0xff8000000300780b */ /* 0x000fe20003f1d000 */
[----:B------:R-:W-:Y:S01]  /*47d0*/  FADD.FTZ R169, R169, R168 ;  /* 0x000000a8a9a97221 */ /* 0x000fe20000010000 */
[C---:B------:R-:W-:Y:S02]  /*47e0*/  HMMA.16816.F32 R144, R96.reuse, R136, RZ ;  /* 0x000000886090723c */ /* 0x040fe400000018ff */
[----:B------:R-:W-:Y:S02]  /*47f0*/  FSEL R202, R202, RZ, P0 ;  /* 0x000000ffcaca7208 */ /* 0x000fe40000000000 */
[----:B------:R-:W-:Y:S01]  /*4800*/  MUFU.EX2 R155, R155 ;  /* 0x0000009b009b7308 */ /* 0x000fe20000000800 */
[----:B------:R-:W-:Y:S02]  /*4810*/  FADD.FTZ R164, R164, R169 ;  /* 0x000000a9a4a47221 */ /* 0x000fe40000010000 */
[--C-:B------:R-:W-:Y:S01]  /*4820*/  FFMA.FTZ R185, R110, c[0x0][0x2d0], -R202.reuse ;  /* 0x0000b4006eb97a23 */ /* 0x100fe200000108ca */
[----:B------:R-:W-:Y:S01]  /*4830*/  HMMA.16816.F32 R104, R96, R112, RZ ;  /* 0x000000706068723c */ /* 0x000fe200000018ff */
[----:B------:R-:W-:-:S03]  /*4840*/  FFMA.FTZ R188, R111, c[0x0][0x2d0], -R202 ;  /* 0x0000b4006fbc7a23 */ /* 0x000fc600000108ca */
[----:B------:R-:W3:Y:S01]  /*4850*/  MUFU.EX2 R0, R0 ;  /* 0x0000000000007308 */ /* 0x000ee20000000800 */
[----:B-1----:R-:W-:Y:S01]  /*4860*/  FMNMX.FTZ R152, R152, R125, !PT ;  /* 0x0000007d98987209 */ /* 0x002fe20007810000 */
[--C-:B------:R-:W-:Y:S01]  /*4870*/  FFMA.FTZ R186, R109, c[0x0][0x2d0], -R202.reuse ;  /* 0x0000b4006dba7a23 */ /* 0x100fe200000108ca */
[----:B--2---:R-:W-:Y:S01]  /*4880*/  F2FP.PACK_AB R9, R154, R163 ;  /* 0x000000a39a09723e */ /* 0x004fe200000000ff */
[--C-:B------:R-:W-:Y:S01]  /*4890*/  FFMA.FTZ R187, R95, c[0x0][0x2d0], -R202.reuse ;  /* 0x0000b4005fbb7a23 */ /* 0x100fe200000108ca */
[C---:B------:R-:W-:Y:S01]  /*48a0*/  FSETP.NEU.FTZ.AND P0, PT, R152.reuse, -INF , PT ;  /* 0xff8000009800780b */ /* 0x040fe20003f1d000 */
[C---:B------:R-:W-:Y:S01]  /*48b0*/  HMMA.16816.F32 R120, R96.reuse, R132, RZ ;  /* 0x000000846078723c */ /* 0x040fe200000018ff */
[----:B------:R-:W-:Y:S01]  /*48c0*/  FMUL.FTZ R203, R152, c[0x0][0x2d0] ;  /* 0x0000b40098cb7a20 */ /* 0x000fe20000410000 */
[----:B------:R-:W-:Y:S01]  /*48d0*/  MUFU.EX2 R185, R185 ;  /* 0x000000b900b97308 */ /* 0x000fe20000000800 */
[--C-:B------:R-:W-:Y:S02]  /*48e0*/  FFMA.FTZ R194, R93, c[0x0][0x2d0], -R202.reuse ;  /* 0x0000b4005dc27a23 */ /* 0x100fe400000108ca */
[--C-:B------:R-:W-:Y:S01]  /*48f0*/  FFMA.FTZ R197, R91, c[0x0][0x2d0], -R202.reuse ;  /* 0x0000b4005bc57a23 */ /* 0x100fe200000108ca */
[----:B------:R-:W-:Y:S01]  /*4900*/  FSEL R203, R203, RZ, P0 ;  /* 0x000000ffcbcb7208 */ /* 0x000fe20000000000 */
[--C-:B------:R-:W-:Y:S01]  /*4910*/  FFMA.FTZ R196, R89, c[0x0][0x2d0], -R202.reuse ;  /* 0x0000b40059c47a23 */ /* 0x100fe200000108ca */
[----:B------:R-:W-:Y:S01]  /*4920*/  HMMA.16816.F32 R52, R96, R60, RZ ;  /* 0x0000003c6034723c */ /* 0x000fe200000018ff */
[----:B------:R-:W-:Y:S01]  /*4930*/  FFMA.FTZ R195, R88, c[0x0][0x2d0], -R202 ;  /* 0x0000b40058c37a23 */ /* 0x000fe200000108ca */
[----:B---3--:R-:W-:Y:S01]  /*4940*/  F2FP.PACK_AB R11, R0, R155 ;  /* 0x0000009b000b723e */ /* 0x008fe200000000ff */
[--C-:B------:R-:W-:Y:S01]  /*4950*/  FFMA.FTZ R189, R108, c[0x0][0x2d0], -R203.reuse ;  /* 0x0000b4006cbd7a23 */ /* 0x100fe200000108cb */
[----:B------:R-:W1:Y:S01]  /*4960*/  MUFU.EX2 R188, R188 ;  /* 0x000000bc00bc7308 */ /* 0x000e620000000800 */
[----:B------:R-:W-:-:S02]  /*4970*/  FFMA.FTZ R192, R94, c[0x0][0x2d0], -R203 ;  /* 0x0000b4005ec07a23 */ /* 0x000fc400000108cb */
[--C-:B------:R-:W-:Y:S01]  /*4980*/  FFMA.FTZ R190, R92, c[0x0][0x2d0], -R203.reuse ;  /* 0x0000b4005cbe7a23 */ /* 0x100fe200000108cb */
[C---:B------:R-:W-:Y:S01]  /*4990*/  HMMA.16816.F32 R68, R96.reuse, R76, RZ ;  /* 0x0000004c6044723c */ /* 0x040fe200000018ff */
[--C-:B------:R-:W-:Y:S02]  /*49a0*/  FFMA.FTZ R193, R90, c[0x0][0x2d0], -R203.reuse ;  /* 0x0000b4005ac17a23 */ /* 0x100fe400000108cb */
[--C-:B------:R-:W-:Y:S01]  /*49b0*/  FFMA.FTZ R199, R74, c[0x0][0x2d0], -R203.reuse ;  /* 0x0000b4004ac77a23 */ /* 0x100fe200000108cb */
[----:B------:R-:W-:Y:S01]  /*49c0*/  MUFU.EX2 R186, R186 ;  /* 0x000000ba00ba7308 */ /* 0x000fe20000000800 */
[--C-:B------:R-:W-:Y:S02]  /*49d0*/  FFMA.FTZ R200, R75, c[0x0][0x2d0], -R203.reuse ;  /* 0x0000b4004bc87a23 */ /* 0x100fe400000108cb */
[--C-:B------:R-:W-:Y:S01]  /*49e0*/  FFMA.FTZ R198, R73, c[0x0][0x2d0], -R203.reuse ;  /* 0x0000b40049c67a23 */ /* 0x100fe200000108cb */
[----:B------:R-:W-:Y:S01]  /*49f0*/  HMMA.16816.F32 R84, R96, R4, RZ ;  /* 0x000000046054723c */ /* 0x000fe200000018ff */
[----:B------:R-:W-:-:S02]  /*4a00*/  FFMA.FTZ R201, R72, c[0x0][0x2d0], -R203 ;  /* 0x0000b40048c97a23 */ /* 0x000fc400000108cb */
[----:B------:R-:W-:Y:S01]  /*4a10*/  FFMA.FTZ R241, R179, c[0x0][0x2d0], -R202 ;  /* 0x0000b400b3f17a23 */ /* 0x000fe200000108ca */
[----:B------:R-:W2:Y:S01]  /*4a20*/  MUFU.EX2 R187, R187 ;  /* 0x000000bb00bb7308 */ /* 0x000ea20000000800 */
[----:B-1----:R-:W-:Y:S01]  /*4a30*/  F2FP.PACK_AB R92, R188, R185 ;  /* 0x000000b9bc5c723e */ /* 0x002fe200000000ff */
[----:B------:R-:W-:Y:S02]  /*4a40*/  FFMA.FTZ R239, R191, c[0x0][0x2d0], -R203 ;  /* 0x0000b400bfef7a23 */ /* 0x000fe400000108cb */
[C---:B------:R-:W-:Y:S01]  /*4a50*/  HMMA.16816.F32 R100, R96.reuse, R138, RZ ;  /* 0x0000008a6064723c */ /* 0x040fe200000018ff */
[----:B------:R-:W-:Y:S02]  /*4a60*/  FADD.FTZ R185, R185, R188 ;  /* 0x000000bcb9b97221 */ /* 0x000fe40000010000 */
[----:B------:R-:W-:Y:S01]  /*4a70*/  FADD.FTZ R163, R163, R164 ;  /* 0x000000a4a3a37221 */ /* 0x000fe20000010000 */
[----:B------:R-:W-:Y:S03]  /*4a80*/  MUFU.EX2 R189, R189 ;  /* 0x000000bd00bd7308 */ /* 0x000fe60000000800 */
[----:B------:R-:W-:Y:S01]  /*4a90*/  FADD.FTZ R154, R154, R163 ;  /* 0x000000a39a9a7221 */ /* 0x000fe20000010000 */
[----:B------:R-:W-:Y:S03]  /*4aa0*/  HMMA.16816.F32 R116, R96, R114, RZ ;  /* 0x000000726074723c */ /* 0x000fe600000018ff */
[----:B------:R-:W-:Y:S01]  /*4ab0*/  FADD.FTZ R155, R155, R154 ;  /* 0x0000009a9b9b7221 */ /* 0x000fe20000010000 */
[----:B------:R-:W1:Y:S01]  /*4ac0*/  MUFU.EX2 R192, R192 ;  /* 0x000000c000c07308 */ /* 0x000e620000000800 */
[----:B--2---:R-:W-:Y:S01]  /*4ad0*/  F2FP.PACK_AB R94, R187, R186 ;  /* 0x000000babb5e723e */ /* 0x004fe200000000ff */
[----:B------:R-:W-:-:S02]  /*4ae0*/  FADD.FTZ R186, R186, R185 ;  /* 0x000000b9baba7221 */ /* 0x000fc40000010000 */
[C---:B------:R-:W-:Y:S01]  /*4af0*/  HMMA.16816.F32 R128, R96.reuse, R134, RZ ;  /* 0x000000866080723c */ /* 0x040fe200000018ff */
[----:B------:R-:W-:Y:S02]  /*4b00*/  FADD.FTZ R155, R0, R155 ;  /* 0x0000009b009b7221 */ /* 0x000fe40000010000 */
[----:B------:R-:W-:Y:S01]  /*4b10*/  FADD.FTZ R187, R187, R186 ;  /* 0x000000babbbb7221 */ /* 0x000fe20000010000 */
[----:B------:R-:W-:Y:S04]  /*4b20*/  MUFU.EX2 R190, R190 ;  /* 0x000000be00be7308 */ /* 0x000fe80000000800 */
[----:B------:R-:W-:Y:S04]  /*4b30*/  HMMA.16816.F32 R64, R96, R62, RZ ;  /* 0x0000003e6040723c */ /* 0x000fe800000018ff */
[----:B------:R-:W2:Y:S01]  /*4b40*/  MUFU.EX2 R193, R193 ;  /* 0x000000c100c17308 */ /* 0x000ea20000000800 */
[----:B-1----:R-:W-:Y:S01]  /*4b50*/  F2FP.PACK_AB R93, R192, R189 ;  /* 0x000000bdc05d723e */ /* 0x002fe200000000ff */
[----:B------:R-:W-:-:S02]  /*4b60*/  FADD.FTZ R189, R189, R192 ;  /* 0x000000c0bdbd7221 */ /* 0x000fc40000010000 */
[C---:B------:R-:W-:Y:S04]  /*4b70*/  HMMA.16816.F32 R80, R96.reuse, R78, RZ ;  /* 0x0000004e6050723c */ /* 0x040fe800000018ff */
[----:B------:R-:W-:Y:S04]  /*4b80*/  MUFU.EX2 R170, R170 ;  /* 0x000000aa00aa7308 */ /* 0x000fe80000000800 */
[----:B------:R-:W-:Y:S04]  /*4b90*/  HMMA.16816.F32 R96, R96, R6, RZ ;  /* 0x000000066060723c */ /* 0x000fe800000018ff */
[----:B------:R-:W1:Y:S01]  /*4ba0*/  MUFU.EX2 R175, R175 ;  /* 0x000000af00af7308 */ /* 0x000e620000000800 */
[----:B--2---:R-:W-:Y:S01]  /*4bb0*/  F2FP.PACK_AB R95, R193, R190 ;  /* 0x000000bec15f723e */ /* 0x004fe200000000ff */
[----:B------:R-:W-:-:S02]  /*4bc0*/  FADD.FTZ R190, R190, R189 ;  /* 0x000000bdbebe7221 */ /* 0x000fc40000010000 */
[C---:B------:R-:W-:Y:S02]  /*4bd0*/  HMMA.16816.F32 R144, R8.reuse, R156, R144 ;  /* 0x0000009c0890723c */ /* 0x040fe40000001890 */
[----:B------:R-:W-:Y:S02]  /*4be0*/  FADD.FTZ R190, R193, R190 ;  /* 0x000000bec1be7221 */ /* 0x000fe40000010000 */
[----:B------:R-:W-:Y:S04]  /*4bf0*/  MUFU.EX2 R172, R172 ;  /* 0x000000ac00ac7308 */ /* 0x000fe80000000800 */
[----:B------:R-:W-:Y:S04]  /*4c00*/  HMMA.16816.F32 R104, R8, R48, R104 ;  /* 0x000000300868723c */ /* 0x000fe80000001868 */
[----:B------:R-:W2:Y:S01]  /*4c10*/  MUFU.EX2 R245, R245 ;  /* 0x000000f500f57308 */ /* 0x000ea20000000800 */
[----:B-1----:R-:W-:Y:S01]  /*4c20*/  F2FP.PACK_AB R56, R175, R170 ;  /* 0x000000aaaf38723e */ /* 0x002fe200000000ff */
[----:B------:R-:W-:-:S02]  /*4c30*/  FADD.FTZ R170, R170, R161 ;  /* 0x000000a1aaaa7221 */ /* 0x000fc40000010000 */
[C---:B------:R-:W-:Y:S02]  /*4c40*/  HMMA.16816.F32 R120, R8.reuse, R44, R120 ;  /* 0x0000002c0878723c */ /* 0x040fe40000001878 */
[----:B------:R-:W-:Y:S02]  /*4c50*/  FADD.FTZ R175, R175, R170 ;  /* 0x000000aaafaf7221 */ /* 0x000fe40000010000 */
[----:B------:R-:W-:Y:S04]  /*4c60*/  MUFU.EX2 R174, R174 ;  /* 0x000000ae00ae7308 */ /* 0x000fe80000000800 */
[----:B------:R-:W-:Y:S04]  /*4c70*/  HMMA.16816.F32 R52, R8, R40, R52 ;  /* 0x000000280834723c */ /* 0x000fe80000001834 */
        /* <DEDUP_REMOVED lines=13> */
[----:B------:R-:W-:Y:S01]  /*4d50*/  HMMA.16816.F32 R116, R8, R50, R116 ;  /* 0x000000320874723c */ /* 0x000fe20000001874 */
[----:B--2---:R-:W-:-:S03]  /*4d60*/  F2FP.PACK_AB R59, R243, R176 ;  /* 0x000000b0f33b723e */ /* 0x004fc600000000ff */
[----:B------:R-:W1:Y:S01]  /*4d70*/  MUFU.EX2 R197, R197 ;  /* 0x000000c500c57308 */ /* 0x000e620000000800 */
[----:B------:R-:W-:-:S03]  /*4d80*/  FADD.FTZ R176, R176, R177 ;  /* 0x000000b1b0b07221 */ /* 0x000fc60000010000 */
[----:B------:R-:W-:Y:S01]  /*4d90*/  HMMA.16816.F32 R128, R8, R46, R128 ;  /* 0x0000002e0880723c */ /* 0x000fe20000001880 */
[----:B------:R-:W-:-:S03]  /*4da0*/  FADD.FTZ R243, R243, R176 ;  /* 0x000000b0f3f37221 */ /* 0x000fc60000010000 */
[----:B------:R-:W-:Y:S04]  /*4db0*/  MUFU.EX2 R196, R196 ;  /* 0x000000c400c47308 */ /* 0x000fe80000000800 */
[C---:B------:R-:W-:Y:S04]  /*4dc0*/  HMMA.16816.F32 R64, R8.reuse, R42, R64 ;  /* 0x0000002a0840723c */ /* 0x040fe80000001840 */
[----:B------:R-:W-:Y:S04]  /*4dd0*/  MUFU.EX2 R195, R195 ;  /* 0x000000c300c37308 */ /* 0x000fe80000000800 */
[C---:B------:R-:W-:Y:S04]  /*4de0*/  HMMA.16816.F32 R80, R8.reuse, R38, R80 ;  /* 0x000000260850723c */ /* 0x040fe80000001850 */
[----:B------:R-:W-:Y:S04]  /*4df0*/  MUFU.EX2 R199, R199 ;  /* 0x000000c700c77308 */ /* 0x000fe80000000800 */
[----:B------:R-:W-:Y:S01]  /*4e00*/  HMMA.16816.F32 R96, R8, R34, R96 ;  /* 0x000000220860723c */ /* 0x000fe20000001860 */
[----:B------:R-:W2:Y:S03]  /*4e10*/  LDSM.16.MT88.4 R8, [R212+0x3880] ;  /* 0x00388000d408783b */ /* 0x000ea60000004200 */
[----:B------:R-:W3:Y:S04]  /*4e20*/  MUFU.EX2 R200, R200 ;  /* 0x000000c800c87308 */ /* 0x000ee80000000800 */
[C---:B------:R-:W-:Y:S04]  /*4e30*/  HMMA.16816.F32 R140, R92.reuse, R136, RZ ;  /* 0x000000885c8c723c */ /* 0x040fe800000018ff */
[----:B------:R-:W-:Y:S04]  /*4e40*/  MUFU.EX2 R198, R198 ;  /* 0x000000c600c67308 */ /* 0x000fe80000000800 */
[C---:B------:R-:W-:Y:S04]  /*4e50*/  HMMA.16816.F32 R108, R92.reuse, R112, RZ ;  /* 0x000000705c6c723c */ /* 0x040fe800000018ff */
[----:B------:R-:W4:Y:S04]  /*4e60*/  MUFU.EX2 R201, R201 ;  /* 0x000000c900c97308 */ /* 0x000f280000000800 */
[C---:B------:R-:W-:Y:S04]  /*4e70*/  HMMA.16816.F32 R124, R92.reuse, R132, RZ ;  /* 0x000000845c7c723c */ /* 0x040fe800000018ff */
[----:B------:R-:W-:Y:S04]  /*4e80*/  MUFU.EX2 R241, R241 ;  /* 0x000000f100f17308 */ /* 0x000fe80000000800 */
[C---:B------:R-:W-:Y:S04]  /*4e90*/  HMMA.16816.F32 R72, R92.reuse, R76, RZ ;  /* 0x0000004c5c48723c */ /* 0x040fe800000018ff */
[----:B------:R-:W-:Y:S04]  /*4ea0*/  MUFU.EX2 R239, R239 ;  /* 0x000000ef00ef7308 */ /* 0x000fe80000000800 */
[----:B------:R-:W-:Y:S07]  /*4eb0*/  HMMA.16816.F32 R88, R92, R4, RZ ;  /* 0x000000045c58723c */ /* 0x000fee00000018ff */
[----:B-1----:R-:W-:Y:S01]  /*4ec0*/  F2FP.PACK_AB R4, R197, R194 ;  /* 0x000000c2c504723e */ /* 0x002fe200000000ff */
[----:B------:R-:W-:Y:S01]  /*4ed0*/  HMMA.16816.F32 R144, R56, R28, R144 ;  /* 0x0000001c3890723c */ /* 0x000fe20000001890 */
[----:B---3--:R-:W-:Y:S01]  /*4ee0*/  F2FP.PACK_AB R5, R200, R199 ;  /* 0x000000c7c805723e */ /* 0x008fe200000000ff */
[----:B------:R-:W-:-:S02]  /*4ef0*/  FADD.FTZ R194, R194, R187 ;  /* 0x000000bbc2c27221 */ /* 0x000fc40000010000 */
[----:B------:R-:W-:Y:S02]  /*4f00*/  FADD.FTZ R199, R199, R190 ;  /* 0x000000bec7c77221 */ /* 0x000fe40000010000 */
[----:B------:R-:W-:Y:S02]  /*4f10*/  FADD.FTZ R197, R197, R194 ;  /* 0x000000c2c5c57221 */ /* 0x000fe40000010000 */
[----:B------:R-:W-:Y:S01]  /*4f20*/  HMMA.16816.F32 R104, R56, R24, R104 ;  /* 0x000000183868723c */ /* 0x000fe20000001868 */
[----:B------:R-:W-:-:S07]  /*4f30*/  FADD.FTZ R199, R200, R199 ;  /* 0x000000c7c8c77221 */ /* 0x000fce0000010000 */
        /* <DEDUP_REMOVED lines=27> */
[--C-:B------:R-:W-:Y:S01]  /*50f0*/  FFMA.FTZ R49, R183, c[0x0][0x2d0], -R202.reuse ;  /* 0x0000b400b7317a23 */ /* 0x100fe200000108ca */
[C---:B------:R-:W-:Y:S05]  /*5100*/  HMMA.16816.F32 R124, R4.reuse, R44, R124 ;  /* 0x0000002c047c723c */ /* 0x040fea000000187c */
[----:B------:R-:W1:Y:S02]  /*5110*/  MUFU.EX2 R49, R49 ;  /* 0x0000003100317308 */ /* 0x000e640000000800 */
[----:B------:R-:W-:Y:S01]  /*5120*/  FFMA.FTZ R44, R181, c[0x0][0x2d0], -R202 ;  /* 0x0000b400b52c7a23 */ /* 0x000fe200000108ca */
[C---:B------:R-:W-:Y:S05]  /*5130*/  HMMA.16816.F32 R72, R4.reuse, R36, R72 ;  /* 0x000000240448723c */ /* 0x040fea0000001848 */
[----:B------:R-:W2:Y:S02]  /*5140*/  MUFU.EX2 R44, R44 ;  /* 0x0000002c002c7308 */ /* 0x000ea40000000800 */
[--C-:B------:R-:W-:Y:S01]  /*5150*/  FFMA.FTZ R36, R182, c[0x0][0x2d0], -R203.reuse ;  /* 0x0000b400b6247a23 */ /* 0x100fe200000108cb */
[C---:B------:R-:W-:Y:S05]  /*5160*/  HMMA.16816.F32 R88, R4.reuse, R32, R88 ;  /* 0x000000200458723c */ /* 0x040fea0000001858 */
[----:B------:R-:W-:Y:S02]  /*5170*/  MUFU.EX2 R36, R36 ;  /* 0x0000002400247308 */ /* 0x000fe40000000800 */
[--C-:B------:R-:W-:Y:S01]  /*5180*/  FFMA.FTZ R33, R180, c[0x0][0x2d0], -R203.reuse ;  /* 0x0000b400b4217a23 */ /* 0x100fe200000108cb */
[----:B------:R-:W-:Y:S01]  /*5190*/  HMMA.16816.F32 R56, R4, R40, R56 ;  /* 0x000000280438723c */ /* 0x000fe20000001838 */
[----:B------:R-:W-:-:S04]  /*51a0*/  FFMA.FTZ R32, R178, c[0x0][0x2d0], -R203 ;  /* 0x0000b400b2207a23 */ /* 0x000fc800000108cb */
        /* <DEDUP_REMOVED lines=10> */
[----:B--2---:R-:W-:-:S02]  /*5250*/  F2FP.PACK_AB R6, R241, R44 ;  /* 0x0000002cf106723e */ /* 0x004fc400000000ff */
[----:B---3--:R-:W-:Y:S01]  /*5260*/  F2FP.PACK_AB R5, R33, R36 ;  /* 0x000000242105723e */ /* 0x008fe200000000ff */
[----:B------:R-:W-:Y:S01]  /*5270*/  FADD.FTZ R36, R36, R201 ;  /* 0x000000c924247221 */ /* 0x000fe20000010000 */
[----:B----4-:R-:W-:Y:S01]  /*5280*/  F2FP.PACK_AB R7, R239, R32 ;  /* 0x00000020ef07723e */ /* 0x010fe200000000ff */
[----:B------:R-:W-:Y:S02]  /*5290*/  FADD.FTZ R49, R49, R156 ;  /* 0x0000009c31317221 */ /* 0x000fe40000010000 */
[----:B------:R-:W-:Y:S02]  /*52a0*/  FADD.FTZ R33, R33, R36 ;  /* 0x0000002421217221 */ /* 0x000fe40000010000 */
[----:B------:R-:W-:Y:S02]  /*52b0*/  FADD.FTZ R44, R44, R49 ;  /* 0x000000312c2c7221 */ /* 0x000fe40000010000 */
[----:B------:R-:W-:Y:S01]  /*52c0*/  HMMA.16816.F32 R56, R4, R16, R56 ;  /* 0x000000100438723c */ /* 0x000fe20000001838 */
[----:B------:R-:W-:-:S02]  /*52d0*/  FADD.FTZ R32, R32, R33 ;  /* 0x0000002120207221 */ /* 0x000fc40000010000 */
[----:B------:R-:W-:Y:S02]  /*52e0*/  FADD.FTZ R241, R241, R44 ;  /* 0x0000002cf1f17221 */ /* 0x000fe40000010000 */
[----:B------:R-:W-:Y:S02]  /*52f0*/  FADD.FTZ R239, R239, R32 ;  /* 0x00000020efef7221 */ /* 0x000fe40000010000 */
[----:B------:R-:W-:Y:S01]  /*5300*/  @P6 IMAD.HI.U32 R16, R153, c[0x0][0x2c8], RZ ;  /* 0x0000b20099106a27 */ /* 0x000fe200078e00ff */
[----:B------:R-:W-:Y:S04]  /*5310*/  HMMA.16816.F32 R140, R4, R28, R140 ;  /* 0x0000001c048c723c */ /* 0x000fe8000000188c */
[----:B------:R-:W-:Y:S02]  /*5320*/  @P6 SHF.R.U32.HI R153, RZ, c[0x0][0x2cc], R16 ;  /* 0x0000b300ff996a19 */ /* 0x000fe40000011610 */
[----:B------:R-:W-:-:S02]  /*5330*/  ISETP.GE.AND P6, PT, R221, 0x1, PT ;  /* 0x00000001dd00780c */ /* 0x000fc40003fc6270 */
[----:B------:R-:W-:Y:S01]  /*5340*/  HMMA.16816.F32 R136, R4, R30, R136 ;  /* 0x0000001e0488723c */ /* 0x000fe20000001888 */
[----:B------:R-:W-:-:S05]  /*5350*/  IMAD.IADD R150, R150, 0x1, R153 ;  /* 0x0000000196967824 */ /* 0x000fca00078e0299 */
[----:B------:R-:W-:Y:S02]  /*5360*/  IADD3 R2, R150, c[0x0][0x328], RZ ;  /* 0x0000ca0096027a10 */ /* 0x000fe40007ffe0ff */
        /* <DEDUP_REMOVED lines=9> */
[----:B------:R-:W-:Y:S07]  /*5400*/  @!P6 BRA `(.L_x_282) ;  /* 0x000000f00000e947 */ /* 0x000fee0003800000 */
[C---:B------:R-:W-:Y:S01]  /*5410*/  ISETP.GT.AND P0, PT, R150.reuse, RZ, PT ;  /* 0x000000ff9600720c */ /* 0x040fe20003f04270 */
[----:B------:R-:W-:Y:S01]  /*5420*/  IMAD.MOV.U32 R0, RZ, RZ, c[0x0][0x32c] ;  /* 0x0000cb00ff007624 */ /* 0x000fe200078e00ff */
        /* <DEDUP_REMOVED lines=8> */
.L_x_283:
[----:B------:R-:W-:-:S13]  /*54b0*/  ISETP.NE.AND P0, PT, R0, 0x1, PT ;  /* 0x000000010000780c */ /* 0x000fda0003f05270 */
[----:B------:R-:W-:-:S05]  /*54c0*/  @P0 IMAD.HI.U32 R4, R5, c[0x0][0x330], RZ ;  /* 0x0000cc0005040a27 */ /* 0x000fca00078e00ff */
[----:B------:R-:W-:-:S05]  /*54d0*/  @P0 SHF.R.U32.HI R5, RZ, c[0x0][0x334], R4 ;  /* 0x0000cd00ff050a19 */ /* 0x000fca0000011604 */
.L_x_284:
[----:B------:R-:W-:-:S05]  /*54e0*/  IMAD R5, R5, R0, c[0x0][0x32c] ;  /* 0x0000cb0005057624 */ /* 0x000fca00078e0200 */
[----:B------:R-:W-:-:S05]  /*54f0*/  IMNMX R2, R2, R5, PT ;  /* 0x0000000502027217 */ /* 0x000fca0003800200 */
.L_x_282:
[----:B------:R-:W-:-:S05]  /*5500*/  IMAD.HI R5, R2, 0x2aaaaaab, RZ ;  /* 0x2aaaaaab02057827 */ /* 0x000fca00078e02ff */
[----:B------:R-:W-:-:S04]  /*5510*/  SHF.R.U32.HI R0, RZ, 0x1f, R5 ;  /* 0x0000001fff007819 */ /* 0x000fc80000011605 */
[----:B------:R-:W-:-:S04]  /*5520*/  LEA.HI.SX32 R0, R5, R0, 0x1d ;  /* 0x0000000005007211 */ /* 0x000fc800078feaff */
[----:B------:R-:W-:-:S04]  /*5530*/  IMNMX R249, R219, R0, !PT ;  /* 0x00000000dbf97217 */ /* 0x000fc80007800200 */
[----:B------:R-:W-:-:S13]  /*5540*/  ISETP.GE.AND P0, PT, R232, R249, PT ;  /* 0x000000f9e800720c */ /* 0x000fda0003f06270 */
[----:B------:R-:W-:Y:S05]  /*5550*/  @!P0 BRA `(.L_x_285) ;  /* 0x00003db000008947 */ /* 0x000fea0003800000 */
[C---:B------:R-:W-:Y:S01]  /*5560*/  IADD3 R244, P0, R228.reuse, 0x20, RZ ;  /* 0x00000020e4f47810 */ /* 0x040fe20007f1e0ff */
[----:B------:R-:W-:Y:S01]  /*5570*/  IMAD.MOV.U32 R148, RZ, RZ, R149 ;  /* 0x000000ffff947224 */ /* 0x000fe200078e0095 */
[----:B------:R-:W-:Y:S01]  /*5580*/  MOV R0, R152 ;  /* 0x0000009800007202 */ /* 0x000fe20000000f00 */
[----:B------:R-:W-:Y:S02]  /*5590*/  IMAD.MOV.U32 R150, RZ, RZ, R151 ;  /* 0x000000ffff967224 */ /* 0x000fe400078e0097 */
[----:B------:R-:W-:Y:S01]  /*55a0*/  IMAD.X R242, RZ, RZ, R235, P0 ;  /* 0x000000fffff27224 */ /* 0x000fe200000e06eb */
[----:B------:R-:W-:Y:S01]  /*55b0*/  IADD3 R240, P0, R228, 0x40, RZ ;  /* 0x00000040e4f07810 */ /* 0x000fe20007f1e0ff */
[----:B------:R-:W-:-:S04]  /*55c0*/  IMAD.MOV.U32 R2, RZ, RZ, R3 ;  /* 0x000000ffff027224 */ /* 0x000fc800078e0003 */
[----:B------:R-:W-:Y:S01]  /*55d0*/  IMAD.X R238, RZ, RZ, R235, P0 ;  /* 0x000000ffffee7224 */ /* 0x000fe200000e06eb */
[----:B------:R-:W-:-:S04]  /*55e0*/  IADD3 R203, P0, R230, 0x20, RZ ;  /* 0x00000020e6cb7810 */ /* 0x000fc80007f1e0ff */
[----:B------:R-:W-:Y:S02]  /*55f0*/  IADD3.X R202, RZ, R237, RZ, P0, !PT ;  /* 0x000000edffca7210 */ /* 0x000fe400007fe4ff */
[----:B------:R-:W-:-:S04]  /*5600*/  IADD3 R201, P0, R230, 0x40, RZ ;  /* 0x00000040e6c97810 */ /* 0x000fc80007f1e0ff */
[----:B------:R-:W-:Y:S02]  /*5610*/  IADD3.X R200, RZ, R237, RZ, P0, !PT ;  /* 0x000000edffc87210 */ /* 0x000fe400007fe4ff */
.L_x_304:
[----:B------:R-:W-:Y:S04]  /*5620*/  DEPBAR.LE SB0, 0x0 ;  /* 0x000080000000791a */ /* 0x000fe80000000000 */
[----:B------:R-:W-:Y:S01]  /*5630*/  BAR.SYNC.DEFER_BLOCKING 0x0 ;  /* 0x0000000000007b1d */ /* 0x000fe20000010000 */
[----:B------:R-:W-:Y:S02]  /*5640*/  ISETP.GT.AND P0, PT, R219, R232, PT ;  /* 0x000000e8db00720c */ /* 0x000fe40003f04270 */
[C---:B------:R-:W-:Y:S02]  /*5650*/  LOP3.LUT P5, RZ, R226.reuse, 0x200, RZ, 0xc0, !PT ;  /* 0x00000200e2ff7812 */ /* 0x040fe400078ac0ff */
[C---:B------:R-:W-:Y:S02]  /*5660*/  LOP3.LUT P4, RZ, R226.reuse, 0x80, RZ, 0xc0, !PT ;  /* 0x00000080e2ff7812 */ /* 0x040fe4000788c0ff */
[----:B------:R-:W-:Y:S01]  /*5670*/  LOP3.LUT P3, RZ, R226, 0x100, RZ, 0xc0, !PT ;  /* 0x00000100e2ff7812 */ /* 0x000fe2000786c0ff */
        /* <DEDUP_REMOVED lines=12> */
[C---:B------:R-:W-:Y:S01]  /*5740*/  IMAD.WIDE.U32 R8, R232.reuse, c[0x0][0x208], RZ ;  /* 0x00008200e8087a25 */ /* 0x040fe200078e00ff */
[----:B------:R-:W-:Y:S03]  /*5750*/  ISETP.GT.AND P1, PT, R223, 0x3f, PT ;  /* 0x0000003fdf00780c */ /* 0x000fe60003f24270 */
[----:B------:R-:W-:Y:S04]  /*5760*/  IMAD R3, R3, c[0x0][0x208], RZ ;  /* 0x0000820003037a24 */ /* 0x000fe800078e02ff */
[----:B------:R-:W-:Y:S04]  /*5770*/  IMAD R3, R232, c[0x0][0x20c], R3 ;  /* 0x00008300e8037a24 */ /* 0x000fe800078e0203 */
[----:B------:R-:W-:Y:S02]  /*5780*/  IMAD.IADD R3, R9, 0x1, R3 ;  /* 0x0000000109037824 */ /* 0x000fe400078e0203 */
[----:B------:R-:W-:Y:S04]  /*5790*/  IMAD.WIDE.U32 R8, R8, 0x30, RZ ;  /* 0x0000003008087825 */ /* 0x000fe800078e00ff */
[----:B------:R-:W-:Y:S02]  /*57a0*/  @!P1 IMAD.MOV.U32 R5, RZ, RZ, c[0x0][0x208] ;  /* 0x00008200ff059624 */ /* 0x000fe400078e00ff */
[----:B------:R-:W-:Y:S02]  /*57b0*/  IMAD R3, R3, 0x30, RZ ;  /* 0x0000003003037824 */ /* 0x000fe400078e02ff */
[----:B------:R-:W-:Y:S01]  /*57c0*/  @!P1 IMAD.MOV.U32 R4, RZ, RZ, c[0x0][0x20c] ;  /* 0x00008300ff049624 */ /* 0x000fe200078e00ff */
[-C--:B------:R-:W-:Y:S01]  /*57d0*/  @!P1 LEA R11, P0, R5, R8.reuse, 0x5 ;  /* 0x00000008050b9211 */ /* 0x080fe200078028ff */
[----:B------:R-:W-:Y:S05]  /*57e0*/  IMAD.IADD R3, R9, 0x1, R3 ;  /* 0x0000000109037824 */ /* 0x000fea00078e0203 */
[----:B------:R-:W-:Y:S02]  /*57f0*/  @!P1 LEA.HI.X R9, R5, R3, R4, 0x5, P0 ;  /* 0x0000000305099211 */ /* 0x000fe400000f2c04 */
[-C--:B------:R-:W-:Y:S05]  /*5800*/  IADD3 R5, P0, R228, R8.reuse, RZ ;  /* 0x00000008e4057210 */ /* 0x080fea0007f1e0ff */
[C---:B------:R-:W-:Y:S01]  /*5810*/  IMAD.X R4, R3.reuse, 0x1, R235, P0 ;  /* 0x0000000103047824 */ /* 0x040fe200000e06eb */
[-C--:B------:R-:W-:Y:S05]  /*5820*/  IADD3 R7, P0, R244, R8.reuse, RZ ;  /* 0x00000008f4077210 */ /* 0x080fea0007f1e0ff */
[----:B------:R-:W-:Y:S01]  /*5830*/  IMAD.X R6, R3, 0x1, R242, P0 ;  /* 0x0000000103067824 */ /* 0x000fe200000e06f2 */
[C---:B------:R-:W-:Y:S04]  /*5840*/  LEA R12, P0, R5.reuse, c[0x0][0x1f8], 0x1 ;  /* 0x00007e00050c7a11 */ /* 0x040fe800078008ff */
[----:B------:R-:W-:Y:S02]  /*5850*/  LEA.HI.X R13, R5, c[0x0][0x1fc], R4, 0x1, P0 ;  /* 0x00007f00050d7a11 */ /* 0x000fe400000f0c04 */
[C---:B------:R-:W-:Y:S03]  /*5860*/  LEA R14, P0, R7.reuse, c[0x0][0x1f8], 0x1 ;  /* 0x00007e00070e7a11 */ /* 0x040fe600078008ff */
[----:B------:R-:W-:Y:S01]  /*5870*/  @!PT LDS RZ, [RZ] ;  /* 0x00000000fffff984 */ /* 0x000fe20000000800 */
[----:B------:R-:W-:Y:S01]  /*5880*/  @!PT LDS RZ, [RZ] ;  /* 0x00000000fffff984 */ /* 0x000fe20000000800 */
[----:B------:R-:W-:Y:S01]  /*5890*/  @!PT LDS RZ, [RZ] ;  /* 0x00000000fffff984 */ /* 0x000fe20000000800 */
[----:B------:R4:W-:Y:S01]  /*58a0*/  LDGSTS.E.BYPASS.LTC128B.128 [R218+0x1880], [R12.64], !P5 ;  /* 0x018800000cda7fae */ /* 0x0009e2000e901d48 */
[----:B------:R-:W-:Y:S02]  /*58b0*/  LEA.HI.X R15, R7, c[0x0][0x1fc], R6, 0x1, P0 ;  /* 0x00007f00070f7a11 */ /* 0x000fe400000f0c06 */
[----:B------:R-:W-:Y:S03]  /*58c0*/  IADD3 R4, P0, R240, R8, RZ ;  /* 0x00000008f0047210 */ /* 0x000fe60007f1e0ff */
[----:B------:R4:W-:Y:S02]  /*58d0*/  LDGSTS.E.BYPASS.LTC128B.128 [R218+0x2480], [R14.64], !P4 ;  /* 0x024800000eda7fae */ /* 0x0009e4000e101d48 */
[----:B------:R-:W-:Y:S01]  /*58e0*/  IMAD.X R3, R3, 0x1, R238, P0 ;  /* 0x0000000103037824 */ /* 0x000fe200000e06ee */
[C---:B------:R-:W-:Y:S04]  /*58f0*/  LEA R6, P0, R4.reuse, c[0x0][0x1f8], 0x1 ;  /* 0x00007e0004067a11 */ /* 0x040fe800078008ff */
[----:B------:R-:W-:Y:S02]  /*5900*/  LEA.HI.X R7, R4, c[0x0][0x1fc], R3, 0x1, P0 ;  /* 0x00007f0004077a11 */ /* 0x000fe400000f0c03 */
[----:B------:R-:W-:Y:S03]  /*5910*/  @!P1 IADD3 R4, P0, R11, R228, RZ ;  /* 0x000000e40b049210 */ /* 0x000fe60007f1e0ff */
[----:B------:R4:W-:Y:S02]  /*5920*/  LDGSTS.E.BYPASS.LTC128B.128 [R218+0x3080], [R6.64], !P3 ;  /* 0x0308000006da7fae */ /* 0x0009e4000d901d48 */
[----:B------:R-:W-:Y:S01]  /*5930*/  @!P1 IMAD.X R3, R9, 0x1, R235, P0 ;  /* 0x0000000109039824 */ /* 0x000fe200000e06eb */
[C---:B------:R-:W-:Y:S04]  /*5940*/  @!P1 LEA R16, P0, R4.reuse, c[0x0][0x1f8], 0x1 ;  /* 0x00007e0004109a11 */ /* 0x040fe800078008ff */
[----:B------:R-:W-:Y:S02]  /*5950*/  @!P1 LEA.HI.X R17, R4, c[0x0][0x1fc], R3, 0x1, P0 ;  /* 0x00007f0004119a11 */ /* 0x000fe400000f0c03 */
[----:B------:R-:W-:Y:S03]  /*5960*/  @!P1 IADD3 R4, P0, R11, R244, RZ ;  /* 0x000000f40b049210 */ /* 0x000fe60007f1e0ff */
[----:B------:R4:W-:Y:S02]  /*5970*/  @!P1 LDGSTS.E.BYPASS.LTC128B.128 [R218+0x2080], [R16.64], !P5 ;  /* 0x0208000010da9fae */ /* 0x0009e4000e901d48 */
[----:B------:R-:W-:Y:S01]  /*5980*/  @!P1 IMAD.X R3, R9, 0x1, R242, P0 ;  /* 0x0000000109039824 */ /* 0x000fe200000e06f2 */
[C---:B------:R-:W-:Y:S04]  /*5990*/  @!P1 LEA R18, P0, R4.reuse, c[0x0][0x1f8], 0x1 ;  /* 0x00007e0004129a11 */ /* 0x040fe800078008ff */
[----:B------:R-:W-:Y:S02]  /*59a0*/  @!P1 LEA.HI.X R19, R4, c[0x0][0x1fc], R3, 0x1, P0 ;  /* 0x00007f0004139a11 */ /* 0x000fe400000f0c03 */
[----:B------:R-:W-:Y:S03]  /*59b0*/  @!P1 IADD3 R11, P0, R11, R240, RZ ;  /* 0x000000f00b0b9210 */ /* 0x000fe60007f1e0ff */
[----:B------:R4:W-:Y:S02]  /*59c0*/  @!P1 LDGSTS.E.BYPASS.LTC128B.128 [R218+0x2c80], [R18.64], !P4 ;  /* 0x02c8000012da9fae */ /* 0x0009e4000e101d48 */
[----:B------:R-:W-:Y:S01]  /*59d0*/  @!P1 IMAD.X R4, R9, 0x1, R238, P0 ;  /* 0x0000000109049824 */ /* 0x000fe200000e06ee */
[C---:B------:R-:W-:Y:S04]  /*59e0*/  @!P1 LEA R8, P0, R11.reuse, c[0x0][0x1f8], 0x1 ;  /* 0x00007e000b089a11 */ /* 0x040fe800078008ff */
[----:B------:R-:W-:Y:S05]  /*59f0*/  @!P1 LEA.HI.X R9, R11, c[0x0][0x1fc], R4, 0x1, P0 ;  /* 0x00007f000b099a11 */ /* 0x000fea00000f0c04 */
[----:B------:R4:W-:Y:S04]  /*5a00*/  @!P1 LDGSTS.E.BYPASS.LTC128B.128 [R218+0x3880], [R8.64], !P3 ;  /* 0x0388000008da9fae */ /* 0x0009e8000d901d48 */
.L_x_286:
[-C--:B--2-4-:R-:W-:Y:S01]  /*5a10*/  HMMA.16816.F32 R4, R152, R156.reuse, RZ ;  /* 0x0000009c9804723c */ /* 0x094fe200000018ff */
[----:B------:R-:W-:Y:S02]  /*5a20*/  LDSM.16.M88.4 R192, [R216+0x4880] ;  /* 0x00488000d8c0783b */ /* 0x000fe40000000200 */
[----:B------:R-:W-:Y:S05]  /*5a30*/  ISETP.GT.AND P0, PT, R232, R219, PT ;  /* 0x000000dbe800720c */ /* 0x000fea0003f04270 */
        /* <DEDUP_REMOVED lines=104> */
[-C--:B------:R-:W-:Y:S03]  /*60c0*/  @P1 IADD3 R152, P0, R230, R164.reuse, RZ ;  /* 0x000000a4e6981210 */ /* 0x080fe60007f1e0ff */
[----:B------:R-:W-:Y:S04]  /*60d0*/  IMAD.IADD R149, R165, 0x1, R149 ;  /* 0x00000001a5957824 */ /* 0x000fe800078e0295 */
[----:B------:R-:W-:Y:S01]  /*60e0*/  @P1 IMAD.X R151, R149, 0x1, R237, P0 ;  /* 0x0000000195971824 */ /* 0x000fe200000e06ed */
[-C--:B------:R-:W-:Y:S05]  /*60f0*/  @P1 IADD3 R154, P0, R203, R164.reuse, RZ ;  /* 0x000000a4cb9a1210 */ /* 0x080fea0007f1e0ff */
[----:B------:R-:W-:Y:S01]  /*6100*/  @P1 IMAD.X R153, R149, 0x1, R202, P0 ;  /* 0x0000000195991824 */ /* 0x000fe200000e06ca */
[----:B------:R-:W-:Y:S05]  /*6110*/  @P1 IADD3 R156, P0, R201, R164, RZ ;  /* 0x000000a4c99c1210 */ /* 0x000fea0007f1e0ff */
[----:B------:R-:W-:Y:S01]  /*6120*/  @P1 IMAD.X R155, R149, 0x1, R200, P0 ;  /* 0x00000001959b1824 */ /* 0x000fe200000e06c8 */
[C---:B------:R-:W-:Y:S04]  /*6130*/  @P1 LEA R158, P0, R152.reuse, c[0x0][0x1c8], 0x1 ;  /* 0x00007200989e1a11 */ /* 0x040fe800078008ff */
[----:B------:R-:W-:Y:S02]  /*6140*/  @P1 LEA.HI.X R159, R152, c[0x0][0x1cc], R151, 0x1, P0 ;  /* 0x00007300989f1a11 */ /* 0x000fe400000f0c97 */
[C---:B------:R-:W-:Y:S03]  /*6150*/  @P1 LEA R160, P0, R154.reuse, c[0x0][0x1c8], 0x1 ;  /* 0x000072009aa01a11 */ /* 0x040fe600078008ff */
[----:B------:R-:W-:Y:S01]  /*6160*/  @!PT LDS RZ, [RZ] ;  /* 0x00000000fffff984 */ /* 0x000fe20000000800 */
[----:B------:R-:W-:Y:S01]  /*6170*/  @!PT LDS RZ, [RZ] ;  /* 0x00000000fffff984 */ /* 0x000fe20000000800 */
[----:B------:R-:W-:Y:S01]  /*6180*/  @!PT LDS RZ, [RZ] ;  /* 0x00000000fffff984 */ /* 0x000fe20000000800 */
[----:B------:R1:W-:Y:S01]  /*6190*/  @P1 LDGSTS.E.BYPASS.LTC128B.128 [R218+0x3c80], [R158.64], !P5 ;  /* 0x03c800009eda1fae */ /* 0x0003e2000e901d48 */
[----:B------:R-:W-:Y:S02]  /*61a0*/  @P1 LEA.HI.X R161, R154, c[0x0][0x1cc], R153, 0x1, P0 ;  /* 0x000073009aa11a11 */ /* 0x000fe400000f0c99 */
[C---:B------:R-:W-:Y:S03]  /*61b0*/  @P1 LEA R162, P0, R156.reuse, c[0x0][0x1c8], 0x1 ;  /* 0x000072009ca21a11 */ /* 0x040fe600078008ff */
[----:B------:R1:W-:Y:S01]  /*61c0*/  @P1 LDGSTS.E.BYPASS.LTC128B.128 [R218+0x4880], [R160.64], !P4 ;  /* 0x04880000a0da1fae */ /* 0x0003e2000e101d48 */
[----:B------:R-:W-:Y:S02]  /*61d0*/  @P1 LEA.HI.X R163, R156, c[0x0][0x1cc], R155, 0x1, P0 ;  /* 0x000073009ca31a11 */ /* 0x000fe400000f0c9b */
[----:B------:R-:W-:Y:S03]  /*61e0*/  ISETP.GE.AND P0, PT, R3, 0x21, PT ;  /* 0x000000210300780c */ /* 0x000fe60003f06270 */
[----:B------:R1:W-:Y:S10]  /*61f0*/  @P1 LDGSTS.E.BYPASS.LTC128B.128 [R218+0x5480], [R162.64], !P3 ;  /* 0x05480000a2da1fae */ /* 0x0003f4000d901d48 */
[----:B------:R-:W-:Y:S04]  /*6200*/  @P0 IADD3 R152, P2, R164, UR7, RZ ;  /* 0x00000007a4980c10 */ /* 0x000fe8000ff5e0ff */
        /* <DEDUP_REMOVED lines=16> */
.L_x_287:
[----:B------:R-:W-:Y:S01]  /*6310*/  ISETP.NE.AND P0, PT, R222, 0x1, PT ;  /* 0x00000001de00780c */ /* 0x000fe20003f05270 */
[----:B------:R-:W0:Y:S01]  /*6320*/  LDGDEPBAR ;  /* 0x00000000000079af */ /* 0x000e220000000000 */
[----:B------:R-:W-:Y:S01]  /*6330*/  ISETP.GE.AND P1, PT, R221, 0x1, PT ;  /* 0x00000001dd00780c */ /* 0x000fe20003f26270 */
[----:B-1----:R-:W-:Y:S02]  /*6340*/  IMAD.MOV.U32 R158, RZ, RZ, R227 ;  /* 0x000000ffff9e7224 */ /* 0x002fe400078e00e3 */
[----:B------:R-:W-:Y:S05]  /*6350*/  IMAD R156, R232, -0x30, RZ ;  /* 0xffffffd0e89c7824 */ /* 0x000fea00078e02ff */
[----:B------:R-:W-:Y:S03]  /*6360*/  IADD3 R153, -R233, 0x1, R156 ;  /* 0x00000001e9997810 */ /* 0x000fe60007ffe19c */
[----:B------:R-:W-:Y:S01]  /*6370*/  @P0 IMAD.HI.U32 R3, R227, c[0x0][0x2c8], RZ ;  /* 0x0000b200e3030a27 */ /* 0x000fe200078e00ff */
[----:B------:R-:W-:Y:S04]  /*6380*/  IADD3 R153, -R225, R153, R220 ;  /* 0x00000099e1997210 */ /* 0x000fe80007ffe1dc */
[----:B------:R-:W-:Y:S02]  /*6390*/  @P0 SHF.R.U32.HI R158, RZ, c[0x0][0x2cc], R3 ;  /* 0x0000b300ff9e0a19 */ /* 0x000fe40000011603 */
[C---:B------:R-:W-:Y:S02]  /*63a0*/  IADD3 R154, R153.reuse, c[0x0][0x328], RZ ;  /* 0x0000ca00999a7a10 */ /* 0x040fe40007ffe0ff */
[----:B------:R-:W-:Y:S01]  /*63b0*/  IADD3 R153, R153, UR10, RZ ;  /* 0x0000000a99997c10 */ /* 0x000fe2000fffe0ff */
[----:B------:R-:W1:Y:S02]  /*63c0*/  SHFL.IDX PT, R149, R158, RZ, 0x1c1f ;  /* 0x001c1fff9e957589 */ /* 0x000e6400000e0000 */
[----:B-1----:R-:W-:Y:S02]  /*63d0*/  IMAD.IADD R168, R154, 0x1, R149 ;  /* 0x000000019aa87824 */ /* 0x002fe400078e0295 */
[----:B------:R-:W-:Y:S01]  /*63e0*/  IMAD.IADD R166, R149, 0x1, R153 ;  /* 0x0000000195a67824 */ /* 0x000fe200078e0299 */
[----:B------:R-:W-:-:S05]  /*63f0*/  @!P1 BRA `(.L_x_288) ;  /* 0x0000018000009947 */ /* 0x000fca0003800000 */
[----:B------:R-:W-:Y:S01]  /*6400*/  IADD3 R149, -R225, R220, R149 ;  /* 0x000000dce1957210 */ /* 0x000fe20007ffe195 */
[----:B------:R-:W-:Y:S03]  /*6410*/  BSSY B0, `(.L_x_289) ;  /* 0x0000011000007945 */ /* 0x000fe60003800000 */
        /* <DEDUP_REMOVED lines=11> */
.L_x_290:
[----:B------:R-:W-:Y:S04]  /*64d0*/  MOV R3, c[0x0][0x32c] ;  /* 0x0000cb0000037a02 */ /* 0x000fe80000000f00 */
[----:B------:R-:W-:Y:S11]  /*64e0*/  ISETP.NE.AND P0, PT, R3, 0x1, PT ;  /* 0x000000010300780c */ /* 0x000ff60003f05270 */
[----:B------:R-:W-:Y:S02]  /*64f0*/  @!UPT UIADD3 URZ, URZ, URZ, URZ ;  /* 0x0000003f3f3ff290 */ /* 0x000fe4000fffe03f */
[----:B------:R-:W-:Y:S05]  /*6500*/  @P0 IMAD.HI.U32 R3, R149, c[0x0][0x330], RZ ;  /* 0x0000cc0095030a27 */ /* 0x000fea00078e00ff */
[----:B------:R-:W-:Y:S02]  /*6510*/  @P0 SHF.R.U32.HI R149, RZ, c[0x0][0x334], R3 ;  /* 0x0000cd00ff950a19 */ /* 0x000fe40000011603 */
.L_x_291:
[----:B------:R-:W-:Y:S05]  /*6520*/  BSYNC B0 ;  /* 0x0000000000007941 */ /* 0x000fea0003800000 */
.L_x_289:
[----:B------:R-:W-:Y:S04]  /*6530*/  IMAD.IADD R152, R156, 0x1, -R233 ;  /* 0x000000019c987824 */ /* 0x000fe800078e0ae9 */
[----:B------:R-:W-:Y:S05]  /*6540*/  IMAD R149, R149, c[0x0][0x32c], R152 ;  /* 0x0000cb0095957a24 */ /* 0x000fea00078e0298 */
[----:B------:R-:W-:Y:S02]  /*6550*/  IADD3 R3, R149, c[0x0][0x32c], RZ ;  /* 0x0000cb0095037a10 */ /* 0x000fe40007ffe0ff */
[----:B------:R-:W-:Y:S02]  /*6560*/  IMNMX R166, R166, R149, !PT ;  /* 0x00000095a6a67217 */ /* 0x000fe40007800200 */
[----:B------:R-:W-:Y:S02]  /*6570*/  IMNMX R168, R168, R3, PT ;  /* 0x00000003a8a87217 */ /* 0x000fe40003800200 */
.L_x_288:
[----:B------:R-:W1:Y:S02]  /*6580*/  SHFL.IDX PT, R152, R158, 0x1, 0x1c1f ;  /* 0x003c1f009e987f89 */ /* 0x000e6400000e0000 */
[-C--:B-1----:R-:W-:Y:S02]  /*6590*/  IADD3 R164, R154, R152.reuse, RZ ;  /* 0x000000989aa47210 */ /* 0x082fe40007ffe0ff */
[----:B------:R-:W-:Y:S01]  /*65a0*/  IADD3 R163, R153, R152, RZ ;  /* 0x0000009899a37210 */ /* 0x000fe20007ffe0ff */
        /* <DEDUP_REMOVED lines=14> */
.L_x_294:
[----:B------:R-:W-:Y:S04]  /*6690*/  MOV R3, c[0x0][0x32c] ;  /* 0x0000cb0000037a02 */ /* 0x000fe80000000f00 */
[----:B------:R-:W-:Y:S11]  /*66a0*/  ISETP.NE.AND P0, PT, R3, 0x1, PT ;  /* 0x000000010300780c */ /* 0x000ff60003f05270 */
[----:B------:R-:W-:Y:S02]  /*66b0*/  @!UPT UIADD3 URZ, URZ, URZ, URZ ;  /* 0x0000003f3f3ff290 */ /* 0x000fe4000fffe03f */
[----:B------:R-:W-:Y:S05]  /*66c0*/  @P0 IMAD.HI.U32 R3, R152, c[0x0][0x330], RZ ;  /* 0x0000cc0098030a27 */ /* 0x000fea00078e00ff */
[----:B------:R-:W-:Y:S02]  /*66d0*/  @P0 SHF.R.U32.HI R152, RZ, c[0x0][0x334], R3 ;  /* 0x0000cd00ff980a19 */ /* 0x000fe40000011603 */
.L_x_295:
[----:B------:R-:W-:Y:S05]  /*66e0*/  BSYNC B0 ;  /* 0x0000000000007941 */ /* 0x000fea0003800000 */
.L_x_293:
[----:B------:R-:W-:Y:S04]  /*66f0*/  IMAD.IADD R3, R156, 0x1, -R233 ;  /* 0x000000019c037824 */ /* 0x000fe800078e0ae9 */
[----:B------:R-:W-:Y:S05]  /*6700*/  IMAD R3, R152, c[0x0][0x32c], R3 ;  /* 0x0000cb0098037a24 */ /* 0x000fea00078e0203 */
[----:B------:R-:W-:Y:S02]  /*6710*/  IADD3 R149, R3, c[0x0][0x32c], RZ ;  /* 0x0000cb0003957a10 */ /* 0x000fe40007ffe0ff */
[----:B------:R-:W-:Y:S02]  /*6720*/  IMNMX R163, R163, R3, !PT ;  /* 0x00000003a3a37217 */ /* 0x000fe40007800200 */
[----:B------:R-:W-:Y:S02]  /*6730*/  IMNMX R164, R164, R149, PT ;  /* 0x00000095a4a47217 */ /* 0x000fe40003800200 */
.L_x_292:
        /* <DEDUP_REMOVED lines=17> */
.L_x_298:
[----:B------:R-:W-:Y:S04]  /*6850*/  MOV R3, c[0x0][0x32c] ;  /* 0x0000cb0000037a02 */ /* 0x000fe80000000f00 */
[----:B------:R-:W-:Y:S11]  /*6860*/  ISETP.NE.AND P0, PT, R3, 0x1, PT ;  /* 0x000000010300780c */ /* 0x000ff60003f05270 */
[----:B------:R-:W-:Y:S02]  /*6870*/  @!UPT UIADD3 URZ, URZ, URZ, URZ ;  /* 0x0000003f3f3ff290 */ /* 0x000fe4000fffe03f */
[----:B------:R-:W-:Y:S05]  /*6880*/  @P0 IMAD.HI.U32 R3, R152, c[0x0][0x330], RZ ;  /* 0x0000cc0098030a27 */ /* 0x000fea00078e00ff */
[----:B------:R-:W-:Y:S02]  /*6890*/  @P0 SHF.R.U32.HI R152, RZ, c[0x0][0x334], R3 ;  /* 0x0000cd00ff980a19 */ /* 0x000fe40000011603 */
.L_x_299:
[----:B------:R-:W-:Y:S05]  /*68a0*/  BSYNC B0 ;  /* 0x0000000000007941 */ /* 0x000fea0003800000 */
.L_x_297:
[----:B------:R-:W-:Y:S04]  /*68b0*/  IMAD.IADD R3, R156, 0x1, -R233 ;  /* 0x000000019c037824 */ /* 0x000fe800078e0ae9 */
[----:B------:R-:W-:Y:S05]  /*68c0*/  IMAD R3, R152, c[0x0][0x32c], R3 ;  /* 0x0000cb0098037a24 */ /* 0x000fea00078e0203 */
[----:B------:R-:W-:Y:S02]  /*68d0*/  IADD3 R149, R3, c[0x0][0x32c], RZ ;  /* 0x0000cb0003957a10 */ /* 0x000fe40007ffe0ff */
[----:B------:R-:W-:Y:S02]  /*68e0*/  IMNMX R161, R161, R3, !PT ;  /* 0x00000003a1a17217 */ /* 0x000fe40007800200 */
[----:B------:R-:W-:Y:S02]  /*68f0*/  IMNMX R162, R162, R149, PT ;  /* 0x00000095a2a27217 */ /* 0x000fe40003800200 */
.L_x_296:
[C---:B------:R-:W-:Y:S02]  /*6900*/  ISETP.GE.AND P2, PT, R156.reuse, 0x9, PT ;  /* 0x000000099c00780c */ /* 0x040fe40003f46270 */
[----:B------:R-:W-:Y:S02]  /*6910*/  ISETP.GE.AND P1, PT, R156, 0xa, PT ;  /* 0x0000000a9c00780c */ /* 0x000fe40003f26270 */
[----:B------:R-:W-:Y:S02]  /*6920*/  ISETP.GT.AND P0, PT, R166, 0x8, !P2 ;  /* 0x00000008a600780c */ /* 0x000fe40005704270 */
[----:B------:R-:W-:Y:S02]  /*6930*/  P2R R152, PR, RZ, 0x4 ;  /* 0x00000004ff987803 */ /* 0x000fe40000000000 */
[----:B------:R-:W-:Y:S02]  /*6940*/  ISETP.LT.OR P0, PT, R168, 0x9, P0 ;  /* 0x00000009a800780c */ /* 0x000fe40000701670 */
[----:B------:R-:W-:Y:S02]  /*6950*/  P2R R151, PR, RZ, 0x2 ;  /* 0x00000002ff977803 */ /* 0x000fe40000000000 */
[----:B------:R-:W-:Y:S02]  /*6960*/  FSEL R149, R16, -INF , !P0 ;  /* 0xff80000010957808 */ /* 0x000fe40004000000 */
[----:B------:R-:W-:Y:S02]  /*6970*/  ISETP.GT.AND P0, PT, R166, 0x9, !P1 ;  /* 0x00000009a600780c */ /* 0x000fe40004f04270 */
[----:B------:R-:W-:Y:S02]  /*6980*/  ISETP.GE.AND P5, PT, R156, 0x21, PT ;  /* 0x000000219c00780c */ /* 0x000fe40003fa6270 */
[----:B------:R-:W-:Y:S02]  /*6990*/  ISETP.LT.OR P0, PT, R168, 0xa, P0 ;  /* 0x0000000aa800780c */ /* 0x000fe40000701670 */
[C---:B------:R-:W-:Y:S02]  /*69a0*/  ISETP.GE.AND P4, PT, R156.reuse, 0x22, PT ;  /* 0x000000229c00780c */ /* 0x040fe40003f86270 */
[----:B------:R-:W-:Y:S02]  /*69b0*/  FSEL R155, R17, -INF , !P0 ;  /* 0xff800000119b7808 */ /* 0x000fe40004000000 */
[C---:B------:R-:W-:Y:S02]  /*69c0*/  ISETP.GT.AND P0, PT, R163.reuse, 0x8, !P2 ;  /* 0x00000008a300780c */ /* 0x040fe40005704270 */
        /* <DEDUP_REMOVED lines=12> */
[----:B------:R-:W-:Y:S02]  /*6a90*/  ISETP.GE.AND P6, PT, R156, 0x2a, PT ;  /* 0x0000002a9c00780c */ /* 0x000fe40003fc6270 */
[----:B------:R-:W-:Y:S02]  /*6aa0*/  FSEL R186, R20, -INF , !P0 ;  /* 0xff80000014ba7808 */ /* 0x000fe40004000000 */
[----:B------:R-:W-:Y:S04]  /*6ab0*/  ISETP.GT.AND P0, PT, R166, 0x11, !P1 ;  /* 0x00000011a600780c */ /* 0x000fe80004f04270 */
[----:B------:R-:W-:Y:S04]  /*6ac0*/  ISETP.LT.OR P0, PT, R168, 0x12, P0 ;  /* 0x00000012a800780c */ /* 0x000fe80000701670 */
        /* <DEDUP_REMOVED lines=12> */
[----:B------:R-:W-:Y:S04]  /*6b90*/  ISETP.LT.OR P0, PT, R168, 0x19, P0 ;  /* 0x00000019a800780c */ /* 0x000fe80000701670 */
[----:B------:R-:W-:Y:S02]  /*6ba0*/  FSEL R190, R32, -INF , !P0 ;  /* 0xff80000020be7808 */ /* 0x000fe40004000000 */
[----:B------:R-:W-:Y:S04]  /*6bb0*/  ISETP.GT.AND P0, PT, R166, 0x19, !P1 ;  /* 0x00000019a600780c */ /* 0x000fe80004f04270 */
[----:B------:R-:W-:Y:S04]  /*6bc0*/  ISETP.LT.OR P0, PT, R168, 0x1a, P0 ;  /* 0x0000001aa800780c */ /* 0x000fe80000701670 */
[----:B------:R-:W-:Y:S02]  /*6bd0*/  FSEL R195, R33, -INF , !P0 ;  /* 0xff80000021c37808 */ /* 0x000fe40004000000 */
[C---:B------:R-:W-:Y:S02]  /*6be0*/  ISETP.GT.AND P0, PT, R163.reuse, 0x18, !P2 ;  /* 0x00000018a300780c */ /* 0x040fe40005704270 */
[----:B------:R-:W-:Y:S02]  /*6bf0*/  ISETP.GE.AND P2, PT, R156, 0x1, PT ;  /* 0x000000019c00780c */ /* 0x000fe40003f46270 */
[----:B------:R-:W-:Y:S04]  /*6c00*/  ISETP.LT.OR P0, PT, R164, 0x19, P0 ;  /* 0x00000019a400780c */ /* 0x000fe80000701670 */
[----:B------:R-:W-:Y:S02]  /*6c10*/  FSEL R196, R34, -INF , !P0 ;  /* 0xff80000022c47808 */ /* 0x000fe40004000000 */
[----:B------:R-:W-:Y:S02]  /*6c20*/  ISETP.GT.AND P0, PT, R163, 0x19, !P1 ;  /* 0x00000019a300780c */ /* 0x000fe40004f04270 */
[----:B------:R-:W-:Y:S02]  /*6c30*/  ISETP.GE.AND P1, PT, R156, 0x2, PT ;  /* 0x000000029c00780c */ /* 0x000fe40003f26270 */
        /* <DEDUP_REMOVED lines=17> */
[----:B------:R-:W-:Y:S01]  /*6d50*/  ISETP.GT.AND P0, PT, R166, 0x1, !P1 ;  /* 0x00000001a600780c */ /* 0x000fe20004f04270 */
[----:B------:R-:W1:Y:S03]  /*6d60*/  SHFL.IDX PT, R4, R158, 0x3, 0x1c1f ;  /* 0x007c1f009e047f89 */ /* 0x000e6600000e0000 */
[----:B------:R-:W-:Y:S04]  /*6d70*/  ISETP.LT.OR P0, PT, R168, 0x2, P0 ;  /* 0x00000002a800780c */ /* 0x000fe80000701670 */
[----:B------:R-:W-:Y:S02]  /*6d80*/  FSEL R173, R5, -INF , !P0 ;  /* 0xff80000005ad7808 */ /* 0x000fe40004000000 */
[----:B------:R-:W-:Y:S04]  /*6d90*/  ISETP.GT.AND P0, PT, R163, 0x1, !P1 ;  /* 0x00000001a300780c */ /* 0x000fe80004f04270 */
[C---:B------:R-:W-:Y:S04]  /*6da0*/  ISETP.LT.OR P0, PT, R164.reuse, 0x2, P0 ;  /* 0x00000002a400780c */ /* 0x040fe80000701670 */
[----:B------:R-:W-:Y:S02]  /*6db0*/  FSEL R7, R7, -INF , !P0 ;  /* 0xff80000007077808 */ /* 0x000fe40004000000 */
[----:B------:R-:W-:Y:S04]  /*6dc0*/  ISETP.GT.AND P0, PT, R163, RZ, !P2 ;  /* 0x000000ffa300720c */ /* 0x000fe80005704270 */
[----:B------:R-:W-:Y:S01]  /*6dd0*/  ISETP.LT.OR P0, PT, R164, 0x1, P0 ;  /* 0x00000001a400780c */ /* 0x000fe20000701670 */
[--C-:B-1----:R-:W-:Y:S02]  /*6de0*/  IMAD.IADD R154, R154, 0x1, R4.reuse ;  /* 0x000000019a9a7824 */ /* 0x102fe400078e0204 */
[----:B------:R-:W-:Y:S01]  /*6df0*/  IMAD.IADD R153, R153, 0x1, R4 ;  /* 0x0000000199997824 */ /* 0x000fe200078e0204 */
        /* <DEDUP_REMOVED lines=16> */
[----:B------:R-:W-:Y:S04]  /*6f00*/  ISETP.NE.AND P0, PT, R152, RZ, PT ;  /* 0x000000ff9800720c */ /* 0x000fe80003f05270 */
        /* <DEDUP_REMOVED lines=13> */
[C---:B------:R-:W-:Y:S04]  /*6fe0*/  ISETP.LT.OR P0, PT, R162.reuse, 0x12, P0 ;  /* 0x00000012a200780c */ /* 0x040fe80000701670 */
        /* <DEDUP_REMOVED lines=18> */
[C---:B------:R-:W-:Y:S04]  /*7110*/  ISETP.GT.AND P0, PT, R161.reuse, RZ, !P2 ;  /* 0x000000ffa100720c */ /* 0x040fe80005704270 */
[----:B------:R-:W-:Y:S04]  /*7120*/  ISETP.LT.OR P0, PT, R162, 0x1, P0 ;  /* 0x00000001a200780c */ /* 0x000fe80000701670 */
[----:B------:R-:W-:Y:S02]  /*7130*/  FSEL R25, R8, -INF , !P0 ;  /* 0xff80000008197808 */ /* 0x000fe40004000000 */
[----:B------:R-:W-:Y:S04]  /*7140*/  ISETP.GT.AND P0, PT, R161, 0x29, !P6 ;  /* 0x00000029a100780c */ /* 0x000fe80007704270 */
[----:B------:R-:W-:Y:S04]  /*7150*/  ISETP.LT.OR P0, PT, R162, 0x2a, P0 ;  /* 0x0000002aa200780c */ /* 0x000fe80000701670 */
[----:B------:R-:W-:Y:S02]  /*7160*/  FSEL R161, R45, -INF , !P0 ;  /* 0xff8000002da17808 */ /* 0x000fe40004000000 */
[----:B------:R-:W-:Y:S11]  /*7170*/  ISETP.GE.AND P0, PT, R221, 0x1, PT ;  /* 0x00000001dd00780c */ /* 0x000ff60003f06270 */
[----:B------:R-:W-:Y:S02]  /*7180*/  @!UPT UIADD3 URZ, URZ, URZ, URZ ;  /* 0x0000003f3f3ff290 */ /* 0x000fe4000fffe03f */
        /* <DEDUP_REMOVED lines=14> */
.L_x_302:
[----:B------:R-:W-:Y:S04]  /*7270*/  MOV R4, c[0x0][0x32c] ;  /* 0x0000cb0000047a02 */ /* 0x000fe80000000f00 */
[----:B------:R-:W-:Y:S11]  /*7280*/  ISETP.NE.AND P0, PT, R4, 0x1, PT ;  /* 0x000000010400780c */ /* 0x000ff60003f05270 */
[----:B------:R-:W-:Y:S02]  /*7290*/  @!UPT UIADD3 URZ, URZ, URZ, URZ ;  /* 0x0000003f3f3ff290 */ /* 0x000fe4000fffe03f */
[----:B------:R-:W-:Y:S05]  /*72a0*/  @P0 IMAD.HI.U32 R4, R6, c[0x0][0x330], RZ ;  /* 0x0000cc0006040a27 */ /* 0x000fea00078e00ff */
[----:B------:R-:W-:Y:S02]  /*72b0*/  @P0 SHF.R.U32.HI R6, RZ, c[0x0][0x334], R4 ;  /* 0x0000cd00ff060a19 */ /* 0x000fe40000011604 */
.L_x_303:
[----:B------:R-:W-:Y:S05]  /*72c0*/  BSYNC B0 ;  /* 0x0000000000007941 */ /* 0x000fea0003800000 */
.L_x_301:
[----:B------:R-:W-:Y:S04]  /*72d0*/  IMAD.IADD R9, R156, 0x1, -R233 ;  /* 0x000000019c097824 */ /* 0x000fe800078e0ae9 */
[----:B------:R-:W-:Y:S05]  /*72e0*/  IMAD R9, R6, c[0x0][0x32c], R9 ;  /* 0x0000cb0006097a24 */ /* 0x000fea00078e0209 */
[----:B------:R-:W-:Y:S02]  /*72f0*/  IADD3 R13, R9, c[0x0][0x32c], RZ ;  /* 0x0000cb00090d7a10 */ /* 0x000fe40007ffe0ff */
[----:B------:R-:W-:Y:S02]  /*7300*/  IMNMX R153, R153, R9, !PT ;  /* 0x0000000999997217 */ /* 0x000fe40007800200 */
[----:B------:R-:W-:Y:S02]  /*7310*/  IMNMX R154, R154, R13, PT ;  /* 0x0000000d9a9a7217 */ /* 0x000fe40003800200 */
.L_x_300:
[----:B------:R-:W-:Y:S02]  /*7320*/  FMNMX.FTZ R4, R175, R150, !PT ;  /* 0x00000096af047209 */ /* 0x000fe40007810000 */
[----:B------:R-:W-:Y:S02]  /*7330*/  ISETP.GT.AND P0, PT, R153, RZ, !P2 ;  /* 0x000000ff9900720c */ /* 0x000fe40005704270 */
[----:B------:R-:W-:Y:S02]  /*7340*/  FMNMX.FTZ R4, R173, R4, !PT ;  /* 0x00000004ad047209 */ /* 0x000fe40007810000 */
[----:B------:R-:W-:Y:S02]  /*7350*/  ISETP.LT.OR P0, PT, R154, 0x1, P0 ;  /* 0x000000019a00780c */ /* 0x000fe40000701670 */
[----:B------:R-:W-:Y:S02]  /*7360*/  FMNMX.FTZ R4, R149, R4, !PT ;  /* 0x0000000495047209 */ /* 0x000fe40007810000 */
[----:B------:R-:W-:Y:S02]  /*7370*/  FSEL R17, R10, -INF , !P0 ;  /* 0xff8000000a117808 */ /* 0x000fe40004000000 */
[----:B------:R-:W-:Y:S02]  /*7380*/  FMNMX.FTZ R9, R155, R4, !PT ;  /* 0x000000049b097209 */ /* 0x000fe40007810000 */
[----:B------:R-:W-:Y:S02]  /*7390*/  ISETP.GT.AND P0, PT, R153, 0x1, !P1 ;  /* 0x000000019900780c */ /* 0x000fe40004f04270 */
[----:B------:R-:W-:Y:S02]  /*73a0*/  FMNMX.FTZ R4, R186, R9, !PT ;  /* 0x00000009ba047209 */ /* 0x000fe40007810000 */
[----:B------:R-:W-:Y:S02]  /*73b0*/  ISETP.LT.OR P0, PT, R154, 0x2, P0 ;  /* 0x000000029a00780c */ /* 0x000fe40000701670 */
[----:B------:R-:W-:Y:S02]  /*73c0*/  FMNMX.FTZ R9, R187, R4, !PT ;  /* 0x00000004bb097209 */ /* 0x000fe40007810000 */
[----:B------:R-:W-:Y:S02]  /*73d0*/  FSEL R13, R11, -INF , !P0 ;  /* 0xff8000000b0d7808 */ /* 0x000fe40004000000 */
[----:B------:R-:W-:Y:S02]  /*73e0*/  FMNMX.FTZ R4, R190, R9, !PT ;  /* 0x00000009be047209 */ /* 0x000fe40007810000 */
[----:B------:R-:W-:Y:S02]  /*73f0*/  ISETP.NE.AND P0, PT, R152, RZ, PT ;  /* 0x000000ff9800720c */ /* 0x000fe40003f05270 */
[----:B------:R-:W-:Y:S02]  /*7400*/  FMNMX.FTZ R19, R195, R4, !PT ;  /* 0x00000004c3137209 */ /* 0x000fe40007810000 */
[----:B------:R-:W-:Y:S02]  /*7410*/  FMNMX.FTZ R6, R5, R148, !PT ;  /* 0x0000009405067209 */ /* 0x000fe40007810000 */
[----:B------:R-:W-:Y:S02]  /*7420*/  ISETP.GT.AND P0, PT, R153, 0x8, !P0 ;  /* 0x000000089900780c */ /* 0x000fe40004704270 */
[----:B------:R-:W-:Y:S02]  /*7430*/  FMNMX.FTZ R4, R198, R19, !PT ;  /* 0x00000013c6047209 */ /* 0x000fe40007810000 */
        /* <DEDUP_REMOVED lines=28> */
[----:B------:R-:W-:Y:S02]  /*7600*/  ISETP.NE.AND P1, PT, R165, RZ, PT ;  /* 0x000000ffa500720c */ /* 0x000fe40003f25270 */
[----:B------:R-:W-:Y:S02]  /*7610*/  ISETP.LT.OR P0, PT, R154, 0x12, P0 ;  /* 0x000000129a00780c */ /* 0x000fe40000701670 */
[----:B------:R-:W-:Y:S02]  /*7620*/  FMNMX.FTZ R4, R39, R4, !PT ;  /* 0x0000000427047209 */ /* 0x000fe40007810000 */
[----:B-1----:R-:W-:Y:S02]  /*7630*/  FMNMX.FTZ R6, R9, R6, !PT ;  /* 0x0000000609067209 */ /* 0x002fe40007810000 */
[----:B------:R-:W-:Y:S02]  /*7640*/  FMNMX.FTZ R9, R166, R21, !PT ;  /* 0x00000015a6097209 */ /* 0x000fe40007810000 */
[----:B------:R-:W-:Y:S01]  /*7650*/  FSEL R16, R27, -INF , !P0 ;  /* 0xff8000001b107808 */ /* 0x000fe20004000000 */
[----:B------:R-:W-:Y:S01]  /*7660*/  SHFL.BFLY PT, R151, R6, 0x1, 0x1f ;  /* 0x0c201f0006977f89 */ /* 0x000fe200000e0000 */
[----:B------:R-:W-:Y:S02]  /*7670*/  ISETP.GT.AND P0, PT, R153, 0x18, !P1 ;  /* 0x000000189900780c */ /* 0x000fe40004f04270 */
[----:B------:R-:W-:Y:S02]  /*7680*/  FMNMX.FTZ R19, R37, R4, !PT ;  /* 0x0000000425137209 */ /* 0x000fe40007810000 */
[----:B------:R-:W-:Y:S02]  /*7690*/  ISETP.NE.AND P2, PT, R167, RZ, PT ;  /* 0x000000ffa700720c */ /* 0x000fe40003f45270 */
[----:B------:R-:W-:Y:S01]  /*76a0*/  ISETP.LT.OR P0, PT, R154, 0x19, P0 ;  /* 0x000000199a00780c */ /* 0x000fe20000701670 */
[----:B------:R-:W1:Y:S01]  /*76b0*/  SHFL.BFLY PT, R4, R9, 0x2, 0x1f ;  /* 0x0c401f0009047f89 */ /* 0x000e6200000e0000 */
[----:B------:R-:W-:Y:S02]  /*76c0*/  FMNMX.FTZ R8, R246, R19, !PT ;  /* 0x00000013f6087209 */ /* 0x000fe40007810000 */
[----:B------:R-:W-:Y:S02]  /*76d0*/  FSEL R18, R30, -INF , !P0 ;  /* 0xff8000001e127808 */ /* 0x000fe40004000000 */
[----:B------:R-:W-:Y:S02]  /*76e0*/  ISETP.GT.AND P0, PT, R153, 0x19, !P2 ;  /* 0x000000199900780c */ /* 0x000fe40005704270 */
[----:B------:R-:W-:Y:S01]  /*76f0*/  FMNMX.FTZ R19, R251, R8, !PT ;  /* 0x00000008fb137209 */ /* 0x000fe20007810000 */
[----:B------:R-:W-:Y:S01]  /*7700*/  LDSM.16.MT88.4 R20, [R214+0x1880] ;  /* 0x00188000d614783b */ /* 0x000fe20000004200 */
[----:B------:R-:W-:Y:S02]  /*7710*/  ISETP.LT.OR P0, PT, R154, 0x1a, P0 ;  /* 0x0000001a9a00780c */ /* 0x000fe40000701670 */
[----:B------:R-:W-:Y:S02]  /*7720*/  FMNMX.FTZ R19, R250, R19, !PT ;  /* 0x00000013fa137209 */ /* 0x000fe40007810000 */
[----:B------:R-:W-:Y:S02]  /*7730*/  FSEL R24, R31, -INF , !P0 ;  /* 0xff8000001f187808 */ /* 0x000fe40004000000 */
[----:B------:R-:W-:Y:S02]  /*7740*/  ISETP.GT.AND P0, PT, R153, 0x20, !P5 ;  /* 0x000000209900780c */ /* 0x000fe40006f04270 */
[----:B------:R-:W-:Y:S02]  /*7750*/  FMNMX.FTZ R8, R252, R19, !PT ;  /* 0x00000013fc087209 */ /* 0x000fe40007810000 */
[----:B------:R-:W-:Y:S02]  /*7760*/  ISETP.LT.OR P0, PT, R154, 0x21, P0 ;  /* 0x000000219a00780c */ /* 0x000fe40000701670 */
[----:B------:R-:W-:Y:S02]  /*7770*/  FMNMX.FTZ R19, R169, R8, !PT ;  /* 0x00000008a9137209 */ /* 0x000fe40007810000 */
[----:B------:R-:W-:Y:S02]  /*7780*/  FSEL R167, R42, -INF , !P0 ;  /* 0xff8000002aa77808 */ /* 0x000fe40004000000 */
[----:B------:R-:W-:Y:S02]  /*7790*/  ISETP.GT.AND P0, PT, R153, 0x21, !P4 ;  /* 0x000000219900780c */ /* 0x000fe40006704270 */
[----:B------:R-:W-:Y:S02]  /*77a0*/  FMNMX.FTZ R8, R164, R19, !PT ;  /* 0x00000013a4087209 */ /* 0x000fe40007810000 */
[C---:B------:R-:W-:Y:S02]  /*77b0*/  ISETP.LT.OR P0, PT, R154.reuse, 0x22, P0 ;  /* 0x000000229a00780c */ /* 0x040fe40000701670 */
[----:B-1----:R-:W-:Y:S02]  /*77c0*/  FMNMX.FTZ R4, R9, R4, !PT ;  /* 0x0000000409047209 */ /* 0x002fe40007810000 */
[----:B------:R-:W-:Y:S02]  /*77d0*/  FMNMX.FTZ R8, R163, R8, !PT ;  /* 0x00000008a3087209 */ /* 0x000fe40007810000 */
[----:B------:R-:W-:Y:S01]  /*77e0*/  FSEL R165, R43, -INF , !P0 ;  /* 0xff8000002ba57808 */ /* 0x000fe20004000000 */
[----:B------:R-:W1:Y:S01]  /*77f0*/  SHFL.BFLY PT, R19, R4, 0x1, 0x1f ;  /* 0x0c201f0004137f89 */ /* 0x000e6200000e0000 */
[----:B------:R-:W-:Y:S02]  /*7800*/  ISETP.GT.AND P0, PT, R153, 0x28, !P3 ;  /* 0x000000289900780c */ /* 0x000fe40005f04270 */
[----:B------:R-:W-:Y:S02]  /*7810*/  FMNMX.FTZ R9, R161, R8, !PT ;  /* 0x00000008a1097209 */ /* 0x000fe40007810000 */
[----:B------:R-:W-:Y:S02]  /*7820*/  ISETP.LT.OR P0, PT, R154, 0x29, P0 ;  /* 0x000000299a00780c */ /* 0x000fe40000701670 */
[----:B------:R-:W-:Y:S01]  /*7830*/  FMNMX.FTZ R151, R6, R151, !PT ;  /* 0x0000009706977209 */ /* 0x000fe20007810000 */
[----:B------:R-:W2:Y:S01]  /*7840*/  SHFL.BFLY PT, R8, R9, 0x2, 0x1f ;  /* 0x0c401f0009087f89 */ /* 0x000ea200000e0000 */
[----:B------:R-:W-:Y:S02]  /*7850*/  FMNMX.FTZ R6, R17, R0, !PT ;  /* 0x0000000011067209 */ /* 0x000fe40007810000 */
[----:B------:R-:W-:Y:S01]  /*7860*/  FSEL R160, R46, -INF , !P0 ;  /* 0xff8000002ea07808 */ /* 0x000fe20004000000 */
[----:B------:R-:W-:Y:S01]  /*7870*/  FMUL.FTZ R248, R151, c[0x0][0x2d0] ;  /* 0x0000b40097f87a20 */ /* 0x000fe20000410000 */
        /* <DEDUP_REMOVED lines=8> */
[----:B------:R-:W-:Y:S03]  /*7900*/  FMNMX.FTZ R6, R12, R6, !PT ;  /* 0x000000060c067209 */ /* 0x000fe60007810000 */
[--C-:B------:R-:W-:Y:S01]  /*7910*/  FFMA.FTZ R174, R173, c[0x0][0x2d0], -R248.reuse ;  /* 0x0000b400adae7a23 */ /* 0x100fe200000108f8 */
[----:B------:R-:W-:Y:S01]  /*7920*/  FMNMX.FTZ R6, R16, R6, !PT ;  /* 0x0000000610067209 */ /* 0x000fe20007810000 */
[--C-:B------:R-:W-:Y:S01]  /*7930*/  FFMA.FTZ R173, R149, c[0x0][0x2d0], -R248.reuse ;  /* 0x0000b40095ad7a23 */ /* 0x100fe200000108f8 */
[----:B-1----:R-:W-:Y:S01]  /*7940*/  FMNMX.FTZ R149, R4, R19, !PT ;  /* 0x0000001304957209 */ /* 0x002fe20007810000 */
[--C-:B------:R-:W-:Y:S01]  /*7950*/  FFMA.FTZ R172, R155, c[0x0][0x2d0], -R248.reuse ;  /* 0x0000b4009bac7a23 */ /* 0x100fe200000108f8 */
[----:B------:R-:W-:Y:S01]  /*7960*/  FMNMX.FTZ R6, R18, R6, !PT ;  /* 0x0000000612067209 */ /* 0x000fe20007810000 */
[----:B------:R-:W-:Y:S01]  /*7970*/  FFMA.FTZ R175, R175, c[0x0][0x2d0], -R248 ;  /* 0x0000b400afaf7a23 */ /* 0x000fe200000108f8 */
[----:B--2---:R-:W-:Y:S01]  /*7980*/  FMNMX.FTZ R8, R9, R8, !PT ;  /* 0x0000000809087209 */ /* 0x004fe20007810000 */
[----:B------:R-:W-:Y:S01]  /*7990*/  FMUL.FTZ R194, R149, c[0x0][0x2d0] ;  /* 0x0000b40095c27a20 */ /* 0x000fe20000410000 */
[----:B------:R-:W-:Y:S01]  /*79a0*/  FSEL R9, R151, RZ, P0 ;  /* 0x000000ff97097208 */ /* 0x000fe20000000000 */
[----:B------:R-:W-:Y:S01]  /*79b0*/  MUFU.EX2 R174, R174 ;  /* 0x000000ae00ae7308 */ /* 0x000fe20000000800 */
[----:B------:R-:W-:Y:S01]  /*79c0*/  FSETP.NEU.FTZ.AND P0, PT, R149, -INF , PT ;  /* 0xff8000009500780b */ /* 0x000fe20003f1d000 */
[----:B------:R-:W1:Y:S01]  /*79d0*/  SHFL.BFLY PT, R19, R8, 0x1, 0x1f ;  /* 0x0c201f0008137f89 */ /* 0x000e6200000e0000 */
[----:B------:R-:W-:Y:S01]  /*79e0*/  FMNMX.FTZ R6, R24, R6, !PT ;  /* 0x0000000618067209 */ /* 0x000fe20007810000 */
[----:B------:R-:W-:Y:S01]  /*79f0*/  FADD.FTZ R9, -R9, R150 ;  /* 0x0000009609097221 */ /* 0x000fe20000010100 */
[----:B------:R-:W-:Y:S01]  /*7a00*/  FSEL R194, R194, RZ, P0 ;  /* 0x000000ffc2c27208 */ /* 0x000fe20000000000 */
[----:B------:R-:W-:Y:S01]  /*7a10*/  FFMA.FTZ R186, R186, c[0x0][0x2d0], -R248 ;  /* 0x0000b400baba7a23 */ /* 0x000fe200000108f8 */
[----:B------:R-:W-:Y:S01]  /*7a20*/  FMNMX.FTZ R6, R167, R6, !PT ;  /* 0x00000006a7067209 */ /* 0x000fe20007810000 */
[----:B------:R-:W-:Y:S02]  /*7a30*/  FMUL.FTZ R150, R9, c[0x0][0x2d0] ;  /* 0x0000b40009967a20 */ /* 0x000fe40000410000 */
[--C-:B------:R-:W-:Y:S01]  /*7a40*/  FFMA.FTZ R155, R5, c[0x0][0x2d0], -R194.reuse ;  /* 0x0000b400059b7a23 */ /* 0x100fe200000108c2 */
[----:B------:R-:W-:Y:S01]  /*7a50*/  FMNMX.FTZ R5, R165, R6, !PT ;  /* 0x00000006a5057209 */ /* 0x000fe20007810000 */
[--C-:B------:R-:W-:Y:S01]  /*7a60*/  FFMA.FTZ R179, R3, c[0x0][0x2d0], -R194.reuse ;  /* 0x0000b40003b37a23 */ /* 0x100fe200000108c2 */
[----:B------:R-:W2:Y:S01]  /*7a70*/  MUFU.EX2 R175, R175 ;  /* 0x000000af00af7308 */ /* 0x000ea20000000800 */
[--C-:B------:R-:W-:Y:S01]  /*7a80*/  FFMA.FTZ R154, R7, c[0x0][0x2d0], -R194.reuse ;  /* 0x0000b400079a7a23 */ /* 0x100fe200000108c2 */
[----:B------:R-:W-:Y:S01]  /*7a90*/  FMNMX.FTZ R6, R160, R5, !PT ;  /* 0x00000005a0067209 */ /* 0x000fe20007810000 */
[--C-:B------:R-:W-:Y:S01]  /*7aa0*/  FFMA.FTZ R178, R157, c[0x0][0x2d0], -R194.reuse ;  /* 0x0000b4009db27a23 */ /* 0x100fe200000108c2 */
[----:B------:R-:W-:Y:S01]  /*7ab0*/  FSEL R7, R149, RZ, P0 ;  /* 0x000000ff95077208 */ /* 0x000fe20000000000 */
[----:B------:R-:W-:Y:S01]  /*7ac0*/  FFMA.FTZ R168, R168, c[0x0][0x2d0], -R194 ;  /* 0x0000b400a8a87a23 */ /* 0x000fe200000108c2 */
[----:B------:R-:W-:Y:S01]  /*7ad0*/  FMNMX.FTZ R4, R153, R6, !PT ;  /* 0x0000000699047209 */ /* 0x000fe20007810000 */
[----:B------:R-:W-:Y:S02]  /*7ae0*/  FFMA.FTZ R187, R187, c[0x0][0x2d0], -R248 ;  /* 0x0000b400bbbb7a23 */ /* 0x000fe400000108f8 */
[--C-:B------:R-:W-:Y:S01]  /*7af0*/  FFMA.FTZ R188, R188, c[0x0][0x2d0], -R194.reuse ;  /* 0x0000b400bcbc7a23 */ /* 0x100fe200000108c2 */
[----:B------:R-:W3:Y:S01]  /*7b00*/  MUFU.EX2 R150, R150 ;  /* 0x0000009600967308 */ /* 0x000ee20000000800 */
[----:B------:R-:W4:Y:S01]  /*7b10*/  SHFL.BFLY PT, R5, R4, 0x2, 0x1f ;  /* 0x0c401f0004057f89 */ /* 0x000f2200000e0000 */
[----:B------:R-:W-:Y:S01]  /*7b20*/  FFMA.FTZ R189, R189, c[0x0][0x2d0], -R194 ;  /* 0x0000b400bdbd7a23 */ /* 0x000fe200000108c2 */
[----:B-1----:R-:W-:Y:S01]  /*7b30*/  FMNMX.FTZ R3, R8, R19, !PT ;  /* 0x0000001308037209 */ /* 0x002fe20007810000 */
[--C-:B------:R-:W-:Y:S02]  /*7b40*/  FFMA.FTZ R190, R190, c[0x0][0x2d0], -R248.reuse ;  /* 0x0000b400bebe7a23 */ /* 0x100fe400000108f8 */
[----:B------:R-:W-:Y:S01]  /*7b50*/  FFMA.FTZ R195, R195, c[0x0][0x2d0], -R248 ;  /* 0x0000b400c3c37a23 */ /* 0x000fe200000108f8 */
[C---:B------:R-:W-:Y:S01]  /*7b60*/  FSETP.NEU.FTZ.AND P0, PT, R3.reuse, -INF , PT ;  /* 0xff8000000300780b */ /* 0x040fe20003f1d000 */
[----:B------:R-:W-:Y:S02]  /*7b70*/  FMUL.FTZ R170, R3, c[0x0][0x2d0] ;  /* 0x0000b40003aa7a20 */ /* 0x000fe40000410000 */
[----:B------:R-:W-:Y:S01]  /*7b80*/  MUFU.EX2 R173, R173 ;  /* 0x000000ad00ad7308 */ /* 0x000fe20000000800 */
[--C-:B------:R-:W-:Y:S02]  /*7b90*/  FFMA.FTZ R196, R196, c[0x0][0x2d0], -R194.reuse ;  /* 0x0000b400c4c47a23 */ /* 0x100fe400000108c2 */
[----:B------:R-:W-:Y:S01]  /*7ba0*/  FSEL R170, R170, RZ, P0 ;  /* 0x000000ffaaaa7208 */ /* 0x000fe20000000000 */
[----:B------:R-:W-:Y:S01]  /*7bb0*/  FFMA.FTZ R199, R199, c[0x0][0x2d0], -R194 ;  /* 0x0000b400c7c77a23 */ /* 0x000fe200000108c2 */
[----:B--2---:R-:W-:Y:S01]  /*7bc0*/  F2FP.PACK_AB R156, R174, R175 ;  /* 0x000000afae9c723e */ /* 0x004fe200000000ff */
[----:B------:R-:W-:Y:S02]  /*7bd0*/  FFMA.FTZ R198, R198, c[0x0][0x2d0], -R248 ;  /* 0x0000b400c6c67a23 */ /* 0x000fe400000108f8 */
[--C-:B------:R-:W-:Y:S02]  /*7be0*/  FFMA.FTZ R181, R39, c[0x0][0x2d0], -R170.reuse ;  /* 0x0000b40027b57a23 */ /* 0x100fe400000108aa */
[----:B------:R-:W1:Y:S01]  /*7bf0*/  MUFU.EX2 R172, R172 ;  /* 0x000000ac00ac7308 */ /* 0x000e620000000800 */
[--C-:B------:R-:W-:Y:S02]  /*7c00*/  FFMA.FTZ R180, R37, c[0x0][0x2d0], -R170.reuse ;  /* 0x0000b40025b47a23 */ /* 0x100fe400000108aa */
[----:B------:R-:W-:Y:S01]  /*7c10*/  FFMA.FTZ R177, R25, c[0x0][0x2d0], -R170 ;  /* 0x0000b40019b17a23 */ /* 0x000fe200000108aa */
[----:B------:R-:W-:Y:S01]  /*7c20*/  LDSM.16.MT88.4 R36, [R212+0x1880] ;  /* 0x00188000d424783b */ /* 0x000fe20000004200 */
[----:B----4-:R-:W-:Y:S01]  /*7c30*/  FMNMX.FTZ R5, R4, R5, !PT ;  /* 0x0000000504057209 */ /* 0x010fe20007810000 */
[----:B------:R-:W-:Y:S01]  /*7c40*/  FADD.FTZ R4, -R7, R148 ;  /* 0x0000009407047221 */ /* 0x000fe20000010100 */
[----:B------:R-:W-:Y:S01]  /*7c50*/  FSEL R7, R3, RZ, P0 ;  /* 0x000000ff03077208 */ /* 0x000fe20000000000 */
[----:B------:R-:W-:Y:S02]  /*7c60*/  FFMA.FTZ R176, R49, c[0x0][0x2d0], -R170 ;  /* 0x0000b40031b07a23 */ /* 0x000fe400000108aa */
[----:B------:R-:W-:Y:S01]  /*7c70*/  FMUL.FTZ R148, R4, c[0x0][0x2d0] ;  /* 0x0000b40004947a20 */ /* 0x000fe20000410000 */
[----:B------:R-:W-:Y:S01]  /*7c80*/  MUFU.EX2 R155, R155 ;  /* 0x0000009b009b7308 */ /* 0x000fe20000000800 */
[----:B------:R-:W2:Y:S01]  /*7c90*/  SHFL.BFLY PT, R152, R5, 0x1, 0x1f ;  /* 0x0c201f0005987f89 */ /* 0x000ea200000e0000 */
[----:B------:R-:W-:Y:S02]  /*7ca0*/  FADD.FTZ R2, -R7, R2 ;  /* 0x0000000207027221 */ /* 0x000fe40000010100 */
[----:B---3--:R-:W-:Y:S02]  /*7cb0*/  FMUL.FTZ R4, R150, R144 ;  /* 0x0000009096047220 */ /* 0x008fe40000410000 */
[----:B------:R-:W-:Y:S02]  /*7cc0*/  FMUL.FTZ R6, R2, c[0x0][0x2d0] ;  /* 0x0000b40002067a20 */ /* 0x000fe40000410000 */
[C---:B------:R-:W-:Y:S02]  /*7cd0*/  FMUL.FTZ R32, R150.reuse, R116 ;  /* 0x0000007496207220 */ /* 0x040fe40000410000 */
[----:B------:R-:W3:Y:S01]  /*7ce0*/  MUFU.EX2 R148, R148 ;  /* 0x0000009400947308 */ /* 0x000ee20000000800 */
[----:B------:R-:W-:Y:S01]  /*7cf0*/  FMUL.FTZ R33, R150, R117 ;  /* 0x0000007596217220 */ /* 0x000fe20000410000 */
[----:B-1----:R-:W-:Y:S01]  /*7d00*/  F2FP.PACK_AB R158, R172, R173 ;  /* 0x000000adac9e723e */ /* 0x002fe200000000ff */
[C---:B------:R-:W-:Y:S02]  /*7d10*/  FMUL.FTZ R48, R150.reuse, R128 ;  /* 0x0000008096307220 */ /* 0x040fe40000410000 */
[----:B------:R-:W-:Y:S02]  /*7d20*/  FMUL.FTZ R49, R150, R129 ;  /* 0x0000008196317220 */ /* 0x000fe40000410000 */
[--C-:B------:R-:W-:Y:S03]  /*7d30*/  FFMA.FTZ R169, R169, c[0x0][0x2d0], -R170.reuse ;  /* 0x0000b400a9a97a23 */ /* 0x100fe600000108aa */
[----:B------:R1:W4:Y:S01]  /*7d40*/  MUFU.EX2 R2, R6 ;  /* 0x0000000600027308 */ /* 0x0003220000000800 */
[----:B------:R-:W-:Y:S02]  /*7d50*/  FFMA.FTZ R164, R164, c[0x0][0x2d0], -R170 ;  /* 0x0000b400a4a47a23 */ /* 0x000fe400000108aa */
[C---:B------:R-:W-:Y:S01]  /*7d60*/  FMUL.FTZ R52, R150.reuse, R52 ;  /* 0x0000003496347220 */ /* 0x040fe20000410000 */
[----:B--2---:R-:W-:Y:S01]  /*7d70*/  FMNMX.FTZ R152, R5, R152, !PT ;  /* 0x0000009805987209 */ /* 0x004fe20007810000 */
[C---:B------:R-:W-:Y:S02]  /*7d80*/  FMUL.FTZ R53, R150.reuse, R53 ;  /* 0x0000003596357220 */ /* 0x040fe40000410000 */
[----:B------:R-:W-:Y:S01]  /*7d90*/  FMUL.FTZ R64, R150, R64 ;  /* 0x0000004096407220 */ /* 0x000fe20000410000 */
[C---:B------:R-:W-:Y:S01]  /*7da0*/  FSETP.NEU.FTZ.AND P0, PT, R152.reuse, -INF , PT ;  /* 0xff8000009800780b */ /* 0x040fe20003f1d000 */
[----:B------:R-:W-:Y:S01]  /*7db0*/  FMUL.FTZ R162, R152, c[0x0][0x2d0] ;  /* 0x0000b40098a27a20 */ /* 0x000fe20000410000 */
[----:B------:R-:W2:Y:S01]  /*7dc0*/  MUFU.EX2 R154, R154 ;  /* 0x0000009a009a7308 */ /* 0x000ea20000000800 */
[----:B------:R-:W-:Y:S01]  /*7dd0*/  FMUL.FTZ R65, R150, R65 ;  /* 0x0000004196417220 */ /* 0x000fe20000410000 */
[----:B------:R-:W-:Y:S01]  /*7de0*/  FSEL R5, R152, RZ, P0 ;  /* 0x000000ff98057208 */ /* 0x000fe20000000000 */
[----:B---3--:R-:W-:Y:S01]  /*7df0*/  FMUL.FTZ R7, R148, R147 ;  /* 0x0000009394077220 */ /* 0x008fe20000410000 */
[----:B------:R-:W-:Y:S01]  /*7e00*/  FSEL R162, R162, RZ, P0 ;  /* 0x000000ffa2a27208 */ /* 0x000fe20000000000 */
[----:B------:R-:W-:Y:S01]  /*7e10*/  FMUL.FTZ R19, R148, R103 ;  /* 0x0000006794137220 */ /* 0x000fe20000410000 */
[C---:B------:R-:W-:Y:S01]  /*7e20*/  ISETP.GT.AND P0, PT, R232.reuse, R249, PT ;  /* 0x000000f9e800720c */ /* 0x040fe20003f04270 */
[----:B------:R-:W-:Y:S01]  /*7e30*/  FADD.FTZ R5, -R5, R0 ;  /* 0x0000000005057221 */ /* 0x000fe20000010100 */
[----:B------:R-:W-:Y:S01]  /*7e40*/  IADD3 R232, R232, -0x1, RZ ;  /* 0xffffffffe8e87810 */ /* 0x000fe20007ffe0ff */
[--C-:B------:R-:W-:Y:S01]  /*7e50*/  FFMA.FTZ R185, R17, c[0x0][0x2d0], -R162.reuse ;  /* 0x0000b40011b97a23 */ /* 0x100fe200000108a2 */
[----:B------:R-:W-:Y:S01]  /*7e60*/  MUFU.EX2 R179, R179 ;  /* 0x000000b300b37308 */ /* 0x000fe20000000800 */
[--C-:B------:R-:W-:Y:S02]  /*7e70*/  FFMA.FTZ R182, R15, c[0x0][0x2d0], -R162.reuse ;  /* 0x0000b4000fb67a23 */ /* 0x100fe400000108a2 */
[----:B------:R-:W-:Y:S02]  /*7e80*/  FMUL.FTZ R0, R5, c[0x0][0x2d0] ;  /* 0x0000b40005007a20 */ /* 0x000fe40000410000 */
[--C-:B------:R-:W-:Y:S02]  /*7e90*/  FFMA.FTZ R184, R13, c[0x0][0x2d0], -R162.reuse ;  /* 0x0000b4000db87a23 */ /* 0x100fe400000108a2 */
[--C-:B------:R-:W-:Y:S02]  /*7ea0*/  FFMA.FTZ R183, R11, c[0x0][0x2d0], -R162.reuse ;  /* 0x0000b4000bb77a23 */ /* 0x100fe400000108a2 */
[----:B------:R-:W-:Y:S01]  /*7eb0*/  FMUL.FTZ R5, R150, R145 ;  /* 0x0000009196057220 */ /* 0x000fe20000410000 */
[----:B------:R-:W3:Y:S01]  /*7ec0*/  MUFU.EX2 R178, R178 ;  /* 0x000000b200b27308 */ /* 0x000ee20000000800 */
[----:B-1----:R-:W-:Y:S02]  /*7ed0*/  FMUL.FTZ R6, R148, R146 ;  /* 0x0000009294067220 */ /* 0x002fe40000410000 */
[----:B----4-:R-:W-:Y:S01]  /*7ee0*/  FMUL.FTZ R8, R2, R140 ;  /* 0x0000008c02087220 */ /* 0x010fe20000410000 */
[----:B--2---:R-:W-:Y:S01]  /*7ef0*/  F2FP.PACK_AB R157, R154, R155 ;  /* 0x0000009b9a9d723e */ /* 0x004fe200000000ff */
[C---:B------:R-:W-:Y:S01]  /*7f00*/  FMUL.FTZ R9, R2.reuse, R141 ;  /* 0x0000008d02097220 */ /* 0x040fe20000410000 */
[----:B------:R-:W-:Y:S01]  /*7f10*/  MOV R141, R18 ;  /* 0x00000012008d7202 */ /* 0x000fe20000000f00 */
[----:B------:R-:W-:Y:S01]  /*7f20*/  FMUL.FTZ R13, R2, R137 ;  /* 0x00000089020d7220 */ /* 0x000fe20000410000 */
[----:B------:R-:W-:Y:S01]  /*7f30*/  MOV R140, R24 ;  /* 0x00000018008c7202 */ /* 0x000fe20000000f00 */
[----:B------:R-:W-:Y:S01]  /*7f40*/  FMUL.FTZ R17, R150, R101 ;  /* 0x0000006596117220 */ /* 0x000fe20000410000 */
[----:B------:R-:W1:Y:S01]  /*7f50*/  MUFU.EX2 R0, R0 ;  /* 0x0000000000007308 */ /* 0x000e620000000800 */
[----:B------:R-:W-:Y:S02]  /*7f60*/  FMUL.FTZ R18, R148, R102 ;  /* 0x0000006694127220 */ /* 0x000fe40000410000 */
[C---:B------:R-:W-:Y:S02]  /*7f70*/  FMUL.FTZ R24, R2.reuse, R108 ;  /* 0x0000006c02187220 */ /* 0x040fe40000410000 */
[C---:B------:R-:W-:Y:S02]  /*7f80*/  FMUL.FTZ R25, R2.reuse, R109 ;  /* 0x0000006d02197220 */ /* 0x040fe40000410000 */
[C---:B------:R-:W-:Y:S02]  /*7f90*/  FMUL.FTZ R28, R2.reuse, R112 ;  /* 0x00000070021c7220 */ /* 0x040fe40000410000 */
[----:B------:R-:W-:Y:S01]  /*7fa0*/  FMUL.FTZ R29, R2, R113 ;  /* 0x00000071021d7220 */ /* 0x000fe20000410000 */
[----:B------:R-:W-:Y:S01]  /*7fb0*/  MUFU.EX2 R177, R177 ;  /* 0x000000b100b17308 */ /* 0x000fe20000000800 */
[C---:B------:R-:W-:Y:S02]  /*7fc0*/  FMUL.FTZ R34, R148.reuse, R118 ;  /* 0x0000007694227220 */ /* 0x040fe40000410000 */
[----:B------:R-:W-:Y:S01]  /*7fd0*/  FMUL.FTZ R35, R148, R119 ;  /* 0x0000007794237220 */ /* 0x000fe20000410000 */
[----:B---3--:R-:W-:Y:S01]  /*7fe0*/  F2FP.PACK_AB R159, R178, R179 ;  /* 0x000000b3b29f723e */ /* 0x008fe200000000ff */
[----:B------:R-:W-:Y:S01]  /*7ff0*/  LDSM.16.MT88.4 R116, [R214+0x2880] ;  /* 0x00288000d674783b */ /* 0x000fe20000004200 */
[C---:B------:R-:W-:Y:S02]  /*8000*/  FMUL.FTZ R50, R148.reuse, R130 ;  /* 0x0000008294327220 */ /* 0x040fe40000410000 */
[----:B------:R-:W-:Y:S02]  /*8010*/  FMUL.FTZ R51, R148, R131 ;  /* 0x0000008394337220 */ /* 0x000fe40000410000 */
[----:B------:R-:W2:Y:S01]  /*8020*/  MUFU.EX2 R176, R176 ;  /* 0x000000b000b07308 */ /* 0x000ea20000000800 */
[-C--:B------:R-:W-:Y:S01]  /*8030*/  HMMA.16816.F32 R4, R156, R20.reuse, R4 ;  /* 0x000000149c04723c */ /* 0x080fe20000001804 */
[--C-:B------:R-:W-:Y:S01]  /*8040*/  FFMA.FTZ R167, R167, c[0x0][0x2d0], -R162.reuse ;  /* 0x0000b400a7a77a23 */ /* 0x100fe200000108a2 */
[----:B------:R-:W-:Y:S01]  /*8050*/  LDSM.16.MT88.4 R128, [R214+0x2c80] ;  /* 0x002c8000d680783b */ /* 0x000fe20000004200 */
[C---:B-1----:R-:W-:Y:S01]  /*8060*/  FMUL.FTZ R10, R0.reuse, R142 ;  /* 0x0000008e000a7220 */ /* 0x042fe20000410000 */
[----:B------:R-:W-:Y:S01]  /*8070*/  MOV R142, R16 ;  /* 0x00000010008e7202 */ /* 0x000fe20000000f00 */
[----:B------:R-:W-:Y:S01]  /*8080*/  FMUL.FTZ R11, R0, R143 ;  /* 0x0000008f000b7220 */ /* 0x000fe20000410000 */
[----:B------:R-:W-:Y:S01]  /*8090*/  MOV R143, R12 ;  /* 0x0000000c008f7202 */ /* 0x000fe20000000f00 */
[----:B------:R-:W-:Y:S02]  /*80a0*/  FMUL.FTZ R12, R2, R136 ;  /* 0x00000088020c7220 */ /* 0x000fe40000410000 */
[----:B------:R-:W-:Y:S03]  /*80b0*/  MUFU.EX2 R181, R181 ;  /* 0x000000b500b57308 */ /* 0x000fe60000000800 */
[C---:B------:R-:W-:Y:S02]  /*80c0*/  FMUL.FTZ R15, R0.reuse, R139 ;  /* 0x0000008b000f7220 */ /* 0x040fe40000410000 */
[----:B------:R-:W-:Y:S02]  /*80d0*/  FMUL.FTZ R14, R0, R138 ;  /* 0x0000008a000e7220 */ /* 0x000fe40000410000 */
[----:B------:R-:W-:Y:S02]  /*80e0*/  FMUL.FTZ R16, R150, R100 ;  /* 0x0000006496107220 */ /* 0x000fe40000410000 */
[----:B------:R-:W1:Y:S01]  /*80f0*/  LDSM.16.MT88.4 R100, [R214+0x2480] ;  /* 0x00248000d664783b */ /* 0x000e620000004200 */
[----:B------:R-:W3:Y:S01]  /*8100*/  MUFU.EX2 R180, R180 ;  /* 0x000000b400b47308 */ /* 0x000ee20000000800 */
[C---:B------:R-:W-:Y:S02]  /*8110*/  FMUL.FTZ R26, R0.reuse, R110 ;  /* 0x0000006e001a7220 */ /* 0x040fe40000410000 */
[----:B------:R-:W-:Y:S01]  /*8120*/  FMUL.FTZ R27, R0, R111 ;  /* 0x0000006f001b7220 */ /* 0x000fe20000410000 */
[----:B--2---:R-:W-:Y:S01]  /*8130*/  F2FP.PACK_AB R144, R176, R177 ;  /* 0x000000b1b090723e */ /* 0x004fe200000000ff */
[C---:B------:R-:W-:Y:S02]  /*8140*/  FMUL.FTZ R30, R0.reuse, R114 ;  /* 0x00000072001e7220 */ /* 0x040fe40000410000 */
[----:B------:R-:W-:Y:S01]  /*8150*/  FMUL.FTZ R31, R0, R115 ;  /* 0x00000073001f7220 */ /* 0x000fe20000410000 */
[----:B------:R-:W-:Y:S01]  /*8160*/  LDSM.16.MT88.4 R108, [R214+0x1c80] ;  /* 0x001c8000d66c783b */ /* 0x000fe20000004200 */
[----:B------:R-:W-:Y:S01]  /*8170*/  FFMA.FTZ R165, R165, c[0x0][0x2d0], -R162 ;  /* 0x0000b400a5a57a23 */ /* 0x000fe200000108a2 */
[----:B------:R-:W-:Y:S01]  /*8180*/  MUFU.EX2 R185, R185 ;  /* 0x000000b900b97308 */ /* 0x000fe20000000800 */
[C---:B------:R-:W-:Y:S02]  /*8190*/  FMUL.FTZ R40, R2.reuse, R124 ;  /* 0x0000007c02287220 */ /* 0x040fe40000410000 */
[----:B------:R-:W-:Y:S02]  /*81a0*/  FMUL.FTZ R41, R2, R125 ;  /* 0x0000007d02297220 */ /* 0x000fe40000410000 */
[C---:B------:R-:W-:Y:S01]  /*81b0*/  FMUL.FTZ R42, R0.reuse, R126 ;  /* 0x0000007e002a7220 */ /* 0x040fe20000410000 */
[----:B------:R-:W-:Y:S01]  /*81c0*/  LDSM.16.MT88.4 R112, [R212+0x1c80] ;  /* 0x001c8000d470783b */ /* 0x000fe20000004200 */
        /* <DEDUP_REMOVED lines=23> */
[--C-:B------:R-:W-:Y:S02]  /*8340*/  FFMA.FTZ R246, R246, c[0x0][0x2d0], -R170.reuse ;  /* 0x0000b400f6f67a23 */ /* 0x100fe400000108aa */
[--C-:B------:R-:W-:Y:S02]  /*8350*/  FFMA.FTZ R251, R251, c[0x0][0x2d0], -R170.reuse ;  /* 0x0000b400fbfb7a23 */ /* 0x100fe400000108aa */
[--C-:B------:R-:W-:Y:S02]  /*8360*/  FFMA.FTZ R250, R250, c[0x0][0x2d0], -R170.reuse ;  /* 0x0000b400fafa7a23 */ /* 0x100fe400000108aa */
[----:B------:R-:W-:Y:S02]  /*8370*/  FFMA.FTZ R252, R252, c[0x0][0x2d0], -R170 ;  /* 0x0000b400fcfc7a23 */ /* 0x000fe400000108aa */
[----:B------:R-:W-:Y:S01]  /*8380*/  FFMA.FTZ R197, R197, c[0x0][0x2d0], -R248 ;  /* 0x0000b400c5c57a23 */ /* 0x000fe200000108f8 */
[----:B------:R-:W-:Y:S01]  /*8390*/  MUFU.EX2 R132, R169 ;  /* 0x000000a900847308 */ /* 0x000fe20000000800 */
[--C-:B------:R-:W-:Y:S02]  /*83a0*/  FFMA.FTZ R193, R193, c[0x0][0x2d0], -R194.reuse ;  /* 0x0000b400c1c17a23 */ /* 0x100fe400000108c2 */
        /* <DEDUP_REMOVED lines=13> */
[----:B------:R2:W-:Y:S02]  /*8480*/  MUFU.EX2 R139, R170 ;  /* 0x000000aa008b7308 */ /* 0x0005e40000000800 */
[----:B------:R-:W-:Y:S02]  /*8490*/  FMUL.FTZ R73, R2, R73 ;  /* 0x0000004902497220 */ /* 0x000fe40000410000 */
[C---:B------:R-:W-:Y:S02]  /*84a0*/  FMUL.FTZ R74, R0.reuse, R74 ;  /* 0x0000004a004a7220 */ /* 0x040fe40000410000 */
[C---:B------:R-:W-:Y:S01]  /*84b0*/  HMMA.16816.F32 R16, R156.reuse, R22, R16 ;  /* 0x000000169c10723c */ /* 0x040fe20000001810 */
[----:B------:R-:W-:Y:S03]  /*84c0*/  FMUL.FTZ R75, R0, R75 ;  /* 0x0000004b004b7220 */ /* 0x000fe60000410000 */
[----:B------:R-:W-:Y:S01]  /*84d0*/  MUFU.EX2 R133, R167 ;  /* 0x000000a700857308 */ /* 0x000fe20000000800 */
[----:B------:R-:W-:Y:S02]  /*84e0*/  FMUL.FTZ R76, R2, R76 ;  /* 0x0000004c024c7220 */ /* 0x000fe40000410000 */
[C---:B------:R-:W-:Y:S02]  /*84f0*/  FMUL.FTZ R22, R148.reuse, R106 ;  /* 0x0000006a94167220 */ /* 0x040fe40000410000 */
[----:B------:R-:W-:Y:S02]  /*8500*/  FMUL.FTZ R23, R148, R107 ;  /* 0x0000006b94177220 */ /* 0x000fe40000410000 */
[----:B------:R-:W3:Y:S01]  /*8510*/  LDSM.16.MT88.4 R104, [R212+0x2480] ;  /* 0x00248000d468783b */ /* 0x000ee20000004200 */
[----:B------:R-:W-:Y:S02]  /*8520*/  FMUL.FTZ R77, R2, R77 ;  /* 0x0000004d024d7220 */ /* 0x000fe40000410000 */
[----:B------:R4:W5:Y:S01]  /*8530*/  MUFU.EX2 R135, R165 ;  /* 0x000000a500877308 */ /* 0x0009620000000800 */
[C---:B------:R-:W-:Y:S01]  /*8540*/  FMUL.FTZ R78, R0.reuse, R78 ;  /* 0x0000004e004e7220 */ /* 0x040fe20000410000 */
[-C--:B------:R-:W-:Y:S01]  /*8550*/  HMMA.16816.F32 R20, R156, R36.reuse, R20 ;  /* 0x000000249c14723c */ /* 0x080fe20000001814 */
[----:B------:R-:W-:Y:S02]  /*8560*/  FMUL.FTZ R79, R0, R79 ;  /* 0x0000004f004f7220 */ /* 0x000fe40000410000 */
[----:B--2---:R-:W-:Y:S01]  /*8570*/  LDSM.16.MT88.4 R168, [R214+0x3880] ;  /* 0x00388000d6a8783b */ /* 0x004fe20000004200 */
[C---:B------:R-:W-:Y:S02]  /*8580*/  FMUL.FTZ R88, R2.reuse, R88 ;  /* 0x0000005802587220 */ /* 0x040fe40000410000 */
[----:B------:R-:W-:Y:S02]  /*8590*/  FMUL.FTZ R89, R2, R89 ;  /* 0x0000005902597220 */ /* 0x000fe40000410000 */
[C---:B------:R-:W-:Y:S01]  /*85a0*/  HMMA.16816.F32 R24, R144.reuse, R36, R24 ;  /* 0x000000249018723c */ /* 0x040fe20000001818 */
[----:B------:R-:W-:Y:S03]  /*85b0*/  MUFU.EX2 R186, R186 ;  /* 0x000000ba00ba7308 */ /* 0x000fe60000000800 */
[C---:B------:R-:W-:Y:S02]  /*85c0*/  FMUL.FTZ R90, R0.reuse, R90 ;  /* 0x0000005a005a7220 */ /* 0x040fe40000410000 */
[----:B------:R-:W-:Y:S02]  /*85d0*/  FMUL.FTZ R91, R0, R91 ;  /* 0x0000005b005b7220 */ /* 0x000fe40000410000 */
[-C--:B------:R-:W-:Y:S01]  /*85e0*/  HMMA.16816.F32 R28, R144, R38.reuse, R28 ;  /* 0x00000026901c723c */ /* 0x080fe2000000181c */
[C---:B------:R-:W-:Y:S02]  /*85f0*/  FMUL.FTZ R36, R150.reuse, R120 ;  /* 0x0000007896247220 */ /* 0x040fe40000410000 */
[----:B------:R-:W-:Y:S01]  /*8600*/  MUFU.EX2 R187, R187 ;  /* 0x000000bb00bb7308 */ /* 0x000fe20000000800 */
[----:B------:R-:W-:Y:S01]  /*8610*/  FMUL.FTZ R37, R150, R121 ;  /* 0x0000007996257220 */ /* 0x000fe20000410000 */
[----:B----4-:R-:W-:Y:S01]  /*8620*/  LDSM.16.MT88.4 R164, [R212+0x2c80] ;  /* 0x002c8000d4a4783b */ /* 0x010fe20000004200 */
[C---:B------:R-:W-:Y:S02]  /*8630*/  FMUL.FTZ R92, R2.reuse, R92 ;  /* 0x0000005c025c7220 */ /* 0x040fe40000410000 */
[C---:B------:R-:W-:Y:S01]  /*8640*/  HMMA.16816.F32 R32, R156.reuse, R38, R32 ;  /* 0x000000269c20723c */ /* 0x040fe20000001820 */
[----:B------:R-:W-:Y:S03]  /*8650*/  FMUL.FTZ R93, R2, R93 ;  /* 0x0000005d025d7220 */ /* 0x000fe60000410000 */
[C---:B------:R-:W-:Y:S01]  /*8660*/  FMUL.FTZ R94, R0.reuse, R94 ;  /* 0x0000005e005e7220 */ /* 0x040fe20000410000 */
[----:B------:R-:W-:Y:S01]  /*8670*/  MUFU.EX2 R188, R188 ;  /* 0x000000bc00bc7308 */ /* 0x000fe20000000800 */
[----:B------:R-:W-:Y:S01]  /*8680*/  FMUL.FTZ R95, R0, R95 ;  /* 0x0000005f005f7220 */ /* 0x000fe20000410000 */
[----:B-----5:R-:W-:Y:S01]  /*8690*/  F2FP.PACK_AB R161, R135, R133 ;  /* 0x0000008587a1723e */ /* 0x020fe200000000ff */
[C---:B------:R-:W-:Y:S04]  /*86a0*/  FMUL.FTZ R38, R148.reuse, R122 ;  /* 0x0000007a94267220 */ /* 0x040fe80000410000 */
[----:B------:R-:W-:Y:S02]  /*86b0*/  FMUL.FTZ R39, R148, R123 ;  /* 0x0000007b94277220 */ /* 0x000fe40000410000 */
[----:B------:R-:W-:Y:S01]  /*86c0*/  LDSM.16.MT88.4 R120, [R212+0x2080] ;  /* 0x00208000d478783b */ /* 0x000fe20000004200 */
[----:B------:R-:W-:Y:S01]  /*86d0*/  MUFU.EX2 R189, R189 ;  /* 0x000000bd00bd7308 */ /* 0x000fe20000000800 */
[C---:B------:R-:W-:Y:S02]  /*86e0*/  FMUL.FTZ R96, R150.reuse, R96 ;  /* 0x0000006096607220 */ /* 0x040fe40000410000 */
[----:B------:R-:W-:Y:S01]  /*86f0*/  FMUL.FTZ R97, R150, R97 ;  /* 0x0000006196617220 */ /* 0x000fe20000410000 */
[-C--:B-1----:R-:W-:Y:S01]  /*8700*/  HMMA.16816.F32 R36, R156, R100.reuse, R36 ;  /* 0x000000649c24723c */ /* 0x082fe20000001824 */
[C---:B------:R-:W-:Y:S02]  /*8710*/  FMUL.FTZ R98, R148.reuse, R98 ;  /* 0x0000006294627220 */ /* 0x040fe40000410000 */
[----:B------:R-:W-:Y:S02]  /*8720*/  FMUL.FTZ R99, R148, R99 ;  /* 0x0000006394637220 */ /* 0x000fe40000410000 */
[C---:B------:R-:W-:Y:S01]  /*8730*/  FMUL.FTZ R68, R150.reuse, R68 ;  /* 0x0000004496447220 */ /* 0x040fe20000410000 */
[----:B------:R-:W-:Y:S01]  /*8740*/  MUFU.EX2 R190, R190 ;  /* 0x000000be00be7308 */ /* 0x000fe20000000800 */
[----:B------:R-:W-:Y:S01]  /*8750*/  FMUL.FTZ R69, R150, R69 ;  /* 0x0000004596457220 */ /* 0x000fe20000410000 */
[C---:B------:R-:W-:Y:S01]  /*8760*/  HMMA.16816.F32 R40, R144.reuse, R100, R40 ;  /* 0x000000649028723c */ /* 0x040fe20000001828 */
[C---:B------:R-:W-:Y:S03]  /*8770*/  FMUL.FTZ R70, R148.reuse, R70 ;  /* 0x0000004694467220 */ /* 0x040fe60000410000 */
[----:B------:R-:W-:Y:S02]  /*8780*/  FMUL.FTZ R71, R148, R71 ;  /* 0x0000004794477220 */ /* 0x000fe40000410000 */
[C---:B------:R-:W-:Y:S02]  /*8790*/  FMUL.FTZ R80, R150.reuse, R80 ;  /* 0x0000005096507220 */ /* 0x040fe40000410000 */
[-C--:B------:R-:W-:Y:S01]  /*87a0*/  HMMA.16816.F32 R44, R144, R102.reuse, R44 ;  /* 0x00000066902c723c */ /* 0x080fe2000000182c */
[----:B------:R-:W1:Y:S03]  /*87b0*/  MUFU.EX2 R195, R195 ;  /* 0x000000c300c37308 */ /* 0x000e660000000800 */
[----:B------:R-:W-:Y:S02]  /*87c0*/  FMUL.FTZ R81, R150, R81 ;  /* 0x0000005196517220 */ /* 0x000fe40000410000 */
[C---:B------:R-:W-:Y:S02]  /*87d0*/  FMUL.FTZ R82, R148.reuse, R82 ;  /* 0x0000005294527220 */ /* 0x040fe40000410000 */
[C---:B------:R-:W-:Y:S01]  /*87e0*/  HMMA.16816.F32 R48, R156.reuse, R102, R48 ;  /* 0x000000669c30723c */ /* 0x040fe20000001830 */
[----:B------:R-:W2:Y:S02]  /*87f0*/  LDSM.16.MT88.4 R100, [R214+0x3080] ;  /* 0x00308000d664783b */ /* 0x000ea40000004200 */
[----:B------:R-:W-:Y:S01]  /*8800*/  MUFU.EX2 R196, R196 ;  /* 0x000000c400c47308 */ /* 0x000fe20000000800 */
[----:B------:R-:W-:Y:S02]  /*8810*/  FMUL.FTZ R83, R148, R83 ;  /* 0x0000005394537220 */ /* 0x000fe40000410000 */
[C---:B------:R-:W-:Y:S02]  /*8820*/  FMUL.FTZ R84, R150.reuse, R84 ;  /* 0x0000005496547220 */ /* 0x040fe40000410000 */
[-C--:B---3--:R-:W-:Y:S01]  /*8830*/  HMMA.16816.F32 R52, R156, R104.reuse, R52 ;  /* 0x000000689c34723c */ /* 0x088fe20000001834 */
[----:B------:R-:W-:Y:S03]  /*8840*/  FMUL.FTZ R85, R150, R85 ;  /* 0x0000005596557220 */ /* 0x000fe60000410000 */
[C---:B------:R-:W-:Y:S01]  /*8850*/  FMUL.FTZ R86, R148.reuse, R86 ;  /* 0x0000005694567220 */ /* 0x040fe20000410000 */
[----:B------:R-:W-:Y:S01]  /*8860*/  MUFU.EX2 R199, R199 ;  /* 0x000000c700c77308 */ /* 0x000fe20000000800 */
[----:B------:R-:W-:Y:S02]  /*8870*/  FMUL.FTZ R87, R148, R87 ;  /* 0x0000005794577220 */ /* 0x000fe40000410000 */
[C---:B------:R-:W-:Y:S01]  /*8880*/  HMMA.16816.F32 R56, R144.reuse, R104, R56 ;  /* 0x000000689038723c */ /* 0x040fe20000001838 */
[----:B------:R-:W-:Y:S03]  /*8890*/  FFMA.FTZ R160, R160, c[0x0][0x2d0], -R162 ;  /* 0x0000b400a0a07a23 */ /* 0x000fe600000108a2 */
[----:B------:R-:W-:Y:S01]  /*88a0*/  FFMA.FTZ R175, R150, R245, R175 ;  /* 0x000000f596af7223 */ /* 0x000fe200000100af */
[----:B------:R-:W-:Y:S01]  /*88b0*/  MOV R150, R151 ;  /* 0x0000009700967202 */ /* 0x000fe20000000f00 */
[----:B------:R-:W-:Y:S01]  /*88c0*/  FFMA.FTZ R155, R148, R243, R155 ;  /* 0x000000f3949b7223 */ /* 0x000fe2000001009b */
[----:B------:R-:W-:Y:S01]  /*88d0*/  MUFU.EX2 R246, R246 ;  /* 0x000000f600f67308 */ /* 0x000fe20000000800 */
[-C--:B------:R-:W-:Y:S01]  /*88e0*/  HMMA.16816.F32 R60, R144, R106.reuse, R60 ;  /* 0x0000006a903c723c */ /* 0x080fe2000000183c */
[----:B------:R-:W-:Y:S03]  /*88f0*/  FFMA.FTZ R177, R2, R241, R177 ;  /* 0x000000f102b17223 */ /* 0x000fe600000100b1 */
[----:B------:R-:W-:Y:S01]  /*8900*/  FFMA.FTZ R185, R0, R239, R185 ;  /* 0x000000ef00b97223 */ /* 0x000fe200000100b9 */
[----:B------:R-:W-:Y:S01]  /*8910*/  MOV R148, R149 ;  /* 0x0000009500947202 */ /* 0x000fe20000000f00 */
[----:B------:R-:W-:Y:S01]  /*8920*/  FADD.FTZ R174, R174, R175 ;  /* 0x000000afaeae7221 */ /* 0x000fe20000010000 */
[----:B------:R-:W-:Y:S01]  /*8930*/  MOV R2, R3 ;  /* 0x0000000300027202 */ /* 0x000fe20000000f00 */
[C---:B------:R-:W-:Y:S01]  /*8940*/  HMMA.16816.F32 R64, R156.reuse, R106, R64 ;  /* 0x0000006a9c40723c */ /* 0x040fe20000001840 */
[----:B------:R-:W3:Y:S01]  /*8950*/  LDSM.16.MT88.4 R104, [R212+0x3080] ;  /* 0x00308000d468783b */ /* 0x000ee20000004200 */
[----:B------:R-:W4:Y:S02]  /*8960*/  MUFU.EX2 R251, R251 ;  /* 0x000000fb00fb7308 */ /* 0x000f240000000800 */
[----:B------:R-:W-:Y:S02]  /*8970*/  FADD.FTZ R154, R154, R155 ;  /* 0x0000009b9a9a7221 */ /* 0x000fe40000010000 */
[----:B------:R-:W-:Y:S02]  /*8980*/  FADD.FTZ R176, R176, R177 ;  /* 0x000000b1b0b07221 */ /* 0x000fe40000010000 */
[----:B------:R-:W-:Y:S01]  /*8990*/  FADD.FTZ R184, R184, R185 ;  /* 0x000000b9b8b87221 */ /* 0x000fe20000010000 */
[-C--:B--2---:R-:W-:Y:S03]  /*89a0*/  HMMA.16816.F32 R68, R156, R100.reuse, R68 ;  /* 0x000000649c44723c */ /* 0x084fe60000001844 */
[----:B------:R-:W-:Y:S01]  /*89b0*/  MUFU.EX2 R250, R250 ;  /* 0x000000fa00fa7308 */ /* 0x000fe20000000800 */
[----:B------:R-:W-:Y:S02]  /*89c0*/  FADD.FTZ R173, R173, R174 ;  /* 0x000000aeadad7221 */ /* 0x000fe40000010000 */
[----:B------:R-:W-:Y:S02]  /*89d0*/  FADD.FTZ R179, R179, R154 ;  /* 0x0000009ab3b37221 */ /* 0x000fe40000010000 */
[C---:B------:R-:W-:Y:S01]  /*89e0*/  HMMA.16816.F32 R72, R144.reuse, R100, R72 ;  /* 0x000000649048723c */ /* 0x040fe20000001848 */
[----:B------:R-:W-:Y:S03]  /*89f0*/  FADD.FTZ R181, R181, R176 ;  /* 0x000000b0b5b57221 */ /* 0x000fe60000010000 */
[----:B------:R-:W-:Y:S01]  /*8a00*/  FADD.FTZ R183, R183, R184 ;  /* 0x000000b8b7b77221 */ /* 0x000fe20000010000 */
[----:B------:R-:W-:Y:S01]  /*8a10*/  MUFU.EX2 R252, R252 ;  /* 0x000000fc00fc7308 */ /* 0x000fe20000000800 */
[----:B------:R-:W-:Y:S02]  /*8a20*/  FADD.FTZ R173, R172, R173 ;  /* 0x000000adacad7221 */ /* 0x000fe40000010000 */
[-C--:B------:R-:W-:Y:S01]  /*8a30*/  HMMA.16816.F32 R76, R144, R102.reuse, R76 ;  /* 0x00000066904c723c */ /* 0x080fe2000000184c */
[--C-:B------:R-:W-:Y:S03]  /*8a40*/  FFMA.FTZ R100, R143, c[0x0][0x2d0], -R162.reuse ;  /* 0x0000b4008f647a23 */ /* 0x100fe600000108a2 */
[--C-:B------:R-:W-:Y:S02]  /*8a50*/  FFMA.FTZ R101, R142, c[0x0][0x2d0], -R162.reuse ;  /* 0x0000b4008e657a23 */ /* 0x100fe400000108a2 */
[----:B------:R-:W-:Y:S01]  /*8a60*/  FADD.FTZ R179, R178, R179 ;  /* 0x000000b3b2b37221 */ /* 0x000fe20000010000 */
[----:B------:R2:W-:Y:S01]  /*8a70*/  MUFU.EX2 R124, R100 ;  /* 0x00000064007c7308 */ /* 0x0005e20000000800 */
[C---:B------:R-:W-:Y:S01]  /*8a80*/  HMMA.16816.F32 R80, R156.reuse, R102, R80 ;  /* 0x000000669c50723c */ /* 0x040fe20000001850 */
[----:B------:R-:W-:Y:S03]  /*8a90*/  FADD.FTZ R181, R180, R181 ;  /* 0x000000b5b4b57221 */ /* 0x000fe60000010000 */
[----:B------:R-:W-:Y:S03]  /*8aa0*/  FADD.FTZ R183, R182, R183 ;  /* 0x000000b7b6b77221 */ /* 0x000fe60000010000 */
[--C-:B------:R-:W-:Y:S01]  /*8ab0*/  FFMA.FTZ R103, R140, c[0x0][0x2d0], -R162.reuse ;  /* 0x0000b4008c677a23 */ /* 0x100fe200000108a2 */
[-C--:B---3--:R-:W-:Y:S01]  /*8ac0*/  HMMA.16816.F32 R84, R156, R104.reuse, R84 ;  /* 0x000000689c54723c */ /* 0x088fe20000001854 */
[----:B------:R3:W5:Y:S03]  /*8ad0*/  MUFU.EX2 R125, R101 ;  /* 0x00000065007d7308 */ /* 0x0007660000000800 */
[----:B-1----:R-:W-:Y:S04]  /*8ae0*/  F2FP.PACK_AB R102, R195, R190 ;  /* 0x000000bec366723e */ /* 0x002fe800000000ff */
[C---:B------:R-:W-:Y:S03]  /*8af0*/  HMMA.16816.F32 R88, R144.reuse, R104, R88 ;  /* 0x000000689058723c */ /* 0x040fe60000001858 */
[----:B------:R1:W-:Y:S01]  /*8b00*/  MUFU.EX2 R127, R103 ;  /* 0x00000067007f7308 */ /* 0x0003e20000000800 */
[--C-:B--2---:R-:W-:Y:S04]  /*8b10*/  FFMA.FTZ R100, R141, c[0x0][0x2d0], -R162.reuse ;  /* 0x0000b4008d647a23 */ /* 0x104fe800000108a2 */
[-C--:B------:R-:W-:Y:S01]  /*8b20*/  HMMA.16816.F32 R92, R144, R106.reuse, R92 ;  /* 0x0000006a905c723c */ /* 0x080fe2000000185c */
[----:B----4-:R-:W-:Y:S03]  /*8b30*/  F2FP.PACK_AB R104, R251, R246 ;  /* 0x000000f6fb68723e */ /* 0x010fe600000000ff */
[----:B------:R-:W-:Y:S01]  /*8b40*/  FFMA.FTZ R162, R153, c[0x0][0x2d0], -R162 ;  /* 0x0000b40099a27a23 */ /* 0x000fe200000108a2 */
[----:B------:R2:W4:Y:S01]  /*8b50*/  MUFU.EX2 R126, R100 ;  /* 0x00000064007e7308 */ /* 0x0005220000000800 */
[----:B------:R-:W-:Y:S02]  /*8b60*/  FADD.FTZ R246, R246, R181 ;  /* 0x000000b5f6f67221 */ /* 0x000fe40000010000 */
[----:B------:R-:W-:Y:S01]  /*8b70*/  HMMA.16816.F32 R96, R156, R106, R96 ;  /* 0x0000006a9c60723c */ /* 0x000fe20000001860 */
[----:B---3--:R-:W-:Y:S03]  /*8b80*/  F2FP.PACK_AB R101, R189, R188 ;  /* 0x000000bcbd65723e */ /* 0x008fe600000000ff */
[----:B-----5:R-:W-:Y:S01]  /*8b90*/  F2FP.PACK_AB R105, R125, R124 ;  /* 0x0000007c7d69723e */ /* 0x020fe200000000ff */
[----:B------:R-:W-:Y:S02]  /*8ba0*/  FADD.FTZ R188, R188, R179 ;  /* 0x000000b3bcbc7221 */ /* 0x000fe40000010000 */
[----:B------:R-:W-:Y:S01]  /*8bb0*/  F2FP.PACK_AB R106, R252, R250 ;  /* 0x000000fafc6a723e */ /* 0x000fe200000000ff */
[----:B------:R-:W-:Y:S01]  /*8bc0*/  MUFU.EX2 R198, R198 ;  /* 0x000000c600c67308 */ /* 0x000fe20000000800 */
[----:B------:R-:W-:Y:S03]  /*8bd0*/  FADD.FTZ R189, R189, R188 ;  /* 0x000000bcbdbd7221 */ /* 0x000fe60000010000 */
[----:B-1----:R-:W-:Y:S01]  /*8be0*/  F2FP.PACK_AB R103, R199, R196 ;  /* 0x000000c4c767723e */ /* 0x002fe200000000ff */
[----:B------:R-:W-:Y:S02]  /*8bf0*/  FADD.FTZ R251, R251, R246 ;  /* 0x000000f6fbfb7221 */ /* 0x000fe40000010000 */
[----:B------:R-:W-:Y:S02]  /*8c00*/  FADD.FTZ R196, R196, R189 ;  /* 0x000000bdc4c47221 */ /* 0x000fe40000010000 */
[----:B------:R-:W-:Y:S01]  /*8c10*/  FADD.FTZ R251, R250, R251 ;  /* 0x000000fbfafb7221 */ /* 0x000fe20000010000 */
[----:B------:R-:W1:Y:S01]  /*8c20*/  MUFU.EX2 R197, R197 ;  /* 0x000000c500c57308 */ /* 0x000e620000000800 */
[----:B------:R-:W-:Y:S01]  /*8c30*/  FADD.FTZ R196, R199, R196 ;  /* 0x000000c4c7c47221 */ /* 0x000fe20000010000 */
[----:B--2---:R-:W-:Y:S01]  /*8c40*/  F2FP.PACK_AB R100, R187, R186 ;  /* 0x000000babb64723e */ /* 0x004fe200000000ff */
[----:B------:R-:W-:Y:S01]  /*8c50*/  FADD.FTZ R186, R186, R173 ;  /* 0x000000adbaba7221 */ /* 0x000fe20000010000 */
[----:B----4-:R-:W-:Y:S01]  /*8c60*/  F2FP.PACK_AB R107, R127, R126 ;  /* 0x0000007e7f6b723e */ /* 0x010fe200000000ff */
[----:B------:R-:W-:Y:S02]  /*8c70*/  FADD.FTZ R251, R252, R251 ;  /* 0x000000fbfcfb7221 */ /* 0x000fe40000010000 */
[----:B------:R-:W-:Y:S02]  /*8c80*/  FADD.FTZ R187, R187, R186 ;  /* 0x000000babbbb7221 */ /* 0x000fe40000010000 */
[-C--:B------:R-:W-:Y:S01]  /*8c90*/  HMMA.16816.F32 R4, R100, R108.reuse, R4 ;  /* 0x0000006c6404723c */ /* 0x080fe20000001804 */
[----:B------:R-:W2:Y:S01]  /*8ca0*/  MUFU.EX2 R193, R193 ;  /* 0x000000c100c17308 */ /* 0x000ea20000000800 */
[----:B------:R-:W-:Y:S04]  /*8cb0*/  FADD.FTZ R190, R190, R187 ;  /* 0x000000bbbebe7221 */ /* 0x000fe80000010000 */
[----:B------:R-:W-:Y:S02]  /*8cc0*/  FADD.FTZ R195, R195, R190 ;  /* 0x000000bec3c37221 */ /* 0x000fe40000010000 */
[C---:B------:R-:W-:Y:S03]  /*8cd0*/  HMMA.16816.F32 R8, R104.reuse, R108, R8 ;  /* 0x0000006c6808723c */ /* 0x040fe60000001808 */
[----:B------:R-:W3:Y:S01]  /*8ce0*/  MUFU.EX2 R191, R191 ;  /* 0x000000bf00bf7308 */ /* 0x000ee20000000800 */
[C---:B-1----:R-:W-:Y:S01]  /*8cf0*/  F2FP.PACK_AB R156, R197.reuse, R198 ;  /* 0x000000c6c59c723e */ /* 0x042fe200000000ff */
[----:B------:R-:W-:Y:S03]  /*8d00*/  FADD.FTZ R198, R198, R195 ;  /* 0x000000c3c6c67221 */ /* 0x000fe60000010000 */
[-C--:B------:R-:W-:Y:S01]  /*8d10*/  HMMA.16816.F32 R12, R104, R110.reuse, R12 ;  /* 0x0000006e680c723c */ /* 0x080fe2000000180c */
[----:B------:R-:W-:Y:S04]  /*8d20*/  FADD.FTZ R197, R197, R198 ;  /* 0x000000c6c5c57221 */ /* 0x000fe80000010000 */
[----:B------:R-:W1:Y:S03]  /*8d30*/  MUFU.EX2 R192, R192 ;  /* 0x000000c000c07308 */ /* 0x000e660000000800 */
[C---:B------:R-:W-:Y:S01]  /*8d40*/  HMMA.16816.F32 R16, R100.reuse, R110, R16 ;  /* 0x0000006e6410723c */ /* 0x040fe20000001810 */
[----:B------:R-:W4:Y:S03]  /*8d50*/  LDSM.16.MT88.4 R108, [R212+0x2880] ;  /* 0x00288000d46c783b */ /* 0x000f260000004200 */
[----:B--2---:R-:W-:Y:S03]  /*8d60*/  FADD.FTZ R196, R193, R196 ;  /* 0x000000c4c1c47221 */ /* 0x004fe60000010000 */
[----:B------:R-:W2:Y:S01]  /*8d70*/  MUFU.EX2 R248, R248 ;  /* 0x000000f800f87308 */ /* 0x000ea20000000800 */
[-C--:B------:R-:W-:Y:S01]  /*8d80*/  HMMA.16816.F32 R20, R100, R112.reuse, R20 ;  /* 0x000000706414723c */ /* 0x080fe20000001814 */
[C---:B---3--:R-:W-:Y:S03]  /*8d90*/  F2FP.PACK_AB R157, R191.reuse, R193 ;  /* 0x000000c1bf9d723e */ /* 0x048fe600000000ff */
[----:B------:R-:W-:Y:S04]  /*8da0*/  FADD.FTZ R196, R191, R196 ;  /* 0x000000c4bfc47221 */ /* 0x000fe80000010000 */
[C---:B------:R-:W-:Y:S01]  /*8db0*/  HMMA.16816.F32 R24, R104.reuse, R112, R24 ;  /* 0x000000706818723c */ /* 0x040fe20000001818 */
[----:B------:R-:W3:Y:S03]  /*8dc0*/  MUFU.EX2 R194, R194 ;  /* 0x000000c200c27308 */ /* 0x000ee60000000800 */
[----:B-1----:R-:W-:Y:S04]  /*8dd0*/  FADD.FTZ R197, R192, R197 ;  /* 0x000000c5c0c57221 */ /* 0x002fe80000010000 */
[-C--:B------:R-:W-:Y:S03]  /*8de0*/  HMMA.16816.F32 R28, R104, R114.reuse, R28 ;  /* 0x00000072681c723c */ /* 0x080fe6000000181c */
[----:B------:R-:W1:Y:S01]  /*8df0*/  MUFU.EX2 R137, R163 ;  /* 0x000000a300897308 */ /* 0x000e620000000800 */
[C---:B--2---:R-:W-:Y:S04]  /*8e00*/  F2FP.PACK_AB R158, R248.reuse, R192 ;  /* 0x000000c0f89e723e */ /* 0x044fe800000000ff */
[C---:B------:R-:W-:Y:S01]  /*8e10*/  HMMA.16816.F32 R32, R100.reuse, R114, R32 ;  /* 0x000000726420723c */ /* 0x040fe20000001820 */
[----:B------:R-:W2:Y:S03]  /*8e20*/  LDSM.16.MT88.4 R112, [R214+0x3480] ;  /* 0x00348000d670783b */ /* 0x000ea60000004200 */
[----:B------:R-:W-:Y:S01]  /*8e30*/  FADD.FTZ R245, R248, R197 ;  /* 0x000000c5f8f57221 */ /* 0x000fe20000010000 */
[----:B------:R5:W-:Y:S03]  /*8e40*/  MUFU.EX2 R138, R160 ;  /* 0x000000a0008a7308 */ /* 0x000be60000000800 */
[-C--:B------:R-:W-:Y:S01]  /*8e50*/  HMMA.16816.F32 R36, R100, R116.reuse, R36 ;  /* 0x000000746424723c */ /* 0x080fe20000001824 */
[----:B---3--:R-:W-:Y:S06]  /*8e60*/  F2FP.PACK_AB R159, R194, R136 ;  /* 0x00000088c29f723e */ /* 0x008fec00000000ff */
[----:B------:R1:W3:Y:S01]  /*8e70*/  MUFU.EX2 R153, R162 ;  /* 0x000000a200997308 */ /* 0x0002e20000000800 */
[C---:B------:R-:W-:Y:S08]  /*8e80*/  HMMA.16816.F32 R40, R104.reuse, R116, R40 ;  /* 0x000000746828723c */ /* 0x040ff00000001828 */
[-C--:B------:R-:W-:Y:S01]  /*8e90*/  HMMA.16816.F32 R44, R104, R118.reuse, R44 ;  /* 0x00000076682c723c */ /* 0x080fe2000000182c */
[----:B-----5:R-:W-:Y:S07]  /*8ea0*/  F2FP.PACK_AB R160, R134, R132 ;  /* 0x0000008486a0723e */ /* 0x020fee00000000ff */
[C---:B------:R-:W-:Y:S01]  /*8eb0*/  HMMA.16816.F32 R48, R100.reuse, R118, R48 ;  /* 0x000000766430723c */ /* 0x040fe20000001830 */
[----:B------:R-:W5:Y:S03]  /*8ec0*/  LDSM.16.MT88.4 R116, [R212+0x3480] ;  /* 0x00348000d474783b */ /* 0x000f660000004200 */
[----:B-1----:R-:W-:Y:S04]  /*8ed0*/  F2FP.PACK_AB R162, R139, R137 ;  /* 0x000000898ba2723e */ /* 0x002fe800000000ff */
[-C--:B----4-:R-:W-:Y:S01]  /*8ee0*/  HMMA.16816.F32 R52, R100, R108.reuse, R52 ;  /* 0x0000006c6434723c */ /* 0x090fe20000001834 */
[-C--:B---3--:R-:W-:Y:S07]  /*8ef0*/  F2FP.PACK_AB R163, R153, R138.reuse ;  /* 0x0000008a99a3723e */ /* 0x088fee00000000ff */
[C---:B------:R-:W-:Y:S08]  /*8f00*/  HMMA.16816.F32 R56, R104.reuse, R108, R56 ;  /* 0x0000006c6838723c */ /* 0x040ff00000001838 */
[-C--:B------:R-:W-:Y:S08]  /*8f10*/  HMMA.16816.F32 R60, R104, R110.reuse, R60 ;  /* 0x0000006e683c723c */ /* 0x080ff0000000183c */
[C---:B------:R-:W-:Y:S01]  /*8f20*/  HMMA.16816.F32 R64, R100.reuse, R110, R64 ;  /* 0x0000006e6440723c */ /* 0x040fe20000001840 */
[----:B------:R-:W1:Y:S07]  /*8f30*/  LDSM.16.MT88.4 R108, [R214+0x2080] ;  /* 0x00208000d66c783b */ /* 0x000e6e0000004200 */
[-C--:B--2---:R-:W-:Y:S08]  /*8f40*/  HMMA.16816.F32 R68, R100, R112.reuse, R68 ;  /* 0x000000706444723c */ /* 0x084ff00000001844 */
        /* <DEDUP_REMOVED lines=13> */
[----:B------:R-:W-:Y:S02]  /*9020*/  MOV R8, R136 ;  /* 0x0000008800087202 */ /* 0x000fe40000000f00 */
[-C--:B------:R-:W-:Y:S03]  /*9030*/  HMMA.16816.F32 R136, R160, R110.reuse, R12 ;  /* 0x0000006ea088723c */ /* 0x080fe6000000180c */
[----:B------:R-:W-:Y:S04]  /*9040*/  FADD.FTZ R243, R8, R196 ;  /* 0x000000c408f37221 */ /* 0x000fe80000010000 */
[----:B------:R-:W-:Y:S01]  /*9050*/  MOV R15, R135 ;  /* 0x00000087000f7202 */ /* 0x000fe20000000f00 */
[C---:B------:R-:W-:Y:S01]  /*9060*/  HMMA.16816.F32 R100, R156.reuse, R110, R16 ;  /* 0x0000006e9c64723c */ /* 0x040fe20000001810 */
[----:B------:R-:W-:Y:S03]  /*9070*/  MOV R14, R134 ;  /* 0x00000086000e7202 */ /* 0x000fe60000000f00 */
[----:B------:R-:W-:Y:S01]  /*9080*/  MOV R13, R133 ;  /* 0x00000085000d7202 */ /* 0x000fe20000000f00 */
[----:B------:R-:W-:Y:S01]  /*9090*/  FADD.FTZ R243, R194, R243 ;  /* 0x000000f3c2f37221 */ /* 0x000fe20000010000 */
[----:B------:R-:W-:Y:S02]  /*90a0*/  MOV R12, R132 ;  /* 0x00000084000c7202 */ /* 0x000fe40000000f00 */
[-C--:B------:R-:W-:Y:S01]  /*90b0*/  HMMA.16816.F32 R104, R156, R120.reuse, R20 ;  /* 0x000000789c68723c */ /* 0x080fe20000001814 */
[----:B------:R-:W-:Y:S03]  /*90c0*/  MOV R19, R127 ;  /* 0x0000007f00137202 */ /* 0x000fe60000000f00 */
[----:B------:R-:W-:Y:S01]  /*90d0*/  MOV R18, R126 ;  /* 0x0000007e00127202 */ /* 0x000fe20000000f00 */
[----:B------:R-:W-:Y:S01]  /*90e0*/  FADD.FTZ R251, R12, R251 ;  /* 0x000000fb0cfb7221 */ /* 0x000fe20000010000 */
[----:B------:R-:W-:Y:S02]  /*90f0*/  MOV R17, R125 ;  /* 0x0000007d00117202 */ /* 0x000fe40000000f00 */
[C---:B------:R-:W-:Y:S01]  /*9100*/  HMMA.16816.F32 R108, R160.reuse, R120, R24 ;  /* 0x00000078a06c723c */ /* 0x040fe20000001818 */
[----:B------:R-:W-:Y:S03]  /*9110*/  MOV R16, R124 ;  /* 0x0000007c00107202 */ /* 0x000fe60000000f00 */
[----:B------:R-:W-:Y:S02]  /*9120*/  FADD.FTZ R251, R14, R251 ;  /* 0x000000fb0efb7221 */ /* 0x000fe40000010000 */
[----:B------:R-:W-:Y:S02]  /*9130*/  FADD.FTZ R183, R16, R183 ;  /* 0x000000b710b77221 */ /* 0x000fe40000010000 */
[-C--:B------:R-:W-:Y:S01]  /*9140*/  HMMA.16816.F32 R112, R160, R122.reuse, R28 ;  /* 0x0000007aa070723c */ /* 0x080fe2000000181c */
[----:B------:R-:W-:Y:S03]  /*9150*/  FADD.FTZ R251, R9, R251 ;  /* 0x000000fb09fb7221 */ /* 0x000fe60000010000 */
[----:B------:R-:W-:Y:S02]  /*9160*/  FADD.FTZ R183, R17, R183 ;  /* 0x000000b711b77221 */ /* 0x000fe40000010000 */
[----:B------:R-:W-:Y:S02]  /*9170*/  FADD.FTZ R241, R11, R251 ;  /* 0x000000fb0bf17221 */ /* 0x000fe40000010000 */
[C---:B------:R-:W-:Y:S01]  /*9180*/  HMMA.16816.F32 R116, R156.reuse, R122, R32 ;  /* 0x0000007a9c74723c */ /* 0x040fe20000001820 */
[----:B------:R-:W-:Y:S04]  /*9190*/  FADD.FTZ R183, R18, R183 ;  /* 0x000000b712b77221 */ /* 0x000fe80000010000 */
[----:B------:R-:W-:Y:S03]  /*91a0*/  FADD.FTZ R183, R19, R183 ;  /* 0x000000b713b77221 */ /* 0x000fe60000010000 */
[-C--:B------:R-:W-:Y:S01]  /*91b0*/  HMMA.16816.F32 R120, R156, R128.reuse, R36 ;  /* 0x000000809c78723c */ /* 0x080fe20000001824 */
[----:B------:R-:W-:Y:S04]  /*91c0*/  FADD.FTZ R183, R13, R183 ;  /* 0x000000b70db77221 */ /* 0x000fe80000010000 */
[----:B------:R-:W-:Y:S03]  /*91d0*/  FADD.FTZ R183, R15, R183 ;  /* 0x000000b70fb77221 */ /* 0x000fe60000010000 */
[C---:B------:R-:W-:Y:S01]  /*91e0*/  HMMA.16816.F32 R124, R160.reuse, R128, R40 ;  /* 0x00000080a07c723c */ /* 0x040fe20000001828 */
[----:B------:R-:W-:Y:S04]  /*91f0*/  FADD.FTZ R0, R10, R183 ;  /* 0x000000b70a007221 */ /* 0x000fe80000010000 */
[----:B------:R-:W-:Y:S01]  /*9200*/  FADD.FTZ R239, R153, R0 ;  /* 0x0000000099ef7221 */ /* 0x000fe20000010000 */
[----:B------:R-:W-:Y:S02]  /*9210*/  MOV R0, R152 ;  /* 0x0000009800007202 */ /* 0x000fe40000000f00 */
        /* <DEDUP_REMOVED lines=15> */
.L_x_285:
[----:B------:R-:W1:Y:S01]  /*9310*/  S2R R5, SR_CTAID.X ;  /* 0x0000000000057919 */ /* 0x000e620000002500 */
[----:B------:R-:W-:-:S02]  /*9320*/  ISETP.NE.AND P1, PT, R222, 0x1, PT ;  /* 0x00000001de00780c */ /* 0x000fc40003f25270 */
[----:B------:R-:W-:Y:S02]  /*9330*/  ISETP.GE.AND P0, PT, R221, 0x1, PT ;  /* 0x00000001dd00780c */ /* 0x000fe40003f06270 */
[----:B------:R-:W-:Y:S02]  /*9340*/  IADD3 R0, R220, 0x1, -R225 ;  /* 0x00000001dc007810 */ /* 0x000fe40007ffe8e1 */
[----:B-1----:R-:W-:-:S07]  /*9350*/  LEA R5, R5, 0x7f, 0x7 ;  /* 0x0000007f05057811 */ /* 0x002fce00078e38ff */
[----:B------:R-:W-:-:S05]  /*9360*/  @P1 IMAD.HI.U32 R2, R5, c[0x0][0x2c8], RZ ;  /* 0x0000b20005021a27 */ /* 0x000fca00078e00ff */
[----:B------:R-:W-:-:S05]  /*9370*/  @P1 SHF.R.U32.HI R5, RZ, c[0x0][0x2cc], R2 ;  /* 0x0000b300ff051a19 */ /* 0x000fca0000011602 */
[----:B------:R-:W-:-:S05]  /*9380*/  IMAD.IADD R4, R0, 0x1, R5 ;  /* 0x0000000100047824 */ /* 0x000fca00078e0205 */
[----:B------:R-:W-:Y:S01]  /*9390*/  IADD3 R2, R4, -c[0x0][0x324], RZ ;  /* 0x8000c90004027a10 */ /* 0x000fe20007ffe0ff */
[----:B------:R-:W-:Y:S05]  /*93a0*/  @!P0 BRA `(.L_x_305) ;  /* 0x000000f000008947 */ /* 0x000fea0003800000 */
        /* <DEDUP_REMOVED lines=9> */
.L_x_306:
[----:B------:R-:W-:-:S04]  /*9440*/  MOV R0, c[0x0][0x32c] ;  /* 0x0000cb0000007a02 */ /* 0x000fc80000000f00 */
[----:B------:R-:W-:-:S13]  /*9450*/  ISETP.NE.AND P0, PT, R0, 0x1, PT ;  /* 0x000000010000780c */ /* 0x000fda0003f05270 */
[----:B------:R-:W-:-:S05]  /*9460*/  @P0 IMAD.HI.U32 R0, R4, c[0x0][0x330], RZ ;  /* 0x0000cc0004000a27 */ /* 0x000fca00078e00ff */
[----:B------:R-:W-:-:S05]  /*9470*/  @P0 SHF.R.U32.HI R4, RZ, c[0x0][0x334], R0 ;  /* 0x0000cd00ff040a19 */ /* 0x000fca0000011600 */
.L_x_307:
[----:B------:R-:W-:-:S05]  /*9480*/  IMAD R5, R4, c[0x0][0x32c], RZ ;  /* 0x0000cb0004057a24 */ /* 0x000fca00078e02ff */
[----:B------:R-:W-:-:S04]  /*9490*/  IMNMX R2, R2, R5, !PT ;  /* 0x0000000502027217 */ /* 0x000fc80007800200 */
.L_x_305:
[----:B------:R-:W-:-:S05]  /*94a0*/  IADD3 R5, R2, 0x2f, RZ ;  /* 0x0000002f02057810 */ /* 0x000fca0007ffe0ff */
[----:B------:R-:W-:-:S05]  /*94b0*/  IMAD.HI R5, R5, 0x2aaaaaab, RZ ;  /* 0x2aaaaaab05057827 */ /* 0x000fca00078e02ff */
[----:B------:R-:W-:-:S04]  /*94c0*/  SHF.R.U32.HI R0, RZ, 0x1f, R5 ;  /* 0x0000001fff007819 */ /* 0x000fc80000011605 */
[----:B------:R-:W-:-:S04]  /*94d0*/  LEA.HI.SX32 R0, R5, R0, 0x1d ;  /* 0x0000000005007211 */ /* 0x000fc800078feaff */
[----:B------:R-:W-:-:S04]  /*94e0*/  IMNMX R251, R219, R0, !PT ;  /* 0x00000000dbfb7217 */ /* 0x000fc80007800200 */
[----:B------:R-:W-:-:S13]  /*94f0*/  ISETP.GE.AND P0, PT, R232, R251, PT ;  /* 0x000000fbe800720c */ /* 0x000fda0003f06270 */
[----:B------:R-:W-:Y:S05]  /*9500*/  @!P0 BRA `(.L_x_308) ;  /* 0x000029c000008947 */ /* 0x000fea0003800000 */
[----:B------:R-:W-:-:S05]  /*9510*/  IADD3 R250, P0, R228, 0x20, RZ ;  /* 0x00000020e4fa7810 */ /* 0x000fca0007f1e0ff */
[----:B------:R-:W-:Y:S01]  /*9520*/  IMAD.X R249, RZ, RZ, R235, P0 ;  /* 0x000000fffff97224 */ /* 0x000fe200000e06eb */
[----:B------:R-:W-:-:S05]  /*9530*/  IADD3 R248, P0, R228, 0x40, RZ ;  /* 0x00000040e4f87810 */ /* 0x000fca0007f1e0ff */
[----:B------:R-:W-:Y:S01]  /*9540*/  IMAD.X R246, RZ, RZ, R235, P0 ;  /* 0x000000fffff67224 */ /* 0x000fe200000e06eb */
[----:B------:R-:W-:-:S05]  /*9550*/  IADD3 R244, P0, R230, 0x20, RZ ;  /* 0x00000020e6f47810 */ /* 0x000fca0007f1e0ff */
[----:B------:R-:W-:Y:S01]  /*9560*/  IMAD.X R242, RZ, RZ, R237, P0 ;  /* 0x000000fffff27224 */ /* 0x000fe200000e06ed */
[----:B------:R-:W-:-:S05]  /*9570*/  IADD3 R240, P0, R230, 0x40, RZ ;  /* 0x00000040e6f07810 */ /* 0x000fca0007f1e0ff */
[----:B------:R-:W-:Y:S02]  /*9580*/  IMAD.X R238, RZ, RZ, R237, P0 ;  /* 0x000000ffffee7224 */ /* 0x000fe400000e06ed */
.L_x_311:
[----:B------:R-:W-:Y:S04]  /*9590*/  DEPBAR.LE SB0, 0x0 ;  /* 0x000080000000791a */ /* 0x000fe80000000000 */
[----:B------:R-:W-:Y:S01]  /*95a0*/  BAR.SYNC.DEFER_BLOCKING 0x0 ;  /* 0x0000000000007b1d */ /* 0x000fe20000010000 */
[----:B------:R-:W-:Y:S01]  /*95b0*/  ISETP.GT.AND P0, PT, R219, R232, PT ;  /* 0x000000e8db00720c */ /* 0x000fe20003f04270 */
[----:B------:R-:W-:Y:S01]  /*95c0*/  IMAD.MOV.U32 R148, RZ, RZ, R151 ;  /* 0x000000ffff947224 */ /* 0x000fe200078e0097 */
[C---:B------:R-:W-:Y:S01]  /*95d0*/  LOP3.LUT P5, RZ, R226.reuse, 0x200, RZ, 0xc0, !PT ;  /* 0x00000200e2ff7812 */ /* 0x040fe200078ac0ff */
[----:B------:R-:W-:Y:S01]  /*95e0*/  IMAD.MOV.U32 R2, RZ, RZ, R149 ;  /* 0x000000ffff027224 */ /* 0x000fe200078e0095 */
[C---:B------:R-:W-:Y:S01]  /*95f0*/  LOP3.LUT P4, RZ, R226.reuse, 0x80, RZ, 0xc0, !PT ;  /* 0x00000080e2ff7812 */ /* 0x040fe2000788c0ff */
[----:B------:R-:W-:Y:S01]  /*9600*/  IMAD.MOV.U32 R0, RZ, RZ, R3 ;  /* 0x000000ffff007224 */ /* 0x000fe200078e0003 */
        /* <DEDUP_REMOVED lines=58> */
.L_x_309:
        /* <DEDUP_REMOVED lines=97> */
[----:B------:R-:W-:Y:S04]  /*9fc0*/  IADD3 R154, -R247, 0x30, RZ ;  /* 0x00000030f79a7810 */ /* 0x000fe80007ffe1ff */
        /* <DEDUP_REMOVED lines=15> */
[----:B------:R-:W-:Y:S02]  /*a0c0*/  @P1 IMAD.IADD R150, R157, 0x1, R150 ;  /* 0x000000019d961824 */ /* 0x000fe400078e0296 */
[----:B------:R-:W-:Y:S03]  /*a0d0*/  IMAD.U32 R157, RZ, RZ, UR6 ;  /* 0x00000006ff9d7e24 */ /* 0x000fe6000f8e00ff */
[----:B------:R-:W-:Y:S01]  /*a0e0*/  @P1 SHF.L.U64.HI R150, R156, 0x1, R150 ;  /* 0x000000019c961819 */ /* 0x000fe20000010296 */
[----:B------:R-:W-:Y:S03]  /*a0f0*/  IMAD.U32 R156, RZ, RZ, UR7 ;  /* 0x00000007ff9c7e24 */ /* 0x000fe6000f8e00ff */
        /* <DEDUP_REMOVED lines=12> */
[----:B------:R-:W-:Y:S04]  /*a1c0*/  @P0 IMAD.IADD R155, R159, 0x1, R155 ;  /* 0x000000019f9b0824 */ /* 0x000fe800078e029b */
[----:B------:R-:W-:Y:S04]  /*a1d0*/  @P0 IMAD R155, R155, 0x30, RZ ;  /* 0x000000309b9b0824 */ /* 0x000fe800078e02ff */
[----:B------:R-:W-:Y:S01]  /*a1e0*/  @P0 IMAD.IADD R155, R155, 0x1, R157 ;  /* 0x000000019b9b0824 */ /* 0x000fe200078e029d */
[-C--:B------:R-:W-:Y:S05]  /*a1f0*/  @P0 IADD3 R157, P2, R230, R156.reuse, RZ ;  /* 0x0000009ce69d0210 */ /* 0x080fea0007f5e0ff */
        /* <DEDUP_REMOVED lines=22> */
.L_x_310:
        /* <DEDUP_REMOVED lines=40> */
[C---:B------:R-:W-:Y:S02]  /*a5e0*/  ISETP.GT.AND P0, PT, R232.reuse, R251, PT ;  /* 0x000000fbe800720c */ /* 0x040fe40003f04270 */
        /* <DEDUP_REMOVED lines=398> */
.L_x_308:
[----:B------:R-:W-:-:S13]  /*bed0*/  ISETP.GE.AND P0, PT, R232, R219, PT ;  /* 0x000000dbe800720c */ /* 0x000fda0003f06270 */
[----:B------:R-:W-:Y:S05]  /*bee0*/  @!P0 BRA `(.L_x_312) ;  /* 0x00003d0000008947 */ /* 0x000fea0003800000 */
[C---:B------:R-:W-:Y:S01]  /*bef0*/  IADD3 R238, P0, R228.reuse, 0x20, RZ ;  /* 0x00000020e4ee7810 */ /* 0x040fe20007f1e0ff */
[----:B------:R-:W-:Y:S01]  /*bf00*/  ULDC.64 UR4, c[0x0][0x208] ;  /* 0x0000820000047ab9 */ /* 0x000fe20000000a00 */
[----:B------:R-:W-:Y:S01]  /*bf10*/  IADD3 R248, -R247, 0x30, RZ ;  /* 0x00000030f7f87810 */ /* 0x000fe20007ffe1ff */
[----:B------:R-:W-:Y:S01]  /*bf20*/  UIMAD.WIDE.U32 UR12, UR4, 0x30, URZ ;  /* 0x00000030040c78a5 */ /* 0x000fe2000f8e003f */
[----:B------:R-:W-:Y:S01]  /*bf30*/  IMAD.MOV.U32 R148, RZ, RZ, R149 ;  /* 0x000000ffff947224 */ /* 0x000fe200078e0095 */
[----:B------:R-:W-:Y:S01]  /*bf40*/  UIMAD UR5, UR5, 0x30, URZ ;  /* 0x00000030050578a4 */ /* 0x000fe2000f8e023f */
[----:B------:R-:W-:Y:S01]  /*bf50*/  IMAD.X R203, RZ, RZ, R235, P0 ;  /* 0x000000ffffcb7224 */ /* 0x000fe200000e06eb */
[----:B------:R-:W-:Y:S01]  /*bf60*/  IADD3 R202, P0, R228, 0x40, RZ ;  /* 0x00000040e4ca7810 */ /* 0x000fe20007f1e0ff */
[----:B------:R-:W-:Y:S01]  /*bf70*/  IMAD.MOV.U32 R150, RZ, RZ, R151 ;  /* 0x000000ffff967224 */ /* 0x000fe200078e0097 */
[----:B------:R-:W-:Y:S01]  /*bf80*/  MOV R0, R152 ;  /* 0x0000009800007202 */ /* 0x000fe20000000f00 */
[----:B------:R-:W-:Y:S01]  /*bf90*/  IMAD.MOV.U32 R2, RZ, RZ, R3 ;  /* 0x000000ffff027224 */ /* 0x000fe200078e0003 */
[----:B------:R-:W-:Y:S01]  /*bfa0*/  MOV R240, c[0x0][0x20c] ;  /* 0x0000830000f07a02 */ /* 0x000fe20000000f00 */
[----:B------:R-:W-:Y:S01]  /*bfb0*/  IMAD.X R201, RZ, RZ, R235, P0 ;  /* 0x000000ffffc97224 */ /* 0x000fe200000e06eb */
[----:B------:R-:W-:Y:S01]  /*bfc0*/  IADD3 R200, P0, R230, 0x20, RZ ;  /* 0x00000020e6c87810 */ /* 0x000fe20007f1e0ff */
[----:B------:R-:W-:Y:S01]  /*bfd0*/  IMAD.MOV.U32 R247, RZ, RZ, c[0x0][0x208] ;  /* 0x00008200fff77624 */ /* 0x000fe200078e00ff */
[----:B------:R-:W-:-:S02]  /*bfe0*/  UIADD3 UR5, UR13, UR5, URZ ;  /* 0x000000050d057290 */ /* 0x000fc4000fffe03f */
[----:B------:R-:W-:Y:S02]  /*bff0*/  IADD3.X R246, RZ, R237, RZ, P0, !PT ;  /* 0x000000edfff67210 */ /* 0x000fe400007fe4ff */
[----:B------:R-:W-:-:S04]  /*c000*/  IADD3 R244, P0, R230, 0x40, RZ ;  /* 0x00000040e6f47810 */ /* 0x000fc80007f1e0ff */
[----:B------:R-:W-:Y:S02]  /*c010*/  IADD3.X R242, RZ, R237, RZ, P0, !PT ;  /* 0x000000edfff27210 */ /* 0x000fe400007fe4ff */
.L_x_330:
[----:B------:R-:W-:Y:S04]  /*c020*/  DEPBAR.LE SB0, 0x0 ;  /* 0x000080000000791a */ /* 0x000fe80000000000 */
[----:B------:R-:W-:Y:S01]  /*c030*/  BAR.SYNC.DEFER_BLOCKING 0x0 ;  /* 0x0000000000007b1d */ /* 0x000fe20000010000 */
[----:B------:R-:W-:Y:S01]  /*c040*/  SHF.R.S32.HI R4, RZ, 0x1f, R232 ;  /* 0x0000001fff047819 */ /* 0x000fe200000114e8 */
[C---:B------:R-:W-:Y:S01]  /*c050*/  IMAD R3, R232.reuse, UR5, RZ ;  /* 0x00000005e8037c24 */ /* 0x040fe2000f8e02ff */
[----:B------:R-:W-:Y:S01]  /*c060*/  ISETP.GT.AND P1, PT, R223, 0x3f, PT ;  /* 0x0000003fdf00780c */ /* 0x000fe20003f24270 */
[----:B------:R-:W-:Y:S01]  /*c070*/  IMAD.WIDE.U32 R6, R232, UR12, RZ ;  /* 0x0000000ce8067c25 */ /* 0x000fe2000f8e00ff */
[C---:B------:R-:W-:Y:S02]  /*c080*/  LOP3.LUT P5, RZ, R226.reuse, 0x200, RZ, 0xc0, !PT ;  /* 0x00000200e2ff7812 */ /* 0x040fe400078ac0ff */
[----:B------:R-:W-:Y:S01]  /*c090*/  LOP3.LUT P4, RZ, R226, 0x80, RZ, 0xc0, !PT ;  /* 0x00000080e2ff7812 */ /* 0x000fe2000788c0ff */
[----:B------:R-:W-:Y:S01]  /*c0a0*/  IMAD R3, R4, UR12, R3 ;  /* 0x0000000c04037c24 */ /* 0x000fe2000f8e0203 */
[-C--:B------:R-:W-:Y:S02]  /*c0b0*/  IADD3 R4, P0, R228, R6.reuse, RZ ;  /* 0x00000006e4047210 */ /* 0x080fe40007f1e0ff */
[----:B------:R-:W-:Y:S01]  /*c0c0*/  LOP3.LUT P3, RZ, R226, 0x100, RZ, 0xc0, !PT ;  /* 0x00000100e2ff7812 */ /* 0x000fe2000786c0ff */
[----:B------:R-:W-:Y:S04]  /*c0d0*/  IMAD.IADD R24, R7, 0x1, R3 ;  /* 0x0000000107187824 */ /* 0x000fe800078e0203 */
[----:B------:R-:W-:Y:S01]  /*c0e0*/  IMAD.X R3, R24, 0x1, R235, P0 ;  /* 0x0000000118037824 */ /* 0x000fe200000e06eb */
[C---:B------:R-:W-:Y:S04]  /*c0f0*/  LEA R36, P0, R4.reuse, c[0x0][0x1f8], 0x1 ;  /* 0x00007e0004247a11 */ /* 0x040fe800078008ff */
[----:B------:R-:W-:Y:S02]  /*c100*/  LEA.HI.X R37, R4, c[0x0][0x1fc], R3, 0x1, P0 ;  /* 0x00007f0004257a11 */ /* 0x000fe400000f0c03 */
[-C--:B------:R-:W-:Y:S01]  /*c110*/  IADD3 R4, P0, R238, R6.reuse, RZ ;  /* 0x00000006ee047210 */ /* 0x080fe20007f1e0ff */
[----:B------:R-:W-:Y:S04]  /*c120*/  LDSM.16.M88.4 R48, [R217+0x6080] ;  /* 0x00608000d930783b */ /* 0x000fe80000000200 */
[----:B------:R-:W-:Y:S01]  /*c130*/  IMAD.X R3, R24, 0x1, R203, P0 ;  /* 0x0000000118037824 */ /* 0x000fe200000e06cb */
[C---:B------:R-:W-:Y:S02]  /*c140*/  LEA R40, P0, R4.reuse, c[0x0][0x1f8], 0x1 ;  /* 0x00007e0004287a11 */ /* 0x040fe400078008ff */
[----:B------:R-:W1:Y:S02]  /*c150*/  LDSM.16.M88.4 R16, [R216+0x3c80] ;  /* 0x003c8000d810783b */ /* 0x000e640000000200 */
[----:B------:R-:W-:Y:S02]  /*c160*/  LEA.HI.X R41, R4, c[0x0][0x1fc], R3, 0x1, P0 ;  /* 0x00007f0004297a11 */ /* 0x000fe400000f0c03 */
[-C--:B------:R-:W-:Y:S03]  /*c170*/  IADD3 R4, P0, R202, R6.reuse, RZ ;  /* 0x00000006ca047210 */ /* 0x080fe60007f1e0ff */
[----:B------:R-:W2:Y:S02]  /*c180*/  LDSM.16.M88.4 R44, [R217+0x7080] ;  /* 0x00708000d92c783b */ /* 0x000ea40000000200 */
[----:B------:R-:W-:Y:S01]  /*c190*/  IMAD.X R3, R24, 0x1, R201, P0 ;  /* 0x0000000118037824 */ /* 0x000fe200000e06c9 */
[C---:B------:R-:W-:Y:S04]  /*c1a0*/  LEA R192, P0, R4.reuse, c[0x0][0x1f8], 0x1 ;  /* 0x00007e0004c07a11 */ /* 0x040fe800078008ff */
[----:B------:R-:W3:Y:S01]  /*c1b0*/  LDSM.16.M88.4 R32, [R216+0x4080] ;  /* 0x00408000d820783b */ /* 0x000ee20000000200 */
[----:B------:R-:W-:Y:S02]  /*c1c0*/  LEA.HI.X R193, R4, c[0x0][0x1fc], R3, 0x1, P0 ;  /* 0x00007f0004c17a11 */ /* 0x000fe400000f0c03 */
[C---:B------:R-:W-:Y:S04]  /*c1d0*/  @!P1 LEA R3, P0, R247.reuse, R6, 0x5 ;  /* 0x00000006f7039211 */ /* 0x040fe800078028ff */
[----:B------:R-:W4:Y:S01]  /*c1e0*/  LDSM.16.M88.4 R152, [R216+0x4480] ;  /* 0x00448000d898783b */ /* 0x000f220000000200 */
[----:B------:R-:W-:Y:S02]  /*c1f0*/  @!P1 LEA.HI.X R24, R247, R24, R240, 0x5, P0 ;  /* 0x00000018f7189211 */ /* 0x000fe400000f2cf0 */
[----:B------:R-:W-:Y:S04]  /*c200*/  @!P1 IADD3 R13, P0, R3, R228, RZ ;  /* 0x000000e4030d9210 */ /* 0x000fe80007f1e0ff */
[----:B------:R-:W-:Y:S01]  /*c210*/  LDSM.16.M88.4 R156, [R213+0x6080] ;  /* 0x00608000d59c783b */ /* 0x000fe20000000200 */
[C---:B------:R-:W-:Y:S01]  /*c220*/  @!P1 IMAD.X R12, R24.reuse, 0x1, R235, P0 ;  /* 0x00000001180c9824 */ /* 0x040fe200000e06eb */
[C---:B------:R-:W-:Y:S04]  /*c230*/  @!P1 LEA R190, P0, R13.reuse, c[0x0][0x1f8], 0x1 ;  /* 0x00007e000dbe9a11 */ /* 0x040fe800078008ff */
[----:B------:R-:W-:Y:S01]  /*c240*/  @!P1 LEA.HI.X R191, R13, c[0x0][0x1fc], R12, 0x1, P0 ;  /* 0x00007f000dbf9a11 */ /* 0x000fe200000f0c0c */
[----:B------:R-:W5:Y:S01]  /*c250*/  LDSM.16.M88.4 R160, [R215] ;  /* 0x00000000d7a0783b */ /* 0x000f620000000200 */
[----:B------:R-:W-:Y:S01]  /*c260*/  @!P1 IADD3 R21, P0, R3, R238, RZ ;  /* 0x000000ee03159210 */ /* 0x000fe20007f1e0ff */
[-C--:B-1----:R-:W-:Y:S05]  /*c270*/  HMMA.16816.F32 R4, R48, R16.reuse, RZ ;  /* 0x000000103004723c */ /* 0x082fea00000018ff */
[----:B------:R-:W1:Y:S01]  /*c280*/  LDSM.16.M88.4 R164, [R213+0x7080] ;  /* 0x00708000d5a4783b */ /* 0x000e620000000200 */
[C---:B------:R-:W-:Y:S01]  /*c290*/  @!P1 IMAD.X R20, R24.reuse, 0x1, R203, P0 ;  /* 0x0000000118149824 */ /* 0x040fe200000e06cb */
[C---:B------:R-:W-:Y:S01]  /*c2a0*/  @!P1 LEA R194, P0, R21.reuse, c[0x0][0x1f8], 0x1 ;  /* 0x00007e0015c29a11 */ /* 0x040fe200078008ff */
[C---:B--2---:R-:W-:Y:S04]  /*c2b0*/  HMMA.16816.F32 R8, R44.reuse, R16, RZ ;  /* 0x000000102c08723c */ /* 0x044fe800000018ff */
[----:B------:R-:W2:Y:S01]  /*c2c0*/  LDSM.16.M88.4 R168, [R211] ;  /* 0x00000000d3a8783b */ /* 0x000ea20000000200 */
[----:B------:R-:W-:Y:S02]  /*c2d0*/  @!P1 LEA.HI.X R195, R21, c[0x0][0x1fc], R20, 0x1, P0 ;  /* 0x00007f0015c39a11 */ /* 0x000fe400000f0c14 */
[----:B------:R-:W-:Y:S01]  /*c2e0*/  @!P1 IADD3 R28, P0, R3, R202, RZ ;  /* 0x000000ca031c9210 */ /* 0x000fe20007f1e0ff */
[-C--:B------:R-:W-:Y:S03]  /*c2f0*/  HMMA.16816.F32 R12, R44, R18.reuse, RZ ;  /* 0x000000122c0c723c */ /* 0x080fe600000018ff */
[----:B------:R-:W1:Y:S01]  /*c300*/  LDSM.16.M88.4 R172, [R210] ;  /* 0x00000000d2ac783b */ /* 0x000e620000000200 */
[----:B------:R-:W-:Y:S01]  /*c310*/  @!P1 IMAD.X R3, R24, 0x1, R201, P0 ;  /* 0x0000000118039824 */ /* 0x000fe200000e06c9 */
[C---:B------:R-:W-:Y:S03]  /*c320*/  @!P1 LEA R188, P0, R28.reuse, c[0x0][0x1f8], 0x1 ;  /* 0x00007e001cbc9a11 */ /* 0x040fe600078008ff */
[C---:B------:R-:W-:Y:S02]  /*c330*/  HMMA.16816.F32 R16, R48.reuse, R18, RZ ;  /* 0x000000123010723c */ /* 0x040fe400000018ff */
[----:B------:R-:W-:Y:S01]  /*c340*/  @!PT LDS RZ, [RZ] ;  /* 0x00000000fffff984 */ /* 0x000fe20000000800 */
[----:B------:R-:W-:Y:S01]  /*c350*/  @!PT LDS RZ, [RZ] ;  /* 0x00000000fffff984 */ /* 0x000fe20000000800 */
[----:B------:R-:W-:Y:S01]  /*c360*/  @!PT LDS RZ, [RZ] ;  /* 0x00000000fffff984 */ /* 0x000fe20000000800 */
[----:B------:R4:W-:Y:S02]  /*c370*/  LDGSTS.E.BYPASS.LTC128B.128 [R218+0x1880], [R36.64], !P5 ;  /* 0x0188000024da7fae */ /* 0x0009e4000e901d48 */
[----:B------:R-:W-:Y:S02]  /*c380*/  @!P1 LEA.HI.X R189, R28, c[0x0][0x1fc], R3, 0x1, P0 ;  /* 0x00007f001cbd9a11 */ /* 0x000fe400000f0c03 */
[----:B------:R-:W-:Y:S02]  /*c390*/  ISETP.GT.AND P0, PT, R232, R219, PT ;  /* 0x000000dbe800720c */ /* 0x000fe40003f04270 */
[-C--:B---3--:R-:W-:Y:S01]  /*c3a0*/  HMMA.16816.F32 R20, R48, R32.reuse, RZ ;  /* 0x000000203014723c */ /* 0x088fe200000018ff */
[----:B------:R3:W-:Y:S07]  /*c3b0*/  LDGSTS.E.BYPASS.LTC128B.128 [R218+0x2480], [R40.64], !P4 ;  /* 0x0248000028da7fae */ /* 0x0007ee000e101d48 */
[C---:B------:R-:W-:Y:S01]  /*c3c0*/  HMMA.16816.F32 R24, R44.reuse, R32, RZ ;  /* 0x000000202c18723c */ /* 0x040fe200000018ff */
[----:B------:R1:W-:Y:S07]  /*c3d0*/  LDGSTS.E.BYPASS.LTC128B.128 [R218+0x3080], [R192.64], !P3 ;  /* 0x03080000c0da7fae */ /* 0x0003ee000d901d48 */
[-C--:B------:R-:W-:Y:S01]  /*c3e0*/  HMMA.16816.F32 R28, R44, R34.reuse, RZ ;  /* 0x000000222c1c723c */ /* 0x080fe200000018ff */
[----:B------:R1:W-:Y:S07]  /*c3f0*/  @!P1 LDGSTS.E.BYPASS.LTC128B.128 [R218+0x2080], [R190.64], !P5 ;  /* 0x02080000beda9fae */ /* 0x0003ee000e901d48 */
[C---:B------:R-:W-:Y:S01]  /*c400*/  HMMA.16816.F32 R32, R48.reuse, R34, RZ ;  /* 0x000000223020723c */ /* 0x040fe200000018ff */
[----:B------:R1:W-:Y:S07]  /*c410*/  @!P1 LDGSTS.E.BYPASS.LTC128B.128 [R218+0x2c80], [R194.64], !P4 ;  /* 0x02c80000c2da9fae */ /* 0x0003ee000e101d48 */
[-C--:B----4-:R-:W-:Y:S01]  /*c420*/  HMMA.16816.F32 R36, R48, R152.reuse, RZ ;  /* 0x000000983024723c */ /* 0x090fe200000018ff */
[----:B------:R4:W-:Y:S07]  /*c430*/  @!P1 LDGSTS.E.BYPASS.LTC128B.128 [R218+0x3880], [R188.64], !P3 ;  /* 0x03880000bcda9fae */ /* 0x0009ee000d901d48 */
[C---:B---3--:R-:W-:Y:S01]  /*c440*/  HMMA.16816.F32 R40, R44.reuse, R152, RZ ;  /* 0x000000982c28723c */ /* 0x048fe200000018ff */
[----:B------:R-:W-:Y:S07]  /*c450*/  LDSM.16.M88.4 R176, [R217+0x8080] ;  /* 0x00808000d9b0783b */ /* 0x000fee0000000200 */
[-C--:B------:R-:W-:Y:S01]  /*c460*/  HMMA.16816.F32 R44, R44, R154.reuse, RZ ;  /* 0x0000009a2c2c723c */ /* 0x080fe200000018ff */
[----:B------:R-:W0:Y:S07]  /*c470*/  LDGDEPBAR ;  /* 0x00000000000079af */ /* 0x000e2e0000000000 */
[----:B------:R-:W-:Y:S01]  /*c480*/  HMMA.16816.F32 R48, R48, R154, RZ ;  /* 0x0000009a3030723c */ /* 0x000fe200000018ff */
[----:B------:R-:W3:Y:S07]  /*c490*/  LDSM.16.M88.4 R180, [R216+0x4880] ;  /* 0x00488000d8b4783b */ /* 0x000eee0000000200 */
[-C--:B-----5:R-:W-:Y:S01]  /*c4a0*/  HMMA.16816.F32 R4, R156, R160.reuse, R4 ;  /* 0x000000a09c04723c */ /* 0x0a0fe20000001804 */
[----:B------:R-:W5:Y:S07]  /*c4b0*/  LDSM.16.M88.4 R184, [R217+0x9080] ;  /* 0x00908000d9b8783b */ /* 0x000f6e0000000200 */
[C---:B-1----:R-:W-:Y:S01]  /*c4c0*/  HMMA.16816.F32 R8, R164.reuse, R160, R8 ;  /* 0x000000a0a408723c */ /* 0x042fe20000001808 */
[----:B------:R-:W1:Y:S07]  /*c4d0*/  LDSM.16.M88.4 R152, [R216+0x4c80] ;  /* 0x004c8000d898783b */ /* 0x000e6e0000000200 */
[-C--:B------:R-:W-:Y:S01]  /*c4e0*/  HMMA.16816.F32 R12, R164, R162.reuse, R12 ;  /* 0x000000a2a40c723c */ /* 0x080fe2000000180c */
[----:B----4-:R-:W4:Y:S07]  /*c4f0*/  LDSM.16.M88.4 R188, [R216+0x5080] ;  /* 0x00508000d8bc783b */ /* 0x010f2e0000000200 */
[C---:B------:R-:W-:Y:S01]  /*c500*/  HMMA.16816.F32 R16, R156.reuse, R162, R16 ;  /* 0x000000a29c10723c */ /* 0x040fe20000001810 */
[----:B------:R-:W-:Y:S07]  /*c510*/  LDSM.16.M88.4 R160, [R213+0x8080] ;  /* 0x00808000d5a0783b */ /* 0x000fee0000000200 */
[-C--:B--2---:R-:W-:Y:S01]  /*c520*/  HMMA.16816.F32 R20, R156, R168.reuse, R20 ;  /* 0x000000a89c14723c */ /* 0x084fe20000001814 */
[----:B------:R-:W2:Y:S07]  /*c530*/  LDSM.16.M88.4 R192, [R209] ;  /* 0x00000000d1c0783b */ /* 0x000eae0000000200 */
[C---:B------:R-:W-:Y:S01]  /*c540*/  HMMA.16816.F32 R24, R164.reuse, R168, R24 ;  /* 0x000000a8a418723c */ /* 0x040fe20000001818 */
[----:B------:R-:W1:Y:S07]  /*c550*/  LDSM.16.M88.4 R196, [R213+0x9080] ;  /* 0x00908000d5c4783b */ /* 0x000e6e0000000200 */
        /* <DEDUP_REMOVED lines=9> */
[-C--:B---3--:R-:W-:Y:S01]  /*c5f0*/  HMMA.16816.F32 R4, R176, R180.reuse, R4 ;  /* 0x000000b4b004723c */ /* 0x088fe20000001804 */
[----:B------:R-:W-:Y:S07]  /*c600*/  LDSM.16.M88.4 R172, [R217+0xb080] ;  /* 0x00b08000d9ac783b */ /* 0x000fee0000000200 */
[C---:B-----5:R-:W-:Y:S08]  /*c610*/  HMMA.16816.F32 R8, R184.reuse, R180, R8 ;  /* 0x000000b4b808723c */ /* 0x060ff00000001808 */
        /* <DEDUP_REMOVED lines=8> */
[-C--:B----4-:R-:W-:Y:S08]  /*c6a0*/  HMMA.16816.F32 R36, R176, R188.reuse, R36 ;  /* 0x000000bcb024723c */ /* 0x090ff00000001824 */
        /* <DEDUP_REMOVED lines=57> */
[-C--:B------:R-:W-:Y:S03]  /*ca40*/  @P1 IADD3 R152, P0, R230, R162.reuse, RZ ;  /* 0x000000a2e6981210 */ /* 0x080fe60007f1e0ff */
[----:B------:R-:W-:Y:S04]  /*ca50*/  IMAD.IADD R3, R163, 0x1, R3 ;  /* 0x00000001a3037824 */ /* 0x000fe800078e0203 */
[C---:B------:R-:W-:Y:S01]  /*ca60*/  @P1 IMAD.X R149, R3.reuse, 0x1, R237, P0 ;  /* 0x0000000103951824 */ /* 0x040fe200000e06ed */
[-C--:B------:R-:W-:Y:S05]  /*ca70*/  @P1 IADD3 R154, P0, R200, R162.reuse, RZ ;  /* 0x000000a2c89a1210 */ /* 0x080fea0007f1e0ff */
[C---:B------:R-:W-:Y:S01]  /*ca80*/  @P1 IMAD.X R151, R3.reuse, 0x1, R246, P0 ;  /* 0x0000000103971824 */ /* 0x040fe200000e06f6 */
[----:B------:R-:W-:Y:S05]  /*ca90*/  @P1 IADD3 R156, P0, R244, R162, RZ ;  /* 0x000000a2f49c1210 */ /* 0x000fea0007f1e0ff */
[C---:B------:R-:W-:Y:S01]  /*caa0*/  @P1 IMAD.X R153, R3.reuse, 0x1, R242, P0 ;  /* 0x0000000103991824 */ /* 0x040fe200000e06f2 */
        /* <DEDUP_REMOVED lines=30> */
.L_x_313:
[----:B-1----:R-:W-:Y:S01]  /*cc90*/  IMAD.MOV.U32 R157, RZ, RZ, R227 ;  /* 0x000000ffff9d7224 */ /* 0x002fe200078e00e3 */
[----:B------:R-:W-:Y:S01]  /*cca0*/  ISETP.NE.AND P0, PT, R222, 0x1, PT ;  /* 0x00000001de00780c */ /* 0x000fe20003f05270 */
[----:B------:R-:W0:Y:S01]  /*ccb0*/  LDGDEPBAR ;  /* 0x00000000000079af */ /* 0x000e220000000000 */
[----:B------:R-:W-:Y:S01]  /*ccc0*/  ISETP.GE.AND P1, PT, R221, 0x1, PT ;  /* 0x00000001dd00780c */ /* 0x000fe20003f26270 */
[----:B------:R-:W-:Y:S04]  /*ccd0*/  IMAD R162, R232, -0x30, RZ ;  /* 0xffffffd0e8a27824 */ /* 0x000fe800078e02ff */
[----:B------:R-:W-:Y:S01]  /*cce0*/  IMAD.IADD R153, R162, 0x1, -R233 ;  /* 0x00000001a2997824 */ /* 0x000fe200078e0ae9 */
[----:B------:R-:W-:Y:S04]  /*ccf0*/  IADD3 R155, -R233, 0x1, R162 ;  /* 0x00000001e99b7810 */ /* 0x000fe80007ffe1a2 */
[----:B------:R-:W-:Y:S01]  /*cd00*/  IADD3 R155, -R225, R155, R220 ;  /* 0x0000009be19b7210 */ /* 0x000fe20007ffe1dc */
[----:B------:R-:W-:Y:S03]  /*cd10*/  @P0 IMAD.HI.U32 R3, R227, c[0x0][0x2c8], RZ ;  /* 0x0000b200e3030a27 */ /* 0x000fe600078e00ff */
[C---:B------:R-:W-:Y:S02]  /*cd20*/  IADD3 R156, R155.reuse, c[0x0][0x328], RZ ;  /* 0x0000ca009b9c7a10 */ /* 0x040fe40007ffe0ff */
[----:B------:R-:W-:Y:S02]  /*cd30*/  @P0 SHF.R.U32.HI R157, RZ, c[0x0][0x2cc], R3 ;  /* 0x0000b300ff9d0a19 */ /* 0x000fe40000011603 */
[----:B------:R-:W-:Y:S03]  /*cd40*/  IADD3 R155, R155, UR10, RZ ;  /* 0x0000000a9b9b7c10 */ /* 0x000fe6000fffe0ff */
[----:B------:R-:W1:Y:S02]  /*cd50*/  SHFL.IDX PT, R152, R157, RZ, 0x1c1f ;  /* 0x001c1fff9d987589 */ /* 0x000e6400000e0000 */
[--C-:B-1----:R-:W-:Y:S02]  /*cd60*/  IMAD.IADD R161, R156, 0x1, R152.reuse ;  /* 0x000000019ca17824 */ /* 0x102fe400078e0298 */
        /* <DEDUP_REMOVED lines=15> */
.L_x_316:
[----:B------:R-:W-:Y:S04]  /*ce60*/  MOV R3, c[0x0][0x32c] ;  /* 0x0000cb0000037a02 */ /* 0x000fe80000000f00 */
[----:B------:R-:W-:Y:S11]  /*ce70*/  ISETP.NE.AND P0, PT, R3, 0x1, PT ;  /* 0x000000010300780c */ /* 0x000ff60003f05270 */
[----:B------:R-:W-:Y:S02]  /*ce80*/  @!UPT UIADD3 URZ, URZ, URZ, URZ ;  /* 0x0000003f3f3ff290 */ /* 0x000fe4000fffe03f */
[----:B------:R-:W-:Y:S05]  /*ce90*/  @P0 IMAD.HI.U32 R3, R152, c[0x0][0x330], RZ ;  /* 0x0000cc0098030a27 */ /* 0x000fea00078e00ff */
[----:B------:R-:W-:Y:S02]  /*cea0*/  @P0 SHF.R.U32.HI R152, RZ, c[0x0][0x334], R3 ;  /* 0x0000cd00ff980a19 */ /* 0x000fe40000011603 */
.L_x_317:
[----:B------:R-:W-:Y:S05]  /*ceb0*/  BSYNC B0 ;  /* 0x0000000000007941 */ /* 0x000fea0003800000 */
.L_x_315:
[----:B------:R-:W-:Y:S05]  /*cec0*/  IMAD R3, R152, c[0x0][0x32c], R153 ;  /* 0x0000cb0098037a24 */ /* 0x000fea00078e0299 */
[----:B------:R-:W-:Y:S02]  /*ced0*/  IADD3 R152, R3, c[0x0][0x32c], RZ ;  /* 0x0000cb0003987a10 */ /* 0x000fe40007ffe0ff */
[----:B------:R-:W-:Y:S02]  /*cee0*/  IMNMX R160, R160, R3, !PT ;  /* 0x00000003a0a07217 */ /* 0x000fe40007800200 */
[----:B------:R-:W-:Y:S02]  /*cef0*/  IMNMX R161, R161, R152, PT ;  /* 0x00000098a1a17217 */ /* 0x000fe40003800200 */
.L_x_314:
        /* <DEDUP_REMOVED lines=17> */
.L_x_320:
[----:B------:R-:W-:Y:S04]  /*d010*/  MOV R3, c[0x0][0x32c] ;  /* 0x0000cb0000037a02 */ /* 0x000fe80000000f00 */
[----:B------:R-:W-:Y:S11]  /*d020*/  ISETP.NE.AND P0, PT, R3, 0x1, PT ;  /* 0x000000010300780c */ /* 0x000ff60003f05270 */
[----:B------:R-:W-:Y:S02]  /*d030*/  @!UPT UIADD3 URZ, URZ, URZ, URZ ;  /* 0x0000003f3f3ff290 */ /* 0x000fe4000fffe03f */
[----:B------:R-:W-:Y:S05]  /*d040*/  @P0 IMAD.HI.U32 R3, R152, c[0x0][0x330], RZ ;  /* 0x0000cc0098030a27 */ /* 0x000fea00078e00ff */
[----:B------:R-:W-:Y:S02]  /*d050*/  @P0 SHF.R.U32.HI R152, RZ, c[0x0][0x334], R3 ;  /* 0x0000cd00ff980a19 */ /* 0x000fe40000011603 */
.L_x_321:
[----:B------:R-:W-:Y:S05]  /*d060*/  BSYNC B0 ;  /* 0x0000000000007941 */ /* 0x000fea0003800000 */
.L_x_319:
[----:B------:R-:W-:Y:S05]  /*d070*/  IMAD R3, R152, c[0x0][0x32c], R153 ;  /* 0x0000cb0098037a24 */ /* 0x000fea00078e0299 */
[----:B------:R-:W-:Y:S02]  /*d080*/  IADD3 R152, R3, c[0x0][0x32c], RZ ;  /* 0x0000cb0003987a10 */ /* 0x000fe40007ffe0ff */
[----:B------:R-:W-:Y:S02]  /*d090*/  IMNMX R158, R158, R3, !PT ;  /* 0x000000039e9e7217 */ /* 0x000fe40007800200 */
[----:B------:R-:W-:Y:S02]  /*d0a0*/  IMNMX R159, R159, R152, PT ;  /* 0x000000989f9f7217 */ /* 0x000fe40003800200 */
.L_x_318:
[C---:B------:R-:W-:Y:S02]  /*d0b0*/  ISETP.GE.AND P0, PT, R162.reuse, 0x2, PT ;  /* 0x00000002a200780c */ /* 0x040fe40003f06270 */
[----:B------:R-:W-:Y:S02]  /*d0c0*/  ISETP.GE.AND P1, PT, R162, 0x9, PT ;  /* 0x00000009a200780c */ /* 0x000fe40003f26270 */
[----:B------:R-:W-:Y:S02]  /*d0d0*/  P2R R151, PR, RZ, 0x1 ;  /* 0x00000001ff977803 */ /* 0x000fe40000000000 */
[----:B------:R-:W-:Y:S02]  /*d0e0*/  ISETP.GT.AND P0, PT, R160, 0x1, !P0 ;  /* 0x00000001a000780c */ /* 0x000fe40004704270 */
[----:B------:R-:W-:Y:S02]  /*d0f0*/  P2R R149, PR, RZ, 0x2 ;  /* 0x00000002ff957803 */ /* 0x000fe40000000000 */
[----:B------:R-:W-:Y:S02]  /*d100*/  ISETP.LT.OR P0, PT, R161, 0x2, P0 ;  /* 0x00000002a100780c */ /* 0x000fe40000701670 */
[----:B------:R-:W-:Y:S02]  /*d110*/  ISETP.GE.AND P6, PT, R162, 0x19, PT ;  /* 0x00000019a200780c */ /* 0x000fe40003fc6270 */
        /* <DEDUP_REMOVED lines=13> */
[C---:B------:R-:W-:Y:S02]  /*d1f0*/  ISETP.LT.OR P0, PT, R161.reuse, 0x11, P0 ;  /* 0x00000011a100780c */ /* 0x040fe40000701670 */
[----:B------:R-:W-:Y:S02]  /*d200*/  ISETP.GE.AND P5, PT, R162, 0x1a, PT ;  /* 0x0000001aa200780c */ /* 0x000fe40003fa6270 */
[----:B------:R-:W-:Y:S02]  /*d210*/  FSEL R166, R20, -INF , !P0 ;  /* 0xff80000014a67808 */ /* 0x000fe40004000000 */
[----:B------:R-:W-:Y:S02]  /*d220*/  ISETP.GT.AND P0, PT, R160, 0x11, !P1 ;  /* 0x00000011a000780c */ /* 0x000fe40004f04270 */
[C---:B------:R-:W-:Y:S02]  /*d230*/  ISETP.GE.AND P4, PT, R162.reuse, 0x21, PT ;  /* 0x00000021a200780c */ /* 0x040fe40003f86270 */
        /* <DEDUP_REMOVED lines=8> */
[----:B------:R-:W-:Y:S01]  /*d2c0*/  ISETP.GT.AND P0, PT, R160, 0x19, !P5 ;  /* 0x00000019a000780c */ /* 0x000fe20006f04270 */
[----:B------:R-:W1:Y:S01]  /*d2d0*/  SHFL.IDX PT, R32, R157, 0x2, 0x1c1f ;  /* 0x005c1f009d207f89 */ /* 0x000e6200000e0000 */
[----:B------:R-:W-:Y:S02]  /*d2e0*/  ISETP.GE.AND P1, PT, R162, 0x1, PT ;  /* 0x00000001a200780c */ /* 0x000fe40003f26270 */
[----:B------:R-:W-:Y:S04]  /*d2f0*/  ISETP.LT.OR P0, PT, R161, 0x1a, P0 ;  /* 0x0000001aa100780c */ /* 0x000fe80000701670 */
[----:B------:R-:W-:Y:S02]  /*d300*/  FSEL R194, R33, -INF , !P0 ;  /* 0xff80000021c27808 */ /* 0x000fe40004000000 */
[----:B------:R-:W-:Y:S04]  /*d310*/  ISETP.GT.AND P0, PT, R160, 0x20, !P4 ;  /* 0x00000020a000780c */ /* 0x000fe80006704270 */
[C---:B------:R-:W-:Y:S04]  /*d320*/  ISETP.LT.OR P0, PT, R161.reuse, 0x21, P0 ;  /* 0x00000021a100780c */ /* 0x040fe80000701670 */
[----:B------:R-:W-:Y:S02]  /*d330*/  FSEL R180, R36, -INF , !P0 ;  /* 0xff80000024b47808 */ /* 0x000fe40004000000 */
[----:B------:R-:W-:Y:S04]  /*d340*/  ISETP.GT.AND P0, PT, R160, 0x21, !P3 ;  /* 0x00000021a000780c */ /* 0x000fe80005f04270 */
[----:B------:R-:W-:Y:S01]  /*d350*/  ISETP.LT.OR P0, PT, R161, 0x22, P0 ;  /* 0x00000022a100780c */ /* 0x000fe20000701670 */
[--C-:B-1----:R-:W-:Y:S02]  /*d360*/  IMAD.IADD R36, R156, 0x1, R32.reuse ;  /* 0x000000019c247824 */ /* 0x102fe400078e0220 */
[----:B------:R-:W-:Y:S01]  /*d370*/  IMAD.IADD R33, R155, 0x1, R32 ;  /* 0x000000019b217824 */ /* 0x000fe200078e0220 */
[----:B------:R-:W-:Y:S02]  /*d380*/  FSEL R177, R37, -INF , !P0 ;  /* 0xff80000025b17808 */ /* 0x000fe40004000000 */
[----:B------:R-:W-:Y:S04]  /*d390*/  ISETP.GT.AND P0, PT, R160, 0x28, !P2 ;  /* 0x00000028a000780c */ /* 0x000fe80005704270 */
[C---:B------:R-:W-:Y:S04]  /*d3a0*/  ISETP.LT.OR P0, PT, R161.reuse, 0x29, P0 ;  /* 0x00000029a100780c */ /* 0x040fe80000701670 */
[----:B------:R-:W-:Y:S02]  /*d3b0*/  FSEL R173, R48, -INF , !P0 ;  /* 0xff80000030ad7808 */ /* 0x000fe40004000000 */
[----:B------:R-:W-:Y:S04]  /*d3c0*/  ISETP.GT.AND P0, PT, R160, RZ, !P1 ;  /* 0x000000ffa000720c */ /* 0x000fe80004f04270 */
[C---:B------:R-:W-:Y:S04]  /*d3d0*/  ISETP.LT.OR P0, PT, R161.reuse, 0x1, P0 ;  /* 0x00000001a100780c */ /* 0x040fe80000701670 */
[----:B------:R-:W-:Y:S02]  /*d3e0*/  FSEL R4, R4, -INF , !P0 ;  /* 0xff80000004047808 */ /* 0x000fe40004000000 */
[----:B------:R-:W-:Y:S04]  /*d3f0*/  ISETP.GE.AND P0, PT, R162, 0x2a, PT ;  /* 0x0000002aa200780c */ /* 0x000fe80003f06270 */
[----:B------:R-:W-:Y:S02]  /*d400*/  P2R R21, PR, RZ, 0x1 ;  /* 0x00000001ff157803 */ /* 0x000fe40000000000 */
        /* <DEDUP_REMOVED lines=19> */
.L_x_324:
[----:B------:R-:W-:Y:S04]  /*d540*/  MOV R20, c[0x0][0x32c] ;  /* 0x0000cb0000147a02 */ /* 0x000fe80000000f00 */
[----:B------:R-:W-:Y:S11]  /*d550*/  ISETP.NE.AND P0, PT, R20, 0x1, PT ;  /* 0x000000011400780c */ /* 0x000ff60003f05270 */
[----:B------:R-:W-:Y:S02]  /*d560*/  @!UPT UIADD3 URZ, URZ, URZ, URZ ;  /* 0x0000003f3f3ff290 */ /* 0x000fe4000fffe03f */
[----:B------:R-:W-:Y:S05]  /*d570*/  @P0 IMAD.HI.U32 R20, R32, c[0x0][0x330], RZ ;  /* 0x0000cc0020140a27 */ /* 0x000fea00078e00ff */
[----:B------:R-:W-:Y:S02]  /*d580*/  @P0 SHF.R.U32.HI R32, RZ, c[0x0][0x334], R20 ;  /* 0x0000cd00ff200a19 */ /* 0x000fe40000011614 */
.L_x_325:
[----:B------:R-:W-:Y:S05]  /*d590*/  BSYNC B0 ;  /* 0x0000000000007941 */ /* 0x000fea0003800000 */
.L_x_323:
[----:B------:R-:W-:Y:S05]  /*d5a0*/  IMAD R32, R32, c[0x0][0x32c], R153 ;  /* 0x0000cb0020207a24 */ /* 0x000fea00078e0299 */
[----:B------:R-:W-:Y:S02]  /*d5b0*/  IADD3 R37, R32, c[0x0][0x32c], RZ ;  /* 0x0000cb0020257a10 */ /* 0x000fe40007ffe0ff */
[----:B------:R-:W-:Y:S02]  /*d5c0*/  IMNMX R33, R33, R32, !PT ;  /* 0x0000002021217217 */ /* 0x000fe40007800200 */
[----:B------:R-:W-:Y:S02]  /*d5d0*/  IMNMX R36, R36, R37, PT ;  /* 0x0000002524247217 */ /* 0x000fe40003800200 */
.L_x_322:
        /* <DEDUP_REMOVED lines=28> */
[----:B------:R-:W-:Y:S04]  /*d7a0*/  ISETP.NE.AND P0, PT, R151, RZ, PT ;  /* 0x000000ff9700720c */ /* 0x000fe80003f05270 */
[C---:B------:R-:W-:Y:S04]  /*d7b0*/  ISETP.GT.AND P0, PT, R158.reuse, 0x1, !P0 ;  /* 0x000000019e00780c */ /* 0x040fe80004704270 */
[----:B------:R-:W-:Y:S04]  /*d7c0*/  ISETP.LT.OR P0, PT, R159, 0x2, P0 ;  /* 0x000000029f00780c */ /* 0x000fe80000701670 */
[----:B------:R-:W-:Y:S02]  /*d7d0*/  FSEL R32, R7, -INF , !P0 ;  /* 0xff80000007207808 */ /* 0x000fe40004000000 */
[----:B------:R-:W-:Y:S01]  /*d7e0*/  ISETP.GT.AND P0, PT, R158, RZ, !P1 ;  /* 0x000000ff9e00720c */ /* 0x000fe20004f04270 */
[----:B------:R-:W1:Y:S03]  /*d7f0*/  SHFL.IDX PT, R7, R157, 0x3, 0x1c1f ;  /* 0x007c1f009d077f89 */ /* 0x000e6600000e0000 */
[C---:B------:R-:W-:Y:S04]  /*d800*/  ISETP.LT.OR P0, PT, R159.reuse, 0x1, P0 ;  /* 0x000000019f00780c */ /* 0x040fe80000701670 */
[----:B------:R-:W-:Y:S02]  /*d810*/  FSEL R6, R6, -INF , !P0 ;  /* 0xff80000006067808 */ /* 0x000fe40004000000 */
[----:B------:R-:W-:Y:S04]  /*d820*/  ISETP.GT.AND P0, PT, R158, 0x28, !P2 ;  /* 0x000000289e00780c */ /* 0x000fe80005704270 */
[----:B------:R-:W-:Y:S04]  /*d830*/  ISETP.LT.OR P0, PT, R159, 0x29, P0 ;  /* 0x000000299f00780c */ /* 0x000fe80000701670 */
[----:B------:R-:W-:Y:S02]  /*d840*/  FSEL R168, R50, -INF , !P0 ;  /* 0xff80000032a87808 */ /* 0x000fe40004000000 */
[----:B------:R-:W-:Y:S04]  /*d850*/  ISETP.NE.AND P0, PT, R21, RZ, PT ;  /* 0x000000ff1500720c */ /* 0x000fe80003f05270 */
[----:B------:R-:W-:Y:S01]  /*d860*/  ISETP.GT.AND P0, PT, R158, 0x29, !P0 ;  /* 0x000000299e00780c */ /* 0x000fe20004704270 */
[--C-:B-1----:R-:W-:Y:S03]  /*d870*/  IMAD.IADD R156, R156, 0x1, R7.reuse ;  /* 0x000000019c9c7824 */ /* 0x102fe600078e0207 */
[----:B------:R-:W-:Y:S04]  /*d880*/  ISETP.LT.OR P0, PT, R159, 0x2a, P0 ;  /* 0x0000002a9f00780c */ /* 0x000fe80000701670 */
[----:B------:R-:W-:Y:S02]  /*d890*/  FSEL R167, R51, -INF , !P0 ;  /* 0xff80000033a77808 */ /* 0x000fe40004000000 */
[----:B------:R-:W-:Y:S04]  /*d8a0*/  ISETP.GT.AND P0, PT, R33, RZ, !P1 ;  /* 0x000000ff2100720c */ /* 0x000fe80004f04270 */
        /* <DEDUP_REMOVED lines=17> */
[----:B------:R-:W-:Y:S01]  /*d9c0*/  FSEL R184, R24, -INF , !P0 ;  /* 0xff80000018b87808 */ /* 0x000fe20004000000 */
[----:B------:R-:W-:Y:S01]  /*d9d0*/  IMAD.IADD R24, R155, 0x1, R7 ;  /* 0x000000019b187824 */ /* 0x000fe200078e0207 */
        /* <DEDUP_REMOVED lines=39> */
.L_x_328:
[----:B------:R-:W-:Y:S04]  /*dc50*/  MOV R7, c[0x0][0x32c] ;  /* 0x0000cb0000077a02 */ /* 0x000fe80000000f00 */
[----:B------:R-:W-:Y:S11]  /*dc60*/  ISETP.NE.AND P0, PT, R7, 0x1, PT ;  /* 0x000000010700780c */ /* 0x000ff60003f05270 */
[----:B------:R-:W-:Y:S02]  /*dc70*/  @!UPT UIADD3 URZ, URZ, URZ, URZ ;  /* 0x0000003f3f3ff290 */ /* 0x000fe4000fffe03f */
[----:B------:R-:W-:Y:S05]  /*dc80*/  @P0 IMAD.HI.U32 R7, R28, c[0x0][0x330], RZ ;  /* 0x0000cc001c070a27 */ /* 0x000fea00078e00ff */
[----:B------:R-:W-:Y:S02]  /*dc90*/  @P0 SHF.R.U32.HI R28, RZ, c[0x0][0x334], R7 ;  /* 0x0000cd00ff1c0a19 */ /* 0x000fe40000011607 */
.L_x_329:
[----:B------:R-:W-:Y:S05]  /*dca0*/  BSYNC B0 ;  /* 0x0000000000007941 */ /* 0x000fea0003800000 */
.L_x_327:
[----:B------:R-:W-:Y:S05]  /*dcb0*/  IMAD R153, R28, c[0x0][0x32c], R153 ;  /* 0x0000cb001c997a24 */ /* 0x000fea00078e0299 */
[----:B------:R-:W-:Y:S02]  /*dcc0*/  IADD3 R7, R153, c[0x0][0x32c], RZ ;  /* 0x0000cb0099077a10 */ /* 0x000fe40007ffe0ff */
[----:B------:R-:W-:Y:S02]  /*dcd0*/  IMNMX R24, R24, R153, !PT ;  /* 0x0000009918187217 */ /* 0x000fe40007800200 */
[----:B------:R-:W-:Y:S02]  /*dce0*/  IMNMX R156, R156, R7, PT ;  /* 0x000000079c9c7217 */ /* 0x000fe40003800200 */
.L_x_326:
[----:B------:R-:W-:Y:S01]  /*dcf0*/  ISETP.GT.AND P0, PT, R24, RZ, !P1 ;  /* 0x000000ff1800720c */ /* 0x000fe20004f04270 */
[----:B------:R-:W-:Y:S01]  /*dd00*/  LDSM.16.MT88.4 R36, [R214+0x2480] ;  /* 0x00248000d624783b */ /* 0x000fe20000004200 */
[----:B------:R-:W-:Y:S02]  /*dd10*/  ISETP.NE.AND P1, PT, R17, RZ, PT ;  /* 0x000000ff1100720c */ /* 0x000fe40003f25270 */
        /* <DEDUP_REMOVED lines=46> */
[----:B------:R-:W-:Y:S02]  /*e000*/  FMNMX.FTZ R26, R168, R7, !PT ;  /* 0x00000007a81a7209 */ /* 0x000fe40007810000 */
[----:B------:R-:W-:Y:S02]  /*e010*/  FMNMX.FTZ R5, R170, R3, !PT ;  /* 0x00000003aa057209 */ /* 0x000fe40007810000 */
[----:B------:R-:W-:Y:S02]  /*e020*/  FMNMX.FTZ R3, R19, R2, !PT ;  /* 0x0000000213037209 */ /* 0x000fe40007810000 */
[----:B------:R-:W-:Y:S01]  /*e030*/  ISETP.LT.OR P0, PT, R156, 0x1a, P0 ;  /* 0x0000001a9c00780c */ /* 0x000fe20000701670 */
[----:B------:R-:W1:Y:S01]  /*e040*/  SHFL.BFLY PT, R14, R5, 0x2, 0x1f ;  /* 0x0c401f00050e7f89 */ /* 0x000e6200000e0000 */
[----:B------:R-:W-:Y:S02]  /*e050*/  FMNMX.FTZ R3, R22, R3, !PT ;  /* 0x0000000316037209 */ /* 0x000fe40007810000 */
[----:B------:R-:W-:Y:S02]  /*e060*/  FMNMX.FTZ R10, R167, R26, !PT ;  /* 0x0000001aa70a7209 */ /* 0x000fe40007810000 */
[----:B------:R-:W-:Y:S02]  /*e070*/  FMNMX.FTZ R3, R12, R3, !PT ;  /* 0x000000030c037209 */ /* 0x000fe40007810000 */
[----:B------:R-:W-:Y:S01]  /*e080*/  FSEL R41, R31, -INF , !P0 ;  /* 0xff8000001f297808 */ /* 0x000fe20004000000 */
[----:B------:R-:W2:Y:S01]  /*e090*/  SHFL.BFLY PT, R149, R10, 0x2, 0x1f ;  /* 0x0c401f000a957f89 */ /* 0x000ea200000e0000 */
[----:B------:R-:W-:Y:S02]  /*e0a0*/  FMNMX.FTZ R3, R8, R3, !PT ;  /* 0x0000000308037209 */ /* 0x000fe40007810000 */
[----:B------:R-:W-:Y:S02]  /*e0b0*/  ISETP.GT.AND P0, PT, R24, 0x20, !P4 ;  /* 0x000000201800780c */ /* 0x000fe40006704270 */
[----:B------:R-:W-:Y:S02]  /*e0c0*/  FMNMX.FTZ R3, R184, R3, !PT ;  /* 0x00000003b8037209 */ /* 0x000fe40007810000 */
        /* <DEDUP_REMOVED lines=8> */
[----:B------:R-:W-:Y:S02]  /*e150*/  FMNMX.FTZ R3, R171, R26, !PT ;  /* 0x0000001aab037209 */ /* 0x000fe40007810000 */
[----:B-1----:R-:W-:Y:S02]  /*e160*/  FMNMX.FTZ R14, R5, R14, !PT ;  /* 0x0000000e050e7209 */ /* 0x002fe40007810000 */
[----:B------:R-:W-:Y:S02]  /*e170*/  ISETP.GT.AND P0, PT, R24, 0x28, !P2 ;  /* 0x000000281800780c */ /* 0x000fe40005704270 */
[----:B------:R-:W-:Y:S01]  /*e180*/  FMNMX.FTZ R3, R50, R3, !PT ;  /* 0x0000000332037209 */ /* 0x000fe20007810000 */
[----:B------:R-:W1:Y:S01]  /*e190*/  SHFL.BFLY PT, R151, R14, 0x1, 0x1f ;  /* 0x0c201f000e977f89 */ /* 0x000e6200000e0000 */
[----:B------:R-:W-:Y:S02]  /*e1a0*/  ISETP.LT.OR P0, PT, R156, 0x29, P0 ;  /* 0x000000299c00780c */ /* 0x000fe40000701670 */
[----:B------:R-:W-:Y:S02]  /*e1b0*/  ISETP.NE.AND P1, PT, R21, RZ, PT ;  /* 0x000000ff1500720c */ /* 0x000fe40003f25270 */
[----:B------:R-:W-:Y:S02]  /*e1c0*/  FSEL R46, R46, -INF , !P0 ;  /* 0xff8000002e2e7808 */ /* 0x000fe40004000000 */
[----:B------:R-:W-:Y:S02]  /*e1d0*/  ISETP.GT.AND P0, PT, R24, 0x29, !P1 ;  /* 0x000000291800780c */ /* 0x000fe40004f04270 */
[----:B--2---:R-:W-:Y:S02]  /*e1e0*/  FMNMX.FTZ R149, R10, R149, !PT ;  /* 0x000000950a957209 */ /* 0x004fe40007810000 */
[----:B------:R-:W-:Y:S04]  /*e1f0*/  ISETP.LT.OR P0, PT, R156, 0x2a, P0 ;  /* 0x0000002a9c00780c */ /* 0x000fe80000701670 */
[----:B------:R-:W-:Y:S02]  /*e200*/  FSEL R23, R47, -INF , !P0 ;  /* 0xff8000002f177808 */ /* 0x000fe40004000000 */
[----:B-1----:R-:W-:Y:S02]  /*e210*/  FMNMX.FTZ R151, R14, R151, !PT ;  /* 0x000000970e977209 */ /* 0x002fe40007810000 */
[----:B------:R-:W-:Y:S02]  /*e220*/  FMNMX.FTZ R14, R48, R3, !PT ;  /* 0x00000003300e7209 */ /* 0x000fe40007810000 */
[C---:B------:R-:W-:Y:S01]  /*e230*/  FSETP.NEU.FTZ.AND P0, PT, R151.reuse, -INF , PT ;  /* 0xff8000009700780b */ /* 0x040fe20003f1d000 */
[----:B------:R-:W-:Y:S01]  /*e240*/  FMUL.FTZ R185, R151, c[0x0][0x2d0] ;  /* 0x0000b40097b97a20 */ /* 0x000fe20000410000 */
[----:B------:R-:W-:Y:S02]  /*e250*/  FMNMX.FTZ R10, R45, R14, !PT ;  /* 0x0000000e2d0a7209 */ /* 0x000fe40007810000 */
[----:B------:R-:W1:Y:S01]  /*e260*/  SHFL.BFLY PT, R14, R149, 0x1, 0x1f ;  /* 0x0c201f00950e7f89 */ /* 0x000e6200000e0000 */
[----:B------:R-:W-:Y:S02]  /*e270*/  FSEL R9, R151, RZ, P0 ;  /* 0x000000ff97097208 */ /* 0x000fe40000000000 */
[----:B------:R-:W-:Y:S03]  /*e280*/  FSEL R185, R185, RZ, P0 ;  /* 0x000000ffb9b97208 */ /* 0x000fe60000000000 */
[----:B------:R-:W-:Y:S02]  /*e290*/  FADD.FTZ R9, -R9, R150 ;  /* 0x0000009609097221 */ /* 0x000fe40000010100 */
[--C-:B------:R-:W-:Y:S01]  /*e2a0*/  FFMA.FTZ R158, R4, c[0x0][0x2d0], -R185.reuse ;  /* 0x0000b400049e7a23 */ /* 0x100fe200000108b9 */
[----:B------:R-:W-:Y:S01]  /*e2b0*/  FMNMX.FTZ R4, R17, R0, !PT ;  /* 0x0000000011047209 */ /* 0x000fe20007810000 */
[----:B------:R-:W2:Y:S01]  /*e2c0*/  SHFL.BFLY PT, R3, R10, 0x2, 0x1f ;  /* 0x0c401f000a037f89 */ /* 0x000ea200000e0000 */
[--C-:B------:R-:W-:Y:S02]  /*e2d0*/  FFMA.FTZ R156, R154, c[0x0][0x2d0], -R185.reuse ;  /* 0x0000b4009a9c7a23 */ /* 0x100fe400000108b9 */
[----:B------:R-:W-:Y:S01]  /*e2e0*/  FMNMX.FTZ R4, R13, R4, !PT ;  /* 0x000000040d047209 */ /* 0x000fe20007810000 */
[--C-:B------:R-:W-:Y:S01]  /*e2f0*/  FFMA.FTZ R154, R16, c[0x0][0x2d0], -R185.reuse ;  /* 0x0000b400109a7a23 */ /* 0x100fe200000108b9 */
[----:B------:R-:W-:Y:S01]  /*e300*/  MUFU.EX2 R158, R158 ;  /* 0x0000009e009e7308 */ /* 0x000fe20000000800 */
[--C-:B------:R-:W-:Y:S01]  /*e310*/  FFMA.FTZ R155, R152, c[0x0][0x2d0], -R185.reuse ;  /* 0x0000b400989b7a23 */ /* 0x100fe200000108b9 */
[----:B------:R-:W-:Y:S01]  /*e320*/  FMNMX.FTZ R4, R11, R4, !PT ;  /* 0x000000040b047209 */ /* 0x000fe20007810000 */
[----:B------:R-:W-:Y:S02]  /*e330*/  FMUL.FTZ R21, R9, c[0x0][0x2d0] ;  /* 0x0000b40009157a20 */ /* 0x000fe40000410000 */
[--C-:B------:R-:W-:Y:S01]  /*e340*/  FFMA.FTZ R179, R194, c[0x0][0x2d0], -R185.reuse ;  /* 0x0000b400c2b37a23 */ /* 0x100fe200000108b9 */
[----:B------:R-:W-:Y:S01]  /*e350*/  FMNMX.FTZ R4, R15, R4, !PT ;  /* 0x000000040f047209 */ /* 0x000fe20007810000 */
[--C-:B------:R-:W-:Y:S01]  /*e360*/  FFMA.FTZ R166, R166, c[0x0][0x2d0], -R185.reuse ;  /* 0x0000b400a6a67a23 */ /* 0x100fe200000108b9 */
[----:B-1----:R-:W-:Y:S02]  /*e370*/  FMNMX.FTZ R149, R149, R14, !PT ;  /* 0x0000000e95957209 */ /* 0x002fe40007810000 */
[----:B------:R-:W1:Y:S01]  /*e380*/  MUFU.EX2 R156, R156 ;  /* 0x0000009c009c7308 */ /* 0x000e620000000800 */
[----:B------:R-:W-:Y:S01]  /*e390*/  FMNMX.FTZ R4, R195, R4, !PT ;  /* 0x00000004c3047209 */ /* 0x000fe20007810000 */
[--C-:B------:R-:W-:Y:S01]  /*e3a0*/  FFMA.FTZ R169, R198, c[0x0][0x2d0], -R185.reuse ;  /* 0x0000b400c6a97a23 */ /* 0x100fe200000108b9 */
[C---:B------:R-:W-:Y:S01]  /*e3b0*/  FSETP.NEU.FTZ.AND P0, PT, R149.reuse, -INF , PT ;  /* 0xff8000009500780b */ /* 0x040fe20003f1d000 */
[----:B------:R-:W-:Y:S01]  /*e3c0*/  FMUL.FTZ R181, R149, c[0x0][0x2d0] ;  /* 0x0000b40095b57a20 */ /* 0x000fe20000410000 */
[----:B------:R-:W-:Y:S01]  /*e3d0*/  FMNMX.FTZ R4, R191, R4, !PT ;  /* 0x00000004bf047209 */ /* 0x000fe20007810000 */
[--C-:B------:R-:W-:Y:S01]  /*e3e0*/  FFMA.FTZ R174, R174, c[0x0][0x2d0], -R185.reuse ;  /* 0x0000b400aeae7a23 */ /* 0x100fe200000108b9 */
[----:B------:R-:W-:Y:S01]  /*e3f0*/  FSEL R7, R149, RZ, P0 ;  /* 0x000000ff95077208 */ /* 0x000fe20000000000 */
[--C-:B------:R-:W-:Y:S01]  /*e400*/  FFMA.FTZ R180, R180, c[0x0][0x2d0], -R185.reuse ;  /* 0x0000b400b4b47a23 */ /* 0x100fe200000108b9 */
[----:B------:R-:W-:Y:S01]  /*e410*/  FSEL R181, R181, RZ, P0 ;  /* 0x000000ffb5b57208 */ /* 0x000fe20000000000 */
[----:B------:R-:W-:Y:S01]  /*e420*/  MUFU.EX2 R155, R155 ;  /* 0x0000009b009b7308 */ /* 0x000fe20000000800 */
[----:B------:R-:W-:Y:S01]  /*e430*/  FMNMX.FTZ R4, R193, R4, !PT ;  /* 0x00000004c1047209 */ /* 0x000fe20007810000 */
[----:B------:R-:W-:Y:S01]  /*e440*/  FFMA.FTZ R177, R177, c[0x0][0x2d0], -R185 ;  /* 0x0000b400b1b17a23 */ /* 0x000fe200000108b9 */
[----:B--2---:R-:W-:Y:S01]  /*e450*/  FMNMX.FTZ R3, R10, R3, !PT ;  /* 0x000000030a037209 */ /* 0x004fe20007810000 */
[--C-:B------:R-:W-:Y:S01]  /*e460*/  FFMA.FTZ R153, R6, c[0x0][0x2d0], -R181.reuse ;  /* 0x0000b40006997a23 */ /* 0x100fe200000108b5 */
[----:B------:R-:W-:Y:S01]  /*e470*/  FMNMX.FTZ R6, R41, R4, !PT ;  /* 0x0000000429067209 */ /* 0x000fe20007810000 */
[--C-:B------:R-:W-:Y:S02]  /*e480*/  FFMA.FTZ R159, R18, c[0x0][0x2d0], -R181.reuse ;  /* 0x0000b400129f7a23 */ /* 0x100fe400000108b5 */
[----:B------:R-:W2:Y:S01]  /*e490*/  SHFL.BFLY PT, R10, R3, 0x1, 0x1f ;  /* 0x0c201f00030a7f89 */ /* 0x000ea200000e0000 */
[----:B------:R-:W-:Y:S01]  /*e4a0*/  FMNMX.FTZ R6, R51, R6, !PT ;  /* 0x0000000633067209 */ /* 0x000fe20007810000 */
[--C-:B------:R-:W-:Y:S01]  /*e4b0*/  FFMA.FTZ R152, R32, c[0x0][0x2d0], -R181.reuse ;  /* 0x0000b40020987a23 */ /* 0x100fe200000108b5 */
[----:B------:R-:W3:Y:S01]  /*e4c0*/  MUFU.EX2 R154, R154 ;  /* 0x0000009a009a7308 */ /* 0x000ee20000000800 */
[--C-:B------:R-:W-:Y:S01]  /*e4d0*/  FFMA.FTZ R162, R20, c[0x0][0x2d0], -R181.reuse ;  /* 0x0000b40014a27a23 */ /* 0x100fe200000108b5 */
[----:B------:R-:W-:Y:S01]  /*e4e0*/  FMNMX.FTZ R5, R49, R6, !PT ;  /* 0x0000000631057209 */ /* 0x000fe20007810000 */
[--C-:B------:R-:W-:Y:S01]  /*e4f0*/  FFMA.FTZ R175, R196, c[0x0][0x2d0], -R181.reuse ;  /* 0x0000b400c4af7a23 */ /* 0x100fe200000108b5 */
[----:B-1----:R-:W-:Y:S01]  /*e500*/  F2FP.PACK_AB R24, R156, R158 ;  /* 0x0000009e9c18723e */ /* 0x002fe200000000ff */
[----:B------:R-:W-:Y:S01]  /*e510*/  LDSM.16.MT88.4 R32, [R212+0x1880] ;  /* 0x00188000d420783b */ /* 0x000fe20000004200 */
[----:B------:R-:W-:Y:S01]  /*e520*/  FMNMX.FTZ R6, R46, R5, !PT ;  /* 0x000000052e067209 */ /* 0x000fe20007810000 */
[----:B------:R-:W-:Y:S02]  /*e530*/  FFMA.FTZ R183, R192, c[0x0][0x2d0], -R181 ;  /* 0x0000b400c0b77a23 */ /* 0x000fe400000108b5 */
[--C-:B------:R-:W-:Y:S01]  /*e540*/  FFMA.FTZ R173, R173, c[0x0][0x2d0], -R185.reuse ;  /* 0x0000b400adad7a23 */ /* 0x100fe200000108b9 */
[----:B------:R-:W-:Y:S01]  /*e550*/  FMNMX.FTZ R4, R23, R6, !PT ;  /* 0x0000000617047209 */ /* 0x000fe20007810000 */
[----:B------:R-:W-:Y:S01]  /*e560*/  MUFU.EX2 R153, R153 ;  /* 0x0000009900997308 */ /* 0x000fe20000000800 */
[----:B------:R-:W-:Y:S02]  /*e570*/  FFMA.FTZ R185, R170, c[0x0][0x2d0], -R185 ;  /* 0x0000b400aab97a23 */ /* 0x000fe400000108b9 */
[--C-:B------:R-:W-:Y:S01]  /*e580*/  FFMA.FTZ R172, R172, c[0x0][0x2d0], -R181.reuse ;  /* 0x0000b400acac7a23 */ /* 0x100fe200000108b5 */
[----:B------:R-:W1:Y:S01]  /*e590*/  SHFL.BFLY PT, R5, R4, 0x2, 0x1f ;  /* 0x0c401f0004057f89 */ /* 0x000e6200000e0000 */
[--C-:B------:R-:W-:Y:S02]  /*e5a0*/  FFMA.FTZ R182, R182, c[0x0][0x2d0], -R181.reuse ;  /* 0x0000b400b6b67a23 */ /* 0x100fe400000108b5 */
[--C-:B------:R-:W-:Y:S02]  /*e5b0*/  FFMA.FTZ R178, R178, c[0x0][0x2d0], -R181.reuse ;  /* 0x0000b400b2b27a23 */ /* 0x100fe400000108b5 */
[----:B------:R-:W-:Y:S01]  /*e5c0*/  FFMA.FTZ R168, R168, c[0x0][0x2d0], -R181 ;  /* 0x0000b400a8a87a23 */ /* 0x000fe200000108b5 */
[----:B--2---:R-:W-:Y:S01]  /*e5d0*/  FMNMX.FTZ R3, R3, R10, !PT ;  /* 0x0000000a03037209 */ /* 0x004fe20007810000 */
[----:B------:R-:W2:Y:S01]  /*e5e0*/  MUFU.EX2 R152, R152 ;  /* 0x0000009800987308 */ /* 0x000ea20000000800 */
[----:B---3--:R-:W-:Y:S03]  /*e5f0*/  F2FP.PACK_AB R26, R154, R155 ;  /* 0x0000009b9a1a723e */ /* 0x008fe600000000ff */
[C---:B------:R-:W-:Y:S01]  /*e600*/  FMUL.FTZ R47, R3.reuse, c[0x0][0x2d0] ;  /* 0x0000b400032f7a20 */ /* 0x040fe20000410000 */
[----:B------:R-:W-:Y:S04]  /*e610*/  FSETP.NEU.FTZ.AND P0, PT, R3, -INF , PT ;  /* 0xff8000000300780b */ /* 0x000fe80003f1d000 */
[----:B------:R-:W-:Y:S01]  /*e620*/  FSEL R47, R47, RZ, P0 ;  /* 0x000000ff2f2f7208 */ /* 0x000fe20000000000 */
[----:B------:R-:W-:Y:S04]  /*e630*/  MUFU.EX2 R162, R162 ;  /* 0x000000a200a27308 */ /* 0x000fe80000000800 */
[--C-:B------:R-:W-:Y:S02]  /*e640*/  FFMA.FTZ R157, R22, c[0x0][0x2d0], -R47.reuse ;  /* 0x0000b400169d7a23 */ /* 0x100fe4000001082f */
[--C-:B------:R-:W-:Y:S01]  /*e650*/  FFMA.FTZ R160, R19, c[0x0][0x2d0], -R47.reuse ;  /* 0x0000b40013a07a23 */ /* 0x100fe2000001082f */
[----:B-1----:R-:W-:Y:S01]  /*e660*/  FMNMX.FTZ R5, R4, R5, !PT ;  /* 0x0000000504057209 */ /* 0x002fe20007810000 */
[----:B------:R-:W-:Y:S01]  /*e670*/  FADD.FTZ R4, -R7, R148 ;  /* 0x0000009407047221 */ /* 0x000fe20000010100 */
[----:B------:R-:W-:Y:S01]  /*e680*/  FSEL R7, R3, RZ, P0 ;  /* 0x000000ff03077208 */ /* 0x000fe20000000000 */
[----:B------:R-:W1:Y:S01]  /*e690*/  MUFU.EX2 R159, R159 ;  /* 0x0000009f009f7308 */ /* 0x000e620000000800 */
[--C-:B------:R-:W-:Y:S01]  /*e6a0*/  FFMA.FTZ R164, R12, c[0x0][0x2d0], -R47.reuse ;  /* 0x0000b4000ca47a23 */ /* 0x100fe2000001082f */
[----:B------:R-:W3:Y:S01]  /*e6b0*/  SHFL.BFLY PT, R22, R5, 0x1, 0x1f ;  /* 0x0c201f0005167f89 */ /* 0x000ee200000e0000 */
[----:B------:R-:W-:Y:S01]  /*e6c0*/  FMUL.FTZ R20, R4, c[0x0][0x2d0] ;  /* 0x0000b40004147a20 */ /* 0x000fe20000410000 */
[----:B--2---:R-:W-:Y:S01]  /*e6d0*/  F2FP.PACK_AB R25, R152, R153 ;  /* 0x000000999819723e */ /* 0x004fe200000000ff */
[----:B------:R-:W-:Y:S02]  /*e6e0*/  FADD.FTZ R2, -R7, R2 ;  /* 0x0000000207027221 */ /* 0x000fe40000010100 */
[--C-:B------:R-:W-:Y:S02]  /*e6f0*/  FFMA.FTZ R161, R8, c[0x0][0x2d0], -R47.reuse ;  /* 0x0000b40008a17a23 */ /* 0x100fe4000001082f */
[----:B------:R-:W-:Y:S01]  /*e700*/  FMUL.FTZ R6, R2, c[0x0][0x2d0] ;  /* 0x0000b40002067a20 */ /* 0x000fe20000410000 */
[----:B------:R-:W2:Y:S01]  /*e710*/  MUFU.EX2 R21, R21 ;  /* 0x0000001500157308 */ /* 0x000ea20000000800 */
[--C-:B------:R-:W-:Y:S02]  /*e720*/  FFMA.FTZ R184, R184, c[0x0][0x2d0], -R47.reuse ;  /* 0x0000b400b8b87a23 */ /* 0x100fe4000001082f */
[--C-:B------:R-:W-:Y:S02]  /*e730*/  FFMA.FTZ R187, R190, c[0x0][0x2d0], -R47.reuse ;  /* 0x0000b400bebb7a23 */ /* 0x100fe4000001082f */
[--C-:B------:R-:W-:Y:S02]  /*e740*/  FFMA.FTZ R186, R186, c[0x0][0x2d0], -R47.reuse ;  /* 0x0000b400baba7a23 */ /* 0x100fe4000001082f */
[----:B------:R-:W-:Y:S03]  /*e750*/  FFMA.FTZ R189, R188, c[0x0][0x2d0], -R47 ;  /* 0x0000b400bcbd7a23 */ /* 0x000fe6000001082f */
[----:B------:R-:W4:Y:S01]  /*e760*/  MUFU.EX2 R20, R20 ;  /* 0x0000001400147308 */ /* 0x000f220000000800 */
[----:B-1----:R-:W-:Y:S02]  /*e770*/  F2FP.PACK_AB R27, R159, R162 ;  /* 0x000000a29f1b723e */ /* 0x002fe400000000ff */
[----:B---3--:R-:W-:Y:S04]  /*e780*/  FMNMX.FTZ R22, R5, R22, !PT ;  /* 0x0000001605167209 */ /* 0x008fe80007810000 */
[C---:B------:R-:W-:Y:S01]  /*e790*/  FSETP.NEU.FTZ.AND P0, PT, R22.reuse, -INF , PT ;  /* 0xff8000001600780b */ /* 0x040fe20003f1d000 */
[C---:B------:R-:W-:Y:S02]  /*e7a0*/  FMUL.FTZ R44, R22.reuse, c[0x0][0x2d0] ;  /* 0x0000b400162c7a20 */ /* 0x040fe40000410000 */
[----:B------:R1:W3:Y:S01]  /*e7b0*/  MUFU.EX2 R2, R6 ;  /* 0x0000000600027308 */ /* 0x0002e20000000800 */
[----:B------:R-:W-:Y:S01]  /*e7c0*/  FSEL R5, R22, RZ, P0 ;  /* 0x000000ff16057208 */ /* 0x000fe20000000000 */
[C---:B--2---:R-:W-:Y:S01]  /*e7d0*/  FMUL.FTZ R4, R21.reuse, R144 ;  /* 0x0000009015047220 */ /* 0x044fe20000410000 */
[----:B------:R-:W-:Y:S01]  /*e7e0*/  FSEL R44, R44, RZ, P0 ;  /* 0x000000ff2c2c7208 */ /* 0x000fe20000000000 */
[----:B------:R-:W-:Y:S01]  /*e7f0*/  FMUL.FTZ R100, R21, R100 ;  /* 0x0000006415647220 */ /* 0x000fe20000410000 */
[C---:B------:R-:W-:Y:S01]  /*e800*/  ISETP.GT.AND P0, PT, R232.reuse, R219, PT ;  /* 0x000000dbe800720c */ /* 0x040fe20003f04270 */
[----:B------:R-:W-:Y:S01]  /*e810*/  FADD.FTZ R5, -R5, R0 ;  /* 0x0000000005057221 */ /* 0x000fe20000010100 */
[----:B------:R-:W-:Y:S01]  /*e820*/  IADD3 R232, R232, -0x1, RZ ;  /* 0xffffffffe8e87810 */ /* 0x000fe20007ffe0ff */
[--C-:B------:R-:W-:Y:S02]  /*e830*/  FFMA.FTZ R165, R17, c[0x0][0x2d0], -R44.reuse ;  /* 0x0000b40011a57a23 */ /* 0x100fe4000001082c */
[----:B------:R-:W-:Y:S01]  /*e840*/  MUFU.EX2 R160, R160 ;  /* 0x000000a000a07308 */ /* 0x000fe20000000800 */
[----:B------:R-:W2:Y:S01]  /*e850*/  LDSM.16.MT88.4 R16, [R214+0x1880] ;  /* 0x00188000d610783b */ /* 0x000ea20000004200 */
[--C-:B------:R-:W-:Y:S02]  /*e860*/  FFMA.FTZ R150, R13, c[0x0][0x2d0], -R44.reuse ;  /* 0x0000b4000d967a23 */ /* 0x100fe4000001082c */
[--C-:B------:R-:W-:Y:S02]  /*e870*/  FFMA.FTZ R163, R11, c[0x0][0x2d0], -R44.reuse ;  /* 0x0000b4000ba37a23 */ /* 0x100fe4000001082c */
[--C-:B------:R-:W-:Y:S02]  /*e880*/  FFMA.FTZ R148, R15, c[0x0][0x2d0], -R44.reuse ;  /* 0x0000b4000f947a23 */ /* 0x100fe4000001082c */
[----:B------:R-:W-:Y:S02]  /*e890*/  FMUL.FTZ R0, R5, c[0x0][0x2d0] ;  /* 0x0000b40005007a20 */ /* 0x000fe40000410000 */
[----:B------:R-:W5:Y:S01]  /*e8a0*/  MUFU.EX2 R157, R157 ;  /* 0x0000009d009d7308 */ /* 0x000f620000000800 */
[----:B------:R-:W-:Y:S02]  /*e8b0*/  FMUL.FTZ R5, R21, R145 ;  /* 0x0000009115057220 */ /* 0x000fe40000410000 */
[C---:B----4-:R-:W-:Y:S02]  /*e8c0*/  FMUL.FTZ R7, R20.reuse, R147 ;  /* 0x0000009314077220 */ /* 0x050fe40000410000 */
[----:B-1----:R-:W-:Y:S02]  /*e8d0*/  FMUL.FTZ R6, R20, R146 ;  /* 0x0000009214067220 */ /* 0x002fe40000410000 */
[--C-:B------:R-:W-:Y:S02]  /*e8e0*/  FFMA.FTZ R190, R41, c[0x0][0x2d0], -R44.reuse ;  /* 0x0000b40029be7a23 */ /* 0x100fe4000001082c */
[----:B------:R-:W-:Y:S01]  /*e8f0*/  LDSM.16.MT88.4 R40, [R212+0x1c80] ;  /* 0x001c8000d428783b */ /* 0x000fe20000004200 */
[----:B------:R-:W-:Y:S01]  /*e900*/  MUFU.EX2 R164, R164 ;  /* 0x000000a400a47308 */ /* 0x000fe20000000800 */
[--C-:B------:R-:W-:Y:S02]  /*e910*/  FFMA.FTZ R194, R49, c[0x0][0x2d0], -R44.reuse ;  /* 0x0000b40031c27a23 */ /* 0x100fe4000001082c */
[--C-:B------:R-:W-:Y:S02]  /*e920*/  FFMA.FTZ R196, R46, c[0x0][0x2d0], -R44.reuse ;  /* 0x0000b4002ec47a23 */ /* 0x100fe4000001082c */
[C---:B------:R-:W-:Y:S02]  /*e930*/  FMUL.FTZ R104, R21.reuse, R104 ;  /* 0x0000006815687220 */ /* 0x040fe40000410000 */
[----:B------:R-:W-:Y:S02]  /*e940*/  FMUL.FTZ R105, R21, R105 ;  /* 0x0000006915697220 */ /* 0x000fe40000410000 */
[C---:B------:R-:W-:Y:S01]  /*e950*/  FMUL.FTZ R106, R20.reuse, R106 ;  /* 0x0000006a146a7220 */ /* 0x040fe20000410000 */
[----:B------:R-:W1:Y:S01]  /*e960*/  MUFU.EX2 R161, R161 ;  /* 0x000000a100a17308 */ /* 0x000e620000000800 */
[----:B------:R-:W-:Y:S02]  /*e970*/  FMUL.FTZ R107, R20, R107 ;  /* 0x0000006b146b7220 */ /* 0x000fe40000410000 */
[C---:B---3--:R-:W-:Y:S01]  /*e980*/  FMUL.FTZ R108, R2.reuse, R108 ;  /* 0x0000006c026c7220 */ /* 0x048fe20000410000 */
[----:B-----5:R-:W-:Y:S01]  /*e990*/  F2FP.PACK_AB R28, R157, R160 ;  /* 0x000000a09d1c723e */ /* 0x020fe200000000ff */
[C---:B------:R-:W-:Y:S02]  /*e9a0*/  FMUL.FTZ R109, R2.reuse, R109 ;  /* 0x0000006d026d7220 */ /* 0x040fe40000410000 */
[C---:B------:R-:W-:Y:S02]  /*e9b0*/  FMUL.FTZ R112, R2.reuse, R112 ;  /* 0x0000007002707220 */ /* 0x040fe40000410000 */
[C---:B------:R-:W-:Y:S01]  /*e9c0*/  FMUL.FTZ R113, R2.reuse, R113 ;  /* 0x0000007102717220 */ /* 0x040fe20000410000 */
[----:B------:R-:W-:Y:S01]  /*e9d0*/  MUFU.EX2 R165, R165 ;  /* 0x000000a500a57308 */ /* 0x000fe20000000800 */
[-C--:B--2---:R-:W-:Y:S01]  /*e9e0*/  HMMA.16816.F32 R4, R24, R16.reuse, R4 ;  /* 0x000000101804723c */ /* 0x084fe20000001804 */
[C---:B------:R-:W-:Y:S02]  /*e9f0*/  FMUL.FTZ R8, R2.reuse, R140 ;  /* 0x0000008c02087220 */ /* 0x040fe40000410000 */
[C---:B------:R-:W-:Y:S02]  /*ea00*/  FMUL.FTZ R9, R2.reuse, R141 ;  /* 0x0000008d02097220 */ /* 0x040fe40000410000 */
[C---:B------:R-:W-:Y:S02]  /*ea10*/  FMUL.FTZ R12, R2.reuse, R136 ;  /* 0x00000088020c7220 */ /* 0x040fe40000410000 */
[----:B------:R-:W-:Y:S02]  /*ea20*/  FMUL.FTZ R13, R2, R137 ;  /* 0x00000089020d7220 */ /* 0x000fe40000410000 */
[----:B------:R-:W2:Y:S03]  /*ea30*/  MUFU.EX2 R150, R150 ;  /* 0x0000009600967308 */ /* 0x000ea60000000800 */
[----:B------:R-:W-:Y:S01]  /*ea40*/  FMUL.FTZ R101, R21, R101 ;  /* 0x0000006515657220 */ /* 0x000fe20000410000 */
[----:B-1----:R-:W-:Y:S01]  /*ea50*/  F2FP.PACK_AB R30, R161, R164 ;  /* 0x000000a4a11e723e */ /* 0x002fe200000000ff */
[C---:B------:R-:W-:Y:S02]  /*ea60*/  FMUL.FTZ R102, R20.reuse, R102 ;  /* 0x0000006614667220 */ /* 0x040fe40000410000 */
        /* <DEDUP_REMOVED lines=9> */
[C---:B------:R-:W-:Y:S02]  /*eb00*/  FMUL.FTZ R122, R20.reuse, R122 ;  /* 0x0000007a147a7220 */ /* 0x040fe40000410000 */
[----:B------:R-:W-:Y:S01]  /*eb10*/  FMUL.FTZ R123, R20, R123 ;  /* 0x0000007b147b7220 */ /* 0x000fe20000410000 */
[----:B--2---:R-:W-:Y:S01]  /*eb20*/  F2FP.PACK_AB R29, R150, R165 ;  /* 0x000000a5961d723e */ /* 0x004fe200000000ff */
[C---:B------:R-:W-:Y:S02]  /*eb30*/  FMUL.FTZ R124, R2.reuse, R124 ;  /* 0x0000007c027c7220 */ /* 0x040fe40000410000 */
[----:B------:R-:W-:Y:S02]  /*eb40*/  FMUL.FTZ R125, R2, R125 ;  /* 0x0000007d027d7220 */ /* 0x000fe40000410000 */
[C---:B------:R-:W-:Y:S01]  /*eb50*/  FMUL.FTZ R128, R21.reuse, R128 ;  /* 0x0000008015807220 */ /* 0x040fe20000410000 */
[----:B------:R-:W2:Y:S01]  /*eb60*/  MUFU.EX2 R0, R0 ;  /* 0x0000000000007308 */ /* 0x000ea20000000800 */
[C---:B------:R-:W-:Y:S02]  /*eb70*/  FMUL.FTZ R129, R21.reuse, R129 ;  /* 0x0000008115817220 */ /* 0x040fe40000410000 */
[C---:B------:R-:W-:Y:S02]  /*eb80*/  FMUL.FTZ R130, R20.reuse, R130 ;  /* 0x0000008214827220 */ /* 0x040fe40000410000 */
[C---:B------:R-:W-:Y:S02]  /*eb90*/  FMUL.FTZ R131, R20.reuse, R131 ;  /* 0x0000008314837220 */ /* 0x040fe40000410000 */
[C---:B------:R-:W-:Y:S02]  /*eba0*/  FMUL.FTZ R52, R21.reuse, R52 ;  /* 0x0000003415347220 */ /* 0x040fe40000410000 */
[C---:B------:R-:W-:Y:S01]  /*ebb0*/  FMUL.FTZ R53, R21.reuse, R53 ;  /* 0x0000003515357220 */ /* 0x040fe20000410000 */
[----:B------:R3:W-:Y:S01]  /*ebc0*/  MUFU.EX2 R170, R185 ;  /* 0x000000b900aa7308 */ /* 0x0007e20000000800 */
[C---:B------:R-:W-:Y:S02]  /*ebd0*/  FMUL.FTZ R54, R20.reuse, R54 ;  /* 0x0000003614367220 */ /* 0x040fe40000410000 */
[----:B------:R-:W-:Y:S01]  /*ebe0*/  FMUL.FTZ R55, R20, R55 ;  /* 0x0000003714377220 */ /* 0x000fe20000410000 */
[----:B-1----:R-:W-:Y:S01]  /*ebf0*/  F2FP.PACK_AB R31, R148, R163 ;  /* 0x000000a3941f723e */ /* 0x002fe200000000ff */
[C---:B------:R-:W-:Y:S02]  /*ec00*/  FMUL.FTZ R56, R2.reuse, R56 ;  /* 0x0000003802387220 */ /* 0x040fe40000410000 */
[C---:B------:R-:W-:Y:S02]  /*ec10*/  FMUL.FTZ R57, R2.reuse, R57 ;  /* 0x0000003902397220 */ /* 0x040fe40000410000 */
[C---:B------:R-:W-:Y:S01]  /*ec20*/  FMUL.FTZ R60, R2.reuse, R60 ;  /* 0x0000003c023c7220 */ /* 0x040fe20000410000 */
[----:B------:R-:W-:Y:S01]  /*ec30*/  MUFU.EX2 R166, R166 ;  /* 0x000000a600a67308 */ /* 0x000fe20000000800 */
[----:B------:R-:W-:Y:S02]  /*ec40*/  FMUL.FTZ R61, R2, R61 ;  /* 0x0000003d023d7220 */ /* 0x000fe40000410000 */
[----:B------:R-:W-:Y:S02]  /*ec50*/  FMUL.FTZ R64, R21, R64 ;  /* 0x0000004015407220 */ /* 0x000fe40000410000 */
        /* <DEDUP_REMOVED lines=9> */
[--C-:B---3--:R-:W-:Y:S01]  /*ecf0*/  FFMA.FTZ R185, R51, c[0x0][0x2d0], -R44.reuse ;  /* 0x0000b40033b97a23 */ /* 0x108fe2000001082c */
[----:B------:R-:W-:Y:S01]  /*ed00*/  MUFU.EX2 R172, R172 ;  /* 0x000000ac00ac7308 */ /* 0x000fe20000000800 */
[C---:B------:R-:W-:Y:S02]  /*ed10*/  FMUL.FTZ R115, R0.reuse, R115 ;  /* 0x0000007300737220 */ /* 0x040fe40000410000 */
[C---:B------:R-:W-:Y:S01]  /*ed20*/  FMUL.FTZ R126, R0.reuse, R126 ;  /* 0x0000007e007e7220 */ /* 0x040fe20000410000 */
[-C--:B------:R-:W-:Y:S02]  /*ed30*/  HMMA.16816.F32 R12, R28, R18.reuse, R12 ;  /* 0x000000121c0c723c */ /* 0x080fe4000000180c */
[----:B------:R-:W-:Y:S02]  /*ed40*/  FMUL.FTZ R127, R0, R127 ;  /* 0x0000007f007f7220 */ /* 0x000fe40000410000 */
[C---:B------:R-:W-:Y:S02]  /*ed50*/  FMUL.FTZ R16, R2.reuse, R132 ;  /* 0x0000008402107220 */ /* 0x040fe40000410000 */
[----:B------:R-:W-:Y:S01]  /*ed60*/  FMUL.FTZ R17, R2, R133 ;  /* 0x0000008502117220 */ /* 0x000fe20000410000 */
        /* <DEDUP_REMOVED lines=8> */
[C---:B------:R-:W-:Y:S02]  /*edf0*/  FMUL.FTZ R19, R0.reuse, R135 ;  /* 0x0000008700137220 */ /* 0x040fe40000410000 */
[----:B------:R-:W-:Y:S02]  /*ee00*/  FMUL.FTZ R63, R0, R63 ;  /* 0x0000003f003f7220 */ /* 0x000fe40000410000 */
[C---:B------:R-:W-:Y:S01]  /*ee10*/  HMMA.16816.F32 R108, R28.reuse, R32, R108 ;  /* 0x000000201c6c723c */ /* 0x040fe2000000186c */
[C---:B------:R-:W-:Y:S03]  /*ee20*/  FMUL.FTZ R65, R21.reuse, R65 ;  /* 0x0000004115417220 */ /* 0x040fe60000410000 */
[C---:B------:R-:W-:Y:S01]  /*ee30*/  FMUL.FTZ R66, R20.reuse, R66 ;  /* 0x0000004214427220 */ /* 0x040fe20000410000 */
[----:B------:R-:W-:Y:S01]  /*ee40*/  MUFU.EX2 R179, R179 ;  /* 0x000000b300b37308 */ /* 0x000fe20000000800 */
[C---:B------:R-:W-:Y:S02]  /*ee50*/  FMUL.FTZ R67, R20.reuse, R67 ;  /* 0x0000004314437220 */ /* 0x040fe40000410000 */
[-C--:B------:R-:W-:Y:S01]  /*ee60*/  HMMA.16816.F32 R112, R28, R34.reuse, R112 ;  /* 0x000000221c70723c */ /* 0x080fe20000001870 */
[C---:B------:R-:W-:Y:S03]  /*ee70*/  FMUL.FTZ R68, R21.reuse, R68 ;  /* 0x0000004415447220 */ /* 0x040fe60000410000 */
[C---:B------:R-:W-:Y:S02]  /*ee80*/  FMUL.FTZ R69, R21.reuse, R69 ;  /* 0x0000004515457220 */ /* 0x040fe40000410000 */
        /* <DEDUP_REMOVED lines=17> */
[----:B------:R-:W-:Y:S03]  /*efa0*/  FMUL.FTZ R79, R0, R79 ;  /* 0x0000004f004f7220 */ /* 0x000fe60000410000 */
[C---:B------:R-:W-:Y:S02]  /*efb0*/  FMUL.FTZ R80, R21.reuse, R80 ;  /* 0x0000005015507220 */ /* 0x040fe40000410000 */
[C---:B------:R-:W-:Y:S01]  /*efc0*/  FMUL.FTZ R81, R21.reuse, R81 ;  /* 0x0000005115517220 */ /* 0x040fe20000410000 */
[----:B------:R-:W2:Y:S01]  /*efd0*/  MUFU.EX2 R187, R187 ;  /* 0x000000bb00bb7308 */ /* 0x000ea20000000800 */
[C---:B------:R-:W-:Y:S01]  /*efe0*/  HMMA.16816.F32 R128, R24.reuse, R38, R128 ;  /* 0x000000261880723c */ /* 0x040fe20000001880 */
[----:B------:R-:W3:Y:S03]  /*eff0*/  LDSM.16.MT88.4 R36, [R214+0x3080] ;  /* 0x00308000d624783b */ /* 0x000ee60000004200 */
[C---:B------:R-:W-:Y:S02]  /*f000*/  FMUL.FTZ R82, R20.reuse, R82 ;  /* 0x0000005214527220 */ /* 0x040fe40000410000 */
[C---:B------:R-:W-:Y:S02]  /*f010*/  FMUL.FTZ R83, R20.reuse, R83 ;  /* 0x0000005314537220 */ /* 0x040fe40000410000 */
        /* <DEDUP_REMOVED lines=10> */
[C---:B------:R-:W-:Y:S02]  /*f0c0*/  FMUL.FTZ R90, R0.reuse, R90 ;  /* 0x0000005a005a7220 */ /* 0x040fe40000410000 */
[-C--:B------:R-:W-:Y:S01]  /*f0d0*/  HMMA.16816.F32 R60, R28, R34.reuse, R60 ;  /* 0x000000221c3c723c */ /* 0x080fe2000000183c */
[----:B------:R-:W-:Y:S03]  /*f0e0*/  FMUL.FTZ R91, R0, R91 ;  /* 0x0000005b005b7220 */ /* 0x000fe60000410000 */
[--C-:B------:R-:W-:Y:S01]  /*f0f0*/  FFMA.FTZ R188, R195, c[0x0][0x2d0], -R44.reuse ;  /* 0x0000b400c3bc7a23 */ /* 0x100fe2000001082c */
[----:B------:R-:W-:Y:S01]  /*f100*/  MUFU.EX2 R190, R190 ;  /* 0x000000be00be7308 */ /* 0x000fe20000000800 */
[--C-:B------:R-:W-:Y:S02]  /*f110*/  FFMA.FTZ R191, R191, c[0x0][0x2d0], -R44.reuse ;  /* 0x0000b400bfbf7a23 */ /* 0x100fe4000001082c */
[C---:B------:R-:W-:Y:S01]  /*f120*/  HMMA.16816.F32 R64, R24.reuse, R34, R64 ;  /* 0x000000221840723c */ /* 0x040fe20000001840 */
[----:B------:R-:W4:Y:S03]  /*f130*/  LDSM.16.MT88.4 R32, [R212+0x3080] ;  /* 0x00308000d420783b */ /* 0x000f260000004200 */
[--C-:B------:R-:W-:Y:S02]  /*f140*/  FFMA.FTZ R193, R193, c[0x0][0x2d0], -R44.reuse ;  /* 0x0000b400c1c17a23 */ /* 0x100fe4000001082c */
[----:B------:R-:W-:Y:S01]  /*f150*/  FFMA.FTZ R44, R23, c[0x0][0x2d0], -R44 ;  /* 0x0000b400172c7a23 */ /* 0x000fe2000001082c */
[----:B------:R-:W-:Y:S01]  /*f160*/  MUFU.EX2 R188, R188 ;  /* 0x000000bc00bc7308 */ /* 0x000fe20000000800 */
[-C--:B---3--:R-:W-:Y:S01]  /*f170*/  HMMA.16816.F32 R68, R24, R36.reuse, R68 ;  /* 0x000000241844723c */ /* 0x088fe20000001844 */
[C---:B------:R-:W-:Y:S03]  /*f180*/  FMUL.FTZ R92, R2.reuse, R92 ;  /* 0x0000005c025c7220 */ /* 0x040fe60000410000 */
[----:B------:R-:W-:Y:S02]  /*f190*/  FMUL.FTZ R93, R2, R93 ;  /* 0x0000005d025d7220 */ /* 0x000fe40000410000 */
[C---:B------:R-:W-:Y:S02]  /*f1a0*/  FMUL.FTZ R94, R0.reuse, R94 ;  /* 0x0000005e005e7220 */ /* 0x040fe40000410000 */
[C---:B------:R-:W-:Y:S01]  /*f1b0*/  HMMA.16816.F32 R72, R28.reuse, R36, R72 ;  /* 0x000000241c48723c */ /* 0x040fe20000001848 */
[----:B------:R-:W-:Y:S03]  /*f1c0*/  MUFU.EX2 R23, R44 ;  /* 0x0000002c00177308 */ /* 0x000fe60000000800 */
[----:B------:R-:W-:Y:S02]  /*f1d0*/  FMUL.FTZ R95, R0, R95 ;  /* 0x0000005f005f7220 */ /* 0x000fe40000410000 */
[C---:B------:R-:W-:Y:S02]  /*f1e0*/  FMUL.FTZ R96, R21.reuse, R96 ;  /* 0x0000006015607220 */ /* 0x040fe40000410000 */
[-C--:B------:R-:W-:Y:S01]  /*f1f0*/  HMMA.16816.F32 R76, R28, R38.reuse, R76 ;  /* 0x000000261c4c723c */ /* 0x080fe2000000184c */
[----:B------:R-:W-:Y:S02]  /*f200*/  FMUL.FTZ R97, R21, R97 ;  /* 0x0000006115617220 */ /* 0x000fe40000410000 */
[----:B------:R-:W3:Y:S01]  /*f210*/  MUFU.EX2 R191, R191 ;  /* 0x000000bf00bf7308 */ /* 0x000ee20000000800 */
[C---:B------:R-:W-:Y:S02]  /*f220*/  FMUL.FTZ R98, R20.reuse, R98 ;  /* 0x0000006214627220 */ /* 0x040fe40000410000 */
[----:B------:R-:W-:Y:S02]  /*f230*/  FMUL.FTZ R99, R20, R99 ;  /* 0x0000006314637220 */ /* 0x000fe40000410000 */
[C---:B------:R-:W-:Y:S01]  /*f240*/  HMMA.16816.F32 R80, R24.reuse, R38, R80 ;  /* 0x000000261850723c */ /* 0x040fe20000001850 */
[----:B------:R-:W5:Y:S03]  /*f250*/  LDSM.16.MT88.4 R36, [R214+0x1c80] ;  /* 0x001c8000d624783b */ /* 0x000f660000004200 */
[----:B------:R-:W-:Y:S01]  /*f260*/  FFMA.FTZ R195, R176, c[0x0][0x2d0], -R181 ;  /* 0x0000b400b0c37a23 */ /* 0x000fe200000108b5 */
[----:B------:R-:W1:Y:S01]  /*f270*/  MUFU.EX2 R193, R193 ;  /* 0x000000c100c17308 */ /* 0x000e620000000800 */
[----:B------:R-:W-:Y:S02]  /*f280*/  FFMA.FTZ R176, R50, c[0x0][0x2d0], -R47 ;  /* 0x0000b40032b07a23 */ /* 0x000fe4000001082f */
[----:B------:R-:W-:Y:S01]  /*f290*/  FFMA.FTZ R181, R167, c[0x0][0x2d0], -R181 ;  /* 0x0000b400a7b57a23 */ /* 0x000fe200000108b5 */
[-C--:B----4-:R-:W-:Y:S03]  /*f2a0*/  HMMA.16816.F32 R84, R24, R32.reuse, R84 ;  /* 0x000000201854723c */ /* 0x090fe60000001854 */
[--C-:B------:R-:W-:Y:S02]  /*f2b0*/  FFMA.FTZ R167, R171, c[0x0][0x2d0], -R47.reuse ;  /* 0x0000b400aba77a23 */ /* 0x100fe4000001082f */
[--C-:B------:R-:W-:Y:S01]  /*f2c0*/  FFMA.FTZ R171, R48, c[0x0][0x2d0], -R47.reuse ;  /* 0x0000b40030ab7a23 */ /* 0x100fe2000001082f */
[----:B------:R-:W-:Y:S01]  /*f2d0*/  MUFU.EX2 R180, R180 ;  /* 0x000000b400b47308 */ /* 0x000fe20000000800 */
[----:B------:R-:W-:Y:S01]  /*f2e0*/  LDSM.16.MT88.4 R48, [R212+0x2c80] ;  /* 0x002c8000d430783b */ /* 0x000fe20000004200 */
[C---:B------:R-:W-:Y:S01]  /*f2f0*/  HMMA.16816.F32 R88, R28.reuse, R32, R88 ;  /* 0x000000201c58723c */ /* 0x040fe20000001858 */
[----:B------:R-:W-:Y:S03]  /*f300*/  FFMA.FTZ R47, R45, c[0x0][0x2d0], -R47 ;  /* 0x0000b4002d2f7a23 */ /* 0x000fe6000001082f */
[----:B------:R-:W-:Y:S02]  /*f310*/  FFMA.FTZ R158, R21, R245, R158 ;  /* 0x000000f5159e7223 */ /* 0x000fe4000001009e */
[----:B------:R-:W-:Y:S02]  /*f320*/  FFMA.FTZ R153, R20, R243, R153 ;  /* 0x000000f314997223 */ /* 0x000fe40000010099 */
[-C--:B------:R-:W-:Y:S01]  /*f330*/  HMMA.16816.F32 R92, R28, R34.reuse, R92 ;  /* 0x000000221c5c723c */ /* 0x080fe2000000185c */
[----:B------:R4:W-:Y:S03]  /*f340*/  MUFU.EX2 R192, R47 ;  /* 0x0000002f00c07308 */ /* 0x0009e60000000800 */
[----:B------:R-:W-:Y:S01]  /*f350*/  FFMA.FTZ R160, R2, R241, R160 ;  /* 0x000000f102a07223 */ /* 0x000fe200000100a0 */
[----:B------:R-:W-:Y:S01]  /*f360*/  MOV R2, R3 ;  /* 0x0000000300027202 */ /* 0x000fe20000000f00 */
[----:B------:R-:W-:Y:S01]  /*f370*/  FFMA.FTZ R165, R0, R239, R165 ;  /* 0x000000ef00a57223 */ /* 0x000fe200000100a5 */
[----:B--2---:R-:W-:Y:S01]  /*f380*/  F2FP.PACK_AB R28, R187, R184 ;  /* 0x000000b8bb1c723e */ /* 0x004fe200000000ff */
[----:B------:R-:W-:Y:S01]  /*f390*/  HMMA.16816.F32 R96, R24, R34, R96 ;  /* 0x000000221860723c */ /* 0x000fe20000001860 */
[----:B-1----:R-:W-:Y:S01]  /*f3a0*/  F2FP.PACK_AB R30, R189, R186 ;  /* 0x000000babd1e723e */ /* 0x002fe200000000ff */
[----:B------:R-:W1:Y:S01]  /*f3b0*/  LDSM.16.MT88.4 R32, [R214+0x2880] ;  /* 0x00288000d620783b */ /* 0x000e620000004200 */
[----:B------:R-:W-:Y:S01]  /*f3c0*/  MUFU.EX2 R177, R177 ;  /* 0x000000b100b17308 */ /* 0x000fe20000000800 */
[----:B---3--:R-:W-:Y:S01]  /*f3d0*/  F2FP.PACK_AB R29, R191, R188 ;  /* 0x000000bcbf1d723e */ /* 0x008fe200000000ff */
[----:B------:R-:W-:Y:S01]  /*f3e0*/  FADD.FTZ R158, R156, R158 ;  /* 0x0000009e9c9e7221 */ /* 0x000fe20000010000 */
[----:B------:R-:W-:Y:S01]  /*f3f0*/  F2FP.PACK_AB R31, R190, R193 ;  /* 0x000000c1be1f723e */ /* 0x000fe200000000ff */
[----:B------:R-:W-:Y:S01]  /*f400*/  FADD.FTZ R153, R152, R153 ;  /* 0x0000009998997221 */ /* 0x000fe20000010000 */
[----:B------:R-:W-:Y:S01]  /*f410*/  F2FP.PACK_AB R24, R169, R166 ;  /* 0x000000a6a918723e */ /* 0x000fe200000000ff */
[----:B------:R-:W-:Y:S03]  /*f420*/  FADD.FTZ R157, R157, R160 ;  /* 0x000000a09d9d7221 */ /* 0x000fe60000010000 */
[----:B------:R-:W-:Y:S01]  /*f430*/  F2FP.PACK_AB R25, R175, R172 ;  /* 0x000000acaf19723e */ /* 0x000fe200000000ff */
[----:B------:R-:W-:Y:S01]  /*f440*/  MUFU.EX2 R178, R178 ;  /* 0x000000b200b27308 */ /* 0x000fe20000000800 */
[----:B------:R-:W-:Y:S01]  /*f450*/  F2FP.PACK_AB R26, R179, R174 ;  /* 0x000000aeb31a723e */ /* 0x000fe200000000ff */
[----:B------:R-:W-:Y:S01]  /*f460*/  FADD.FTZ R150, R150, R165 ;  /* 0x000000a596967221 */ /* 0x000fe20000010000 */
[----:B------:R-:W-:Y:S01]  /*f470*/  F2FP.PACK_AB R27, R183, R182 ;  /* 0x000000b6b71b723e */ /* 0x000fe200000000ff */
[----:B----4-:R-:W-:Y:S01]  /*f480*/  LDSM.16.MT88.4 R44, [R214+0x2c80] ;  /* 0x002c8000d62c783b */ /* 0x010fe20000004200 */
[-C--:B------:R-:W-:Y:S01]  /*f490*/  MOV R152, R22.reuse ;  /* 0x0000001600987202 */ /* 0x080fe20000000f00 */
[----:B------:R-:W-:Y:S01]  /*f4a0*/  FADD.FTZ R155, R155, R158 ;  /* 0x0000009e9b9b7221 */ /* 0x000fe20000010000 */
[----:B------:R-:W-:Y:S01]  /*f4b0*/  MOV R0, R22 ;  /* 0x0000001600007202 */ /* 0x000fe20000000f00 */
[----:B------:R-:W-:Y:S02]  /*f4c0*/  FADD.FTZ R162, R162, R153 ;  /* 0x00000099a2a27221 */ /* 0x000fe40000010000 */
[-C--:B-----5:R-:W-:Y:S01]  /*f4d0*/  HMMA.16816.F32 R4, R24, R36.reuse, R4 ;  /* 0x000000241804723c */ /* 0x0a0fe20000001804 */
[----:B------:R-:W-:Y:S01]  /*f4e0*/  MUFU.EX2 R195, R195 ;  /* 0x000000c300c37308 */ /* 0x000fe20000000800 */
[----:B------:R-:W-:Y:S02]  /*f4f0*/  FADD.FTZ R164, R164, R157 ;  /* 0x0000009da4a47221 */ /* 0x000fe40000010000 */
[----:B------:R-:W-:Y:S01]  /*f500*/  FADD.FTZ R163, R163, R150 ;  /* 0x00000096a3a37221 */ /* 0x000fe20000010000 */
[----:B------:R-:W-:Y:S01]  /*f510*/  MOV R150, R151 ;  /* 0x0000009700967202 */ /* 0x000fe20000000f00 */
[----:B------:R-:W-:Y:S02]  /*f520*/  FADD.FTZ R155, R154, R155 ;  /* 0x0000009b9a9b7221 */ /* 0x000fe40000010000 */
[C---:B------:R-:W-:Y:S01]  /*f530*/  HMMA.16816.F32 R8, R28.reuse, R36, R8 ;  /* 0x000000241c08723c */ /* 0x040fe20000001808 */
[----:B------:R-:W-:Y:S02]  /*f540*/  FADD.FTZ R159, R159, R162 ;  /* 0x000000a29f9f7221 */ /* 0x000fe40000010000 */
[----:B------:R-:W-:Y:S01]  /*f550*/  MUFU.EX2 R173, R173 ;  /* 0x000000ad00ad7308 */ /* 0x000fe20000000800 */
[----:B------:R-:W-:Y:S02]  /*f560*/  FADD.FTZ R161, R161, R164 ;  /* 0x000000a4a1a17221 */ /* 0x000fe40000010000 */
[----:B------:R-:W-:Y:S01]  /*f570*/  FADD.FTZ R163, R148, R163 ;  /* 0x000000a394a37221 */ /* 0x000fe20000010000 */
[----:B------:R-:W-:Y:S01]  /*f580*/  MOV R148, R149 ;  /* 0x0000009500947202 */ /* 0x000fe20000000f00 */
[-C--:B------:R-:W-:Y:S01]  /*f590*/  HMMA.16816.F32 R12, R28, R38.reuse, R12 ;  /* 0x000000261c0c723c */ /* 0x080fe2000000180c */
[----:B------:R-:W-:Y:S03]  /*f5a0*/  FADD.FTZ R166, R166, R155 ;  /* 0x0000009ba6a67221 */ /* 0x000fe60000010000 */
[----:B------:R-:W-:Y:S01]  /*f5b0*/  FADD.FTZ R172, R172, R159 ;  /* 0x0000009facac7221 */ /* 0x000fe20000010000 */
[----:B------:R-:W-:Y:S01]  /*f5c0*/  MUFU.EX2 R168, R168 ;  /* 0x000000a800a87308 */ /* 0x000fe20000000800 */
[----:B------:R-:W-:Y:S02]  /*f5d0*/  FADD.FTZ R184, R184, R161 ;  /* 0x000000a1b8b87221 */ /* 0x000fe40000010000 */
[C---:B------:R-:W-:Y:S01]  /*f5e0*/  HMMA.16816.F32 R100, R24.reuse, R38, R100 ;  /* 0x000000261864723c */ /* 0x040fe20000001864 */
[----:B------:R-:W2:Y:S03]  /*f5f0*/  LDSM.16.MT88.4 R36, [R212+0x2880] ;  /* 0x00288000d424783b */ /* 0x000ea60000004200 */
[----:B------:R-:W-:Y:S02]  /*f600*/  FADD.FTZ R188, R188, R163 ;  /* 0x000000a3bcbc7221 */ /* 0x000fe40000010000 */
[----:B------:R-:W-:Y:S01]  /*f610*/  FADD.FTZ R169, R169, R166 ;  /* 0x000000a6a9a97221 */ /* 0x000fe20000010000 */
[----:B------:R-:W-:Y:S01]  /*f620*/  MUFU.EX2 R181, R181 ;  /* 0x000000b500b57308 */ /* 0x000fe20000000800 */
[-C--:B------:R-:W-:Y:S01]  /*f630*/  HMMA.16816.F32 R104, R24, R40.reuse, R104 ;  /* 0x000000281868723c */ /* 0x080fe20000001868 */
[----:B------:R-:W-:Y:S03]  /*f640*/  FADD.FTZ R175, R175, R172 ;  /* 0x000000acafaf7221 */ /* 0x000fe60000010000 */
[----:B------:R-:W-:Y:S02]  /*f650*/  FADD.FTZ R187, R187, R184 ;  /* 0x000000b8bbbb7221 */ /* 0x000fe40000010000 */
[----:B------:R-:W-:Y:S02]  /*f660*/  FADD.FTZ R188, R191, R188 ;  /* 0x000000bcbfbc7221 */ /* 0x000fe40000010000 */
[C---:B------:R-:W-:Y:S01]  /*f670*/  HMMA.16816.F32 R108, R28.reuse, R40, R108 ;  /* 0x000000281c6c723c */ /* 0x040fe2000000186c */
[----:B------:R-:W-:Y:S03]  /*f680*/  MUFU.EX2 R167, R167 ;  /* 0x000000a700a77308 */ /* 0x000fe60000000800 */
[----:B------:R-:W-:Y:S02]  /*f690*/  FADD.FTZ R174, R174, R169 ;  /* 0x000000a9aeae7221 */ /* 0x000fe40000010000 */
[----:B------:R-:W-:Y:S02]  /*f6a0*/  FADD.FTZ R182, R182, R175 ;  /* 0x000000afb6b67221 */ /* 0x000fe40000010000 */
[-C--:B------:R-:W-:Y:S01]  /*f6b0*/  HMMA.16816.F32 R112, R28, R42.reuse, R112 ;  /* 0x0000002a1c70723c */ /* 0x080fe20000001870 */
[----:B------:R-:W-:Y:S02]  /*f6c0*/  FADD.FTZ R186, R186, R187 ;  /* 0x000000bbbaba7221 */ /* 0x000fe40000010000 */
[----:B------:R-:W3:Y:S01]  /*f6d0*/  MUFU.EX2 R176, R176 ;  /* 0x000000b000b07308 */ /* 0x000ee20000000800 */
[----:B------:R-:W-:Y:S02]  /*f6e0*/  FADD.FTZ R193, R193, R188 ;  /* 0x000000bcc1c17221 */ /* 0x000fe40000010000 */
[----:B------:R-:W-:Y:S02]  /*f6f0*/  FADD.FTZ R179, R179, R174 ;  /* 0x000000aeb3b37221 */ /* 0x000fe40000010000 */
[C---:B------:R-:W-:Y:S01]  /*f700*/  HMMA.16816.F32 R116, R24.reuse, R42, R116 ;  /* 0x0000002a1874723c */ /* 0x040fe20000001874 */
[----:B------:R-:W4:Y:S03]  /*f710*/  LDSM.16.MT88.4 R40, [R214+0x3480] ;  /* 0x00348000d628783b */ /* 0x000f260000004200 */
[----:B------:R-:W-:Y:S01]  /*f720*/  FADD.FTZ R183, R183, R182 ;  /* 0x000000b6b7b77221 */ /* 0x000fe20000010000 */
[----:B------:R-:W5:Y:S01]  /*f730*/  MUFU.EX2 R171, R171 ;  /* 0x000000ab00ab7308 */ /* 0x000f620000000800 */
[----:B------:R-:W-:Y:S02]  /*f740*/  FADD.FTZ R186, R189, R186 ;  /* 0x000000babdba7221 */ /* 0x000fe40000010000 */
[-C--:B-1----:R-:W-:Y:S01]  /*f750*/  HMMA.16816.F32 R120, R24, R32.reuse, R120 ;  /* 0x000000201878723c */ /* 0x082fe20000001878 */
[----:B------:R-:W-:Y:S06]  /*f760*/  FADD.FTZ R190, R190, R193 ;  /* 0x000000c1bebe7221 */ /* 0x000fec0000010000 */
[----:B------:R-:W-:Y:S01]  /*f770*/  MUFU.EX2 R185, R185 ;  /* 0x000000b900b97308 */ /* 0x000fe20000000800 */
[C---:B------:R-:W-:Y:S08]  /*f780*/  HMMA.16816.F32 R124, R28.reuse, R32, R124 ;  /* 0x000000201c7c723c */ /* 0x040ff0000000187c */
[-C--:B------:R-:W-:Y:S01]  /*f790*/  HMMA.16816.F32 R16, R28, R34.reuse, R16 ;  /* 0x000000221c10723c */ /* 0x080fe20000001810 */
[----:B------:R-:W1:Y:S07]  /*f7a0*/  MUFU.EX2 R194, R194 ;  /* 0x000000c200c27308 */ /* 0x000e6e0000000800 */
[C---:B------:R-:W-:Y:S01]  /*f7b0*/  HMMA.16816.F32 R128, R24.reuse, R34, R128 ;  /* 0x000000221880723c */ /* 0x040fe20000001880 */
[----:B------:R-:W1:Y:S02]  /*f7c0*/  LDSM.16.MT88.4 R32, [R212+0x3480] ;  /* 0x00348000d420783b */ /* 0x000e640000004200 */
[----:B------:R-:W1:Y:S05]  /*f7d0*/  MUFU.EX2 R196, R196 ;  /* 0x000000c400c47308 */ /* 0x000e6a0000000800 */
        /* <DEDUP_REMOVED lines=65> */
.L_x_312:
[----:B------:R-:W1:Y:S01]  /*fbf0*/  SHFL.BFLY PT, R4, R243, 0x2, 0x1f ;  /* 0x0c401f00f3047f89 */ /* 0x000e6200000e0000 */
[----:B------:R-:W-:-:S02]  /*fc00*/  MOV R10, 0xff800000 ;  /* 0xff800000000a7802 */ /* 0x000fc40000000f00 */
[----:B------:R-:W-:Y:S01]  /*fc10*/  PLOP3.LUT P4, PT, PT, PT, PT, 0x8, 0x0 ;  /* 0x000000000000781c */ /* 0x000fe20003f8e170 */
[----:B------:R-:W2:Y:S04]  /*fc20*/  SHFL.BFLY PT, R0, R245, 0x2, 0x1f ;  /* 0x0c401f00f5007f89 */ /* 0x000ea800000e0000 */
[----:B------:R-:W3:Y:S04]  /*fc30*/  SHFL.BFLY PT, R8, R241, 0x2, 0x1f ;  /* 0x0c401f00f1087f89 */ /* 0x000ee800000e0000 */
[----:B------:R-:W4:Y:S01]  /*fc40*/  SHFL.BFLY PT, R2, R239, 0x2, 0x1f ;  /* 0x0c401f00ef027f89 */ /* 0x000f2200000e0000 */
[----:B-1----:R-:W-:-:S02]  /*fc50*/  FADD.FTZ R4, R4, R243 ;  /* 0x000000f304047221 */ /* 0x002fc40000010000 */
        /* <DEDUP_REMOVED lines=14> */
[----:B------:R-:W-:Y:S01]  /*fd40*/  MOV R11, 0xff800000 ;  /* 0xff800000000b7802 */ /* 0x000fe20000000f00 */
[----:B----4-:R-:W-:Y:S01]  /*fd50*/  FADD.FTZ R2, R2, R9 ;  /* 0x0000000902027221 */ /* 0x010fe20000010000 */
[----:B------:R-:W-:Y:S01]  /*fd60*/  FSETP.NE.FTZ.AND P1, PT, R6, RZ, PT ;  /* 0x000000ff0600720b */ /* 0x000fe20003f35000 */
[----:B------:R-:W-:-:S03]  /*fd70*/  CS2R R8, SRZ ;  /* 0x0000000000087805 */ /* 0x000fc6000001ff00 */
[----:B------:R-:W-:Y:S01]  /*fd80*/  FSETP.NE.FTZ.AND P0, PT, R2, RZ, PT ;  /* 0x000000ff0200720b */ /* 0x000fe20003f15000 */
[----:B------:R-:W1:Y:S01]  /*fd90*/  @P2 MUFU.RCP R4, R7 ;  /* 0x0000000700042308 */ /* 0x000e620000001000 */
[----:B------:R-:W-:-:S03]  /*fda0*/  @P2 MOV R14, 0x3f317218 ;  /* 0x3f317218000e2802 */ /* 0x000fc60000000f00 */
[----:B------:R-:W-:Y:S02]  /*fdb0*/  @P3 MOV R15, 0x3f317218 ;  /* 0x3f317218000f3802 */ /* 0x000fe40000000f00 */
[----:B------:R-:W-:Y:S02]  /*fdc0*/  @P2 FMUL.FTZ R14, R14, c[0x0][0x2d0] ;  /* 0x0000b4000e0e2a20 */ /* 0x000fe40000410000 */
[----:B------:R-:W-:Y:S01]  /*fdd0*/  @P3 MUFU.RCP R5, R0 ;  /* 0x0000000000053308 */ /* 0x000fe20000001000 */
[----:B------:R-:W-:Y:S01]  /*fde0*/  @P1 MOV R13, 0x3f317218 ;  /* 0x3f317218000d1802 */ /* 0x000fe20000000f00 */
[----:B------:R-:W-:Y:S02]  /*fdf0*/  @P3 FMUL.FTZ R15, R15, c[0x0][0x2d0] ;  /* 0x0000b4000f0f3a20 */ /* 0x000fe40000410000 */
[----:B------:R-:W-:Y:S02]  /*fe00*/  @P0 MOV R12, 0x3f317218 ;  /* 0x3f317218000c0802 */ /* 0x000fe40000000f00 */
[----:B------:R-:W-:-:S02]  /*fe10*/  @P1 FMUL.FTZ R13, R13, c[0x0][0x2d0] ;  /* 0x0000b4000d0d1a20 */ /* 0x000fc40000410000 */
[----:B------:R-:W-:Y:S01]  /*fe20*/  @P1 MUFU.RCP R8, R6 ;  /* 0x0000000600081308 */ /* 0x000fe20000001000 */
[----:B------:R-:W-:Y:S02]  /*fe30*/  @P0 FMUL.FTZ R12, R12, c[0x0][0x2d0] ;  /* 0x0000b4000c0c0a20 */ /* 0x000fe40000410000 */
[C---:B-1----:R-:W-:Y:S02]  /*fe40*/  FMUL.FTZ R146, R4.reuse, R146 ;  /* 0x0000009204927220 */ /* 0x042fe40000410000 */
[C---:B------:R-:W-:Y:S02]  /*fe50*/  FMUL.FTZ R147, R4.reuse, R147 ;  /* 0x0000009304937220 */ /* 0x040fe40000410000 */
[C---:B------:R-:W-:Y:S01]  /*fe60*/  FMUL.FTZ R102, R4.reuse, R102 ;  /* 0x0000006604667220 */ /* 0x040fe20000410000 */
[----:B------:R-:W-:Y:S01]  /*fe70*/  @P0 MUFU.RCP R9, R2 ;  /* 0x0000000200090308 */ /* 0x000fe20000001000 */
[C---:B------:R-:W-:Y:S02]  /*fe80*/  FMUL.FTZ R103, R4.reuse, R103 ;  /* 0x0000006704677220 */ /* 0x040fe40000410000 */
[----:B------:R-:W-:-:S02]  /*fe90*/  FMUL.FTZ R106, R4, R106 ;  /* 0x0000006a046a7220 */ /* 0x000fc40000410000 */
[C---:B------:R-:W-:Y:S02]  /*fea0*/  FMUL.FTZ R107, R4.reuse, R107 ;  /* 0x0000006b046b7220 */ /* 0x040fe40000410000 */
[C---:B------:R-:W-:Y:S01]  /*feb0*/  FMUL.FTZ R118, R4.reuse, R118 ;  /* 0x0000007604767220 */ /* 0x040fe20000410000 */
[----:B------:R-:W1:Y:S01]  /*fec0*/  @P2 MUFU.LG2 R7, R7 ;  /* 0x0000000700072308 */ /* 0x000e620000000c00 */
[C---:B------:R-:W-:Y:S02]  /*fed0*/  FMUL.FTZ R119, R4.reuse, R119 ;  /* 0x0000007704777220 */ /* 0x040fe40000410000 */
[C---:B------:R-:W-:Y:S02]  /*fee0*/  FMUL.FTZ R122, R4.reuse, R122 ;  /* 0x0000007a047a7220 */ /* 0x040fe40000410000 */
[C---:B------:R-:W-:Y:S02]  /*fef0*/  FMUL.FTZ R123, R4.reuse, R123 ;  /* 0x0000007b047b7220 */ /* 0x040fe40000410000 */
[C---:B------:R-:W-:Y:S01]  /*ff00*/  FMUL.FTZ R130, R4.reuse, R130 ;  /* 0x0000008204827220 */ /* 0x040fe20000410000 */
[----:B------:R-:W2:Y:S01]  /*ff10*/  @P3 MUFU.LG2 R0, R0 ;  /* 0x0000000000003308 */ /* 0x000ea20000000c00 */
[----:B------:R-:W-:-:S02]  /*ff20*/  FMUL.FTZ R131, R4, R131 ;  /* 0x0000008304837220 */ /* 0x000fc40000410000 */
[C---:B------:R-:W-:Y:S02]  /*ff30*/  FMUL.FTZ R54, R4.reuse, R54 ;  /* 0x0000003604367220 */ /* 0x040fe40000410000 */
[C---:B------:R-:W-:Y:S02]  /*ff40*/  FMUL.FTZ R55, R4.reuse, R55 ;  /* 0x0000003704377220 */ /* 0x040fe40000410000 */
[C---:B------:R-:W-:Y:S01]  /*ff50*/  FMUL.FTZ R66, R4.reuse, R66 ;  /* 0x0000004204427220 */ /* 0x040fe20000410000 */
[----:B------:R-:W3:Y:S01]  /*ff60*/  @P1 MUFU.LG2 R6, R6 ;  /* 0x0000000600061308 */ /* 0x000ee20000000c00 */
[----:B-1----:R-:W-:Y:S02]  /*ff70*/  @P2 FMUL.FTZ R16, R7, 0.69314718246459960938 ;  /* 0x3f31721807102820 */ /* 0x002fe40000410000 */
[C---:B------:R-:W-:Y:S02]  /*ff80*/  FMUL.FTZ R67, R4.reuse, R67 ;  /* 0x0000004304437220 */ /* 0x040fe40000410000 */
[----:B------:R-:W-:-:S02]  /*ff90*/  FMUL.FTZ R70, R4, R70 ;  /* 0x0000004604467220 */ /* 0x000fc40000410000 */
[----:B------:R-:W-:Y:S01]  /*ffa0*/  FMUL.FTZ R71, R4, R71 ;  /* 0x0000004704477220 */ /* 0x000fe20000410000 */
[----:B------:R-:W1:Y:S01]  /*ffb0*/  @P0 MUFU.LG2 R2, R2 ;  /* 0x0000000200020308 */ /* 0x000e620000000c00 */
[----:B--2---:R-:W-:Y:S02]  /*ffc0*/  @P3 FMUL.FTZ R0, R0, 0.69314718246459960938 ;  /* 0x3f31721800003820 */ /* 0x004fe40000410000 */
[C---:B------:R-:W-:Y:S02]  /*ffd0*/  FMUL.FTZ R82, R4.reuse, R82 ;  /* 0x0000005204527220 */ /* 0x040fe40000410000 */
[C---:B------:R-:W-:Y:S02]  /*ffe0*/  FMUL.FTZ R83, R4.reuse, R83 ;  /* 0x0000005304537220 */ /* 0x040fe40000410000 */
[----:B------:R-:W-:Y:S02]  /*fff0*/  FMUL.FTZ R86, R4, R86 ;  /* 0x0000005604567220 */ /* 0x000fe40000410000 */
[----:B---3--:R-:W-:-:S02]  /*10000*/  @P1 FMUL.FTZ R6, R6, 0.69314718246459960938 ;  /* 0x3f31721806061820 */ /* 0x008fc40000410000 */
[C---:B------:R-:W-:Y:S02]  /*10010*/  FMUL.FTZ R87, R4.reuse, R87 ;  /* 0x0000005704577220 */ /* 0x040fe40000410000 */
[C---:B------:R-:W-:Y:S02]  /*10020*/  FMUL.FTZ R98, R4.reuse, R98 ;  /* 0x0000006204627220 */ /* 0x040fe40000410000 */
[----:B------:R-:W-:Y:S01]  /*10030*/  FMUL.FTZ R99, R4, R99 ;  /* 0x0000006304637220 */ /* 0x000fe20000410000 */
[----:B------:R-:W-:Y:S01]  /*10040*/  MOV R4, 0xff800000 ;  /* 0xff80000000047802 */ /* 0x000fe20000000f00 */
[----:B-1----:R-:W-:Y:S02]  /*10050*/  @P0 FMUL.FTZ R7, R2, 0.69314718246459960938 ;  /* 0x3f31721802070820 */ /* 0x002fe40000410000 */
        /* <DEDUP_REMOVED lines=24> */
[----:B------:R-:W-:Y:S01]  /*101e0*/  MOV R8, 0xff800000 ;  /* 0xff80000000087802 */ /* 0x000fe20000000f00 */
        /* <DEDUP_REMOVED lines=45> */
[----:B------:R-:W-:Y:S02]  /*104c0*/  FMUL.FTZ R94, R9, R94 ;  /* 0x0000005e095e7220 */ /* 0x000fe40000410000 */
[----:B------:R-:W-:Y:S02]  /*104d0*/  FMUL.FTZ R5, R5, R97 ;  /* 0x0000006105057220 */ /* 0x000fe40000410000 */
[----:B------:R-:W-:Y:S02]  /*104e0*/  FMUL.FTZ R9, R9, R95 ;  /* 0x0000005f09097220 */ /* 0x000fe40000410000 */
[----:B------:R-:W-:Y:S02]  /*104f0*/  @P3 FFMA.FTZ R4, R15, R151, R0 ;  /* 0x000000970f043223 */ /* 0x000fe40000010000 */
[----:B------:R-:W-:-:S02]  /*10500*/  @P2 FFMA.FTZ R8, R14, R149, R16 ;  /* 0x000000950e082223 */ /* 0x000fc40000010010 */
[----:B------:R-:W-:Y:S02]  /*10510*/  @P1 FFMA.FTZ R10, R13, R3, R6 ;  /* 0x000000030d0a1223 */ /* 0x000fe40000010006 */
[----:B------:R-:W-:Y:S02]  /*10520*/  @P0 FFMA.FTZ R11, R12, R152, R7 ;  /* 0x000000980c0b0223 */ /* 0x000fe40000010007 */
.L_x_258:
[----:B------:R-:W-:Y:S05]  /*10530*/  @P4 BRA `(.L_x_331) ;  /* 0x0000175000004947 */ /* 0x000fea0003800000 */
[----:B------:R-:W1:Y:S01]  /*10540*/  S2R R0, SR_TID.X ;  /* 0x0000000000007919 */ /* 0x000e620000002100 */
[----:B------:R-:W-:Y:S01]  /*10550*/  F2FP.PACK_AB R144, R145, R144 ;  /* 0x000000909190723e */ /* 0x000fe200000000ff */
[----:B------:R-:W-:Y:S01]  /*10560*/  IMAD.MOV.U32 R21, RZ, RZ, 0x4 ;  /* 0x00000004ff157424 */ /* 0x000fe200078e00ff */
[----:B------:R-:W-:Y:S01]  /*10570*/  F2FP.PACK_AB R146, R147, R146 ;  /* 0x000000929392723e */ /* 0x000fe200000000ff */
[----:B------:R-:W-:Y:S01]  /*10580*/  BAR.SYNC.DEFER_BLOCKING 0x1, 0x80 ;  /* 0x0042000000007b1d */ /* 0x000fe20000010000 */
[----:B------:R-:W-:Y:S01]  /*10590*/  F2FP.PACK_AB R100, R101, R100 ;  /* 0x000000646564723e */ /* 0x000fe200000000ff */
[----:B------:R-:W-:Y:S01]  /*105a0*/  IMAD.WIDE R22, R224, R21, c[0x0][0x500] ;  /* 0x00014000e0167625 */ /* 0x000fe200078e0215 */
        /* <DEDUP_REMOVED lines=29> */
[C---:B------:R-:W-:Y:S01]  /*10780*/  LOP3.LUT P0, RZ, R14.reuse, 0x2, RZ, 0xc0, !PT ;  /* 0x000000020eff7812 */ /* 0x040fe2000780c0ff */
[----:B------:R-:W-:Y:S01]  /*10790*/  IMAD.SHL.U32 R13, R14, 0x40, RZ ;  /* 0x000000400e0d7824 */ /* 0x000fe200078e00ff */
[----:B------:R-:W-:Y:S01]  /*107a0*/  F2FP.PACK_AB R128, R129, R128 ;  /* 0x000000808180723e */ /* 0x000fe200000000ff */
[----:B------:R-:W-:Y:S01]  /*107b0*/  IMAD.IADD R16, R7, 0x1, -R16 ;  /* 0x0000000107107824 */ /* 0x000fe200078e0a10 */
[----:B------:R-:W-:Y:S01]  /*107c0*/  F2FP.PACK_AB R130, R131, R130 ;  /* 0x000000828382723e */ /* 0x000fe200000000ff */
[----:B------:R-:W-:Y:S01]  /*107d0*/  IMAD R7, R2, 0x100, R15 ;  /* 0x0000010002077824 */ /* 0x000fe200078e020f */
[----:B------:R-:W-:Y:S02]  /*107e0*/  LOP3.LUT R13, R13, 0xc0, RZ, 0xc0, !PT ;  /* 0x000000c00d0d7812 */ /* 0x000fe400078ec0ff */
[----:B------:R-:W-:Y:S01]  /*107f0*/  F2FP.PACK_AB R124, R125, R124 ;  /* 0x0000007c7d7c723e */ /* 0x000fe200000000ff */
[----:B------:R-:W-:Y:S01]  /*10800*/  IMAD R7, R16, 0x10, R7 ;  /* 0x0000001010077824 */ /* 0x000fe200078e0207 */
[----:B------:R-:W-:-:S02]  /*10810*/  LEA.HI R18, R13, R13, RZ, 0x1d ;  /* 0x0000000d0d127211 */ /* 0x000fc400078fe8ff */
[----:B------:R-:W-:Y:S01]  /*10820*/  LOP3.LUT R16, R14, 0x1, RZ, 0xc0, !PT ;  /* 0x000000010e107812 */ /* 0x000fe200078ec0ff */
[----:B------:R-:W-:Y:S01]  /*10830*/  IMAD.MOV.U32 R14, RZ, RZ, 0x20 ;  /* 0x00000020ff0e7424 */ /* 0x000fe200078e00ff */
[----:B------:R-:W-:Y:S01]  /*10840*/  F2FP.PACK_AB R126, R127, R126 ;  /* 0x0000007e7f7e723e */ /* 0x000fe200000000ff */
[----:B------:R-:W-:Y:S01]  /*10850*/  IMAD.U32 R7, R7, 0x2, R18 ;  /* 0x0000000207077824 */ /* 0x000fe200078e0012 */
[----:B------:R-:W-:Y:S02]  /*10860*/  ISETP.NE.U32.AND P1, PT, R16, 0x1, PT ;  /* 0x000000011000780c */ /* 0x000fe40003f25070 */
[----:B------:R-:W-:Y:S01]  /*10870*/  SEL R14, R14, 0xffffffe0, !P0 ;  /* 0xffffffe00e0e7807 */ /* 0x000fe20004000000 */
[----:B------:R-:W-:Y:S01]  /*10880*/  IMAD.SHL.U32 R7, R7, 0x2, RZ ;  /* 0x0000000207077824 */ /* 0x000fe200078e00ff */
[----:B------:R-:W-:Y:S02]  /*10890*/  F2FP.PACK_AB R132, R133, R132 ;  /* 0x000000848584723e */ /* 0x000fe400000000ff */
[----:B------:R-:W-:Y:S01]  /*108a0*/  F2FP.PACK_AB R134, R135, R134 ;  /* 0x000000868786723e */ /* 0x000fe200000000ff */
[C---:B------:R-:W-:Y:S01]  /*108b0*/  IMAD.IADD R17, R7.reuse, 0x1, R14 ;  /* 0x0000000107117824 */ /* 0x040fe200078e020e */
[C---:B------:R-:W-:Y:S01]  /*108c0*/  IADD3 R16, R7.reuse, 0x80, RZ ;  /* 0x0000008007107810 */ /* 0x040fe20007ffe0ff */
[----:B------:R-:W-:Y:S01]  /*108d0*/  STS [R7+0x80], R144 ;  /* 0x0000809007007388 */ /* 0x000fe20000000800 */
[----:B------:R-:W-:-:S02]  /*108e0*/  IADD3 R13, R7, 0x70, RZ ;  /* 0x00000070070d7810 */ /* 0x000fc40007ffe0ff */
[----:B------:R-:W-:Y:S01]  /*108f0*/  F2FP.PACK_AB R52, R53, R52 ;  /* 0x000000343534723e */ /* 0x000fe200000000ff */
[----:B------:R-:W-:Y:S01]  /*10900*/  STS [R7+0x280], R146 ;  /* 0x0002809207007388 */ /* 0x000fe20000000800 */
[----:B------:R-:W-:Y:S02]  /*10910*/  @P1 IADD3 R13, R16, 0x10, RZ ;  /* 0x00000010100d1810 */ /* 0x000fe40007ffe0ff */
[----:B------:R-:W-:Y:S02]  /*10920*/  F2FP.PACK_AB R54, R55, R54 ;  /* 0x000000363736723e */ /* 0x000fe400000000ff */
[----:B------:R-:W-:Y:S01]  /*10930*/  F2FP.PACK_AB R64, R65, R64 ;  /* 0x000000404140723e */ /* 0x000fe200000000ff */
[----:B------:R-:W-:Y:S01]  /*10940*/  IMAD.IADD R19, R14, 0x1, R13 ;  /* 0x000000010e137824 */ /* 0x000fe200078e020d */
        /* <DEDUP_REMOVED lines=37> */
[----:B------:R-:W-:Y:S01]  /*10ba0*/  STS [R19+0x1200], R114 ;  /* 0x0012007213007388 */ /* 0x000fe20000000800 */
        /* <DEDUP_REMOVED lines=24> */
[----:B------:R2:W-:Y:S04]  /*10d30*/  STS [R13+0x5200], R78 ;  /* 0x0052004e0d007388 */ /* 0x0005e80000000800 */
        /* <DEDUP_REMOVED lines=8> */
[----:B------:R-:W-:Y:S01]  /*10dc0*/  BAR.SYNC.DEFER_BLOCKING 0x1, 0x80 ;  /* 0x0042000000007b1d */ /* 0x000fe20000010000 */
[----:B-1----:R-:W-:-:S02]  /*10dd0*/  IMAD.MOV.U32 R7, RZ, RZ, c[0x0][0x388] ;  /* 0x0000e200ff077624 */ /* 0x002fc400078e00ff */
[----:B------:R-:W-:-:S03]  /*10de0*/  @P0 IMAD.WIDE R24, R224, R21, c[0x0][0x508] ;  /* 0x00014200e0180625 */ /* 0x000fc600078e0215 */
[----:B--2---:R-:W2:Y:S04]  /*10df0*/  @P1 LDG.E R13, [R22.64] ;  /* 0x00000008160d1981 */ /* 0x004ea8000c1e1900 */
[----:B------:R3:W5:Y:S01]  /*10e00*/  @P0 LDG.E R7, [R24.64] ;  /* 0x0000000818070981 */ /* 0x000762000c1e1900 */
[----:B------:R-:W-:Y:S02]  /*10e10*/  CS2R R20, SRZ ;  /* 0x0000000000147805 */ /* 0x000fe4000001ff00 */
[--C-:B--2---:R-:W-:Y:S01]  /*10e20*/  @P1 SHF.R.S32.HI R21, RZ, 0x1f, R13.reuse ;  /* 0x0000001fff151819 */ /* 0x104fe2000001140d */
[----:B------:R-:W-:Y:S01]  /*10e30*/  @P1 IMAD.MOV.U32 R20, RZ, RZ, R13 ;  /* 0x000000ffff141224 */ /* 0x000fe200078e000d */
[----:B------:R-:W-:Y:S05]  /*10e40*/  @P0 BRA `(.L_x_332) ;  /* 0x0000004000000947 */ /* 0x000fea0003800000 */
[----:B---3--:R-:W-:Y:S05]  /*10e50*/  @!P1 BRA `(.L_x_332) ;  /* 0x0000003000009947 */ /* 0x008fea0003800000 */
[----:B-----5:R-:W2:Y:S04]  /*10e60*/  LDG.E R7, [R22.64] ;  /* 0x0000000816077981 */ /* 0x020ea8000c1e1900 */
[----:B------:R-:W2:Y:S02]  /*10e70*/  LDG.E R14, [R22.64+0x4] ;  /* 0x00000408160e7981 */ /* 0x000ea4000c1e1900 */
[----:B--2---:R-:W-:-:S02]  /*10e80*/  IADD3 R7, -R7, R14, RZ ;  /* 0x0000000e07077210 */ /* 0x004fc40007ffe1ff */
.L_x_332:
[----:B---3--:R-:W-:Y:S01]  /*10e90*/  LOP3.LUT R19, R12, 0xffffffe0, RZ, 0xc0, !PT ;  /* 0xffffffe00c137812 */ /* 0x008fe200078ec0ff */
        /* <DEDUP_REMOVED lines=11> */
[C---:B------:R-:W-:Y:S01]  /*10f50*/  IMAD.WIDE.U32 R22, R20.reuse, c[0x0][0x3a0], RZ ;  /* 0x0000e80014167a25 */ /* 0x040fe200078e00ff */
[----:B------:R-:W-:Y:S01]  /*10f60*/  LOP3.LUT R13, R13, 0xffffffc, RZ, 0xc0, !PT ;  /* 0x0ffffffc0d0d7812 */ /* 0x000fe200078ec0ff */
[----:B------:R-:W-:Y:S01]  /*10f70*/  BSSY B0, `(.L_x_333) ;  /* 0x0000089000007945 */ /* 0x000fe20003800000 */
[----:B------:R-:W-:Y:S01]  /*10f80*/  LEA.HI R14, R25, R16, RZ, 0x2 ;  /* 0x00000010190e7211 */ /* 0x000fe200078f10ff */
[----:B------:R-:W-:Y:S01]  /*10f90*/  IMAD R25, R20, c[0x0][0x3a4], R18 ;  /* 0x0000e90014197a24 */ /* 0x000fe200078e0212 */
[----:B------:R-:W-:Y:S01]  /*10fa0*/  IADD3 R12, R15, -R12, RZ ;  /* 0x8000000c0f0c7210 */ /* 0x000fe20007ffe0ff */
[----:B------:R-:W-:Y:S01]  /*10fb0*/  IMAD.IADD R13, R2, 0x1, -R13 ;  /* 0x00000001020d7824 */ /* 0x000fe200078e0a0d */
[----:B------:R-:W-:Y:S01]  /*10fc0*/  LOP3.LUT R9, R9, 0xffffffc0, RZ, 0xc0, !PT ;  /* 0xffffffc009097812 */ /* 0x000fe200078ec0ff */
[----:B------:R-:W-:Y:S01]  /*10fd0*/  IMAD.IADD R23, R23, 0x1, R25 ;  /* 0x0000000117177824 */ /* 0x000fe200078e0219 */
[----:B------:R-:W-:-:S02]  /*10fe0*/  SHF.R.S32.HI R14, RZ, 0x2, R14 ;  /* 0x00000002ff0e7819 */ /* 0x000fc4000001140e */
[----:B------:R-:W-:Y:S01]  /*10ff0*/  LEA.HI R19, R6, R6, RZ, 0x1 ;  /* 0x0000000606137211 */ /* 0x000fe200078f08ff */
[----:B------:R-:W-:Y:S01]  /*11000*/  IMAD R9, R12, 0x8, R9 ;  /* 0x000000080c097824 */ /* 0x000fe200078e0209 */
[----:B------:R-:W-:Y:S02]  /*11010*/  ISETP.NE.AND P2, PT, R17, 0x1, PT ;  /* 0x000000011100780c */ /* 0x000fe40003f45270 */
[----:B------:R-:W-:Y:S02]  /*11020*/  LEA R14, R13, R14, 0x4 ;  /* 0x0000000e0d0e7211 */ /* 0x000fe400078e20ff */
[----:B------:R-:W-:Y:S01]  /*11030*/  LOP3.LUT R19, R19, 0x3fffffe, RZ, 0xc0, !PT ;  /* 0x03fffffe13137812 */ /* 0x000fe200078ec0ff */
[----:B--2---:R-:W-:Y:S01]  /*11040*/  IMAD.WIDE.U32 R22, R5, c[0x0][0x3e8], R22 ;  /* 0x0000fa0005167a25 */ /* 0x004fe200078e0016 */
[----:B------:R-:W-:Y:S02]  /*11050*/  LOP3.LUT P0, RZ, R16, 0x3, RZ, 0xc0, !PT ;  /* 0x0000000310ff7812 */ /* 0x000fe4000780c0ff */
[----:B------:R-:W-:-:S02]  /*11060*/  IADD3 R16, R14, R9, RZ ;  /* 0x000000090e107210 */ /* 0x000fc40007ffe0ff */
[----:B------:R-:W-:Y:S01]  /*11070*/  LEA.HI R0, R3, R0, RZ, 0x3 ;  /* 0x0000000003007211 */ /* 0x000fe200078f18ff */
[----:B------:R-:W-:Y:S01]  /*11080*/  IMAD.IADD R3, R6, 0x1, -R19 ;  /* 0x0000000106037824 */ /* 0x000fe200078e0a13 */
[----:B------:R-:W-:Y:S01]  /*11090*/  SHF.R.S32.HI R12, RZ, 0x1f, R5 ;  /* 0x0000001fff0c7819 */ /* 0x000fe20000011405 */
[----:B-1----:R-:W-:Y:S01]  /*110a0*/  IMAD R9, R57, 0x80, R16 ;  /* 0x0000008039097824 */ /* 0x002fe200078e0210 */
[----:B------:R-:W-:Y:S01]  /*110b0*/  MOV R18, R20 ;  /* 0x0000001400127202 */ /* 0x000fe20000000f00 */
[----:B------:R-:W-:Y:S02]  /*110c0*/  IMAD R3, R2, 0x8, R3 ;  /* 0x0000000802037824 */ /* 0x000fe400078e0203 */
[----:B------:R-:W-:-:S04]  /*110d0*/  @P2 IMAD.HI.U32 R2, R9, c[0x0][0x4ec], RZ ;  /* 0x00013b0009022a27 */ /* 0x000fc800078e00ff */
[----:B------:R-:W-:Y:S02]  /*110e0*/  IMAD R16, R12, c[0x0][0x490], RZ ;  /* 0x000124000c107a24 */ /* 0x000fe400078e02ff */
[----:B------:R-:W-:Y:S02]  /*110f0*/  IMAD.MOV.U32 R19, RZ, RZ, R21 ;  /* 0x000000ffff137224 */ /* 0x000fe400078e0015 */
[----:B------:R-:W-:Y:S01]  /*11100*/  IMAD.MOV.U32 R13, RZ, RZ, R9 ;  /* 0x000000ffff0d7224 */ /* 0x000fe200078e0009 */
[----:B------:R-:W-:Y:S01]  /*11110*/  @P2 SHF.R.U32.HI R13, RZ, c[0x0][0x4f0], R2 ;  /* 0x00013c00ff0d2a19 */ /* 0x000fe20000011602 */
[C---:B------:R-:W-:Y:S01]  /*11120*/  IMAD R17, R5.reuse, c[0x0][0x494], R16 ;  /* 0x0001250005117a24 */ /* 0x040fe200078e0210 */
[----:B------:R-:W-:Y:S01]  /*11130*/  SHF.R.S32.HI R16, RZ, 0x1f, R224 ;  /* 0x0000001fff107819 */ /* 0x000fe200000114e0 */
[----:B------:R-:W-:Y:S01]  /*11140*/  IMAD.WIDE.U32 R18, R5, c[0x0][0x490], R18 ;  /* 0x0001240005127a25 */ /* 0x000fe200078e0012 */
[----:B------:R-:W-:Y:S02]  /*11150*/  SEL R224, R224, RZ, !P1 ;  /* 0x000000ffe0e07207 */ /* 0x000fe40004800000 */
[----:B------:R-:W-:Y:S01]  /*11160*/  SEL R16, R16, RZ, !P1 ;  /* 0x000000ff10107207 */ /* 0x000fe20004800000 */
[----:B------:R-:W-:Y:S01]  /*11170*/  IMAD.MOV R20, RZ, RZ, -R13 ;  /* 0x000000ffff147224 */ /* 0x000fe200078e0a0d */
[----:B------:R-:W-:Y:S01]  /*11180*/  LEA R2, R15, R6, 0x5 ;  /* 0x000000060f027211 */ /* 0x000fe200078e28ff */
[----:B------:R-:W-:-:S02]  /*11190*/  IMAD R12, R12, c[0x0][0x3e8], RZ ;  /* 0x0000fa000c0c7a24 */ /* 0x000fc400078e02ff */
[----:B------:R-:W-:Y:S01]  /*111a0*/  IMAD.IADD R19, R19, 0x1, R17 ;  /* 0x0000000113137824 */ /* 0x000fe200078e0211 */
[----:B------:R-:W-:Y:S01]  /*111b0*/  LEA R2, R57, R2, 0x7 ;  /* 0x0000000239027211 */ /* 0x000fe200078e38ff */
[----:B------:R-:W-:Y:S02]  /*111c0*/  IMAD R20, R20, c[0x0][0x4e8], R9 ;  /* 0x00013a0014147a24 */ /* 0x000fe400078e0209 */
        /* <DEDUP_REMOVED lines=9> */
[----:B------:R-:W-:Y:S01]  /*11260*/  IMAD R13, R16, c[0x0][0x3f0], RZ ;  /* 0x0000fc00100d7a24 */ /* 0x000fe200078e02ff */
[----:B------:R-:W-:Y:S01]  /*11270*/  SHF.R.S32.HI R9, RZ, 0x1f, R20 ;  /* 0x0000001fff097819 */ /* 0x000fe20000011414 */
[----:B------:R-:W-:Y:S01]  /*11280*/  IMAD.MOV.U32 R5, RZ, RZ, R2 ;  /* 0x000000ffff057224 */ /* 0x000fe200078e0002 */
[----:B------:R-:W-:Y:S01]  /*11290*/  @P2 SHF.R.U32.HI R5, RZ, c[0x0][0x4f0], R17 ;  /* 0x00013c00ff052a19 */ /* 0x000fe20000011611 */
[----:B------:R-:W-:Y:S01]  /*112a0*/  IMAD R13, R224, c[0x0][0x3f4], R13 ;  /* 0x0000fd00e00d7a24 */ /* 0x000fe200078e020d */
[----:B------:R-:W-:Y:S01]  /*112b0*/  SHF.L.U32 R12, R0, 0x3, RZ ;  /* 0x00000003000c7819 */ /* 0x000fe200000006ff */
[----:B------:R-:W-:Y:S02]  /*112c0*/  IMAD R9, R9, c[0x0][0x488], RZ ;  /* 0x0001220009097a24 */ /* 0x000fe400078e02ff */
[----:B------:R-:W-:-:S04]  /*112d0*/  IMAD.WIDE.U32 R24, R224, c[0x0][0x3f0], R22 ;  /* 0x0000fc00e0187a25 */ /* 0x000fc800078e0016 */
[----:B------:R-:W-:Y:S01]  /*112e0*/  IMAD.WIDE.U32 R18, R20, c[0x0][0x488], R18 ;  /* 0x0001220014127a25 */ /* 0x000fe200078e0012 */
[----:B------:R-:W-:-:S03]  /*112f0*/  IADD3 R25, R25, R13, RZ ;  /* 0x0000000d19197210 */ /* 0x000fc60007ffe0ff */
[----:B------:R-:W-:Y:S01]  /*11300*/  IMAD R17, R20, c[0x0][0x48c], R9 ;  /* 0x0001230014117a24 */ /* 0x000fe200078e0209 */
[--C-:B------:R-:W-:Y:S01]  /*11310*/  SHF.R.S32.HI R20, RZ, 0x1f, R5.reuse ;  /* 0x0000001fff147819 */ /* 0x100fe20000011405 */
[----:B------:R-:W-:Y:S01]  /*11320*/  IMAD.SHL.U32 R0, R15, 0x8, RZ ;  /* 0x000000080f007824 */ /* 0x000fe200078e00ff */
[----:B------:R-:W-:Y:S01]  /*11330*/  LOP3.LUT R15, R12, 0xc0, RZ, 0xc0, !PT ;  /* 0x000000c00c0f7812 */ /* 0x000fe200078ec0ff */
[----:B------:R-:W-:Y:S01]  /*11340*/  IMAD.MOV R9, RZ, RZ, -R5 ;  /* 0x000000ffff097224 */ /* 0x000fe200078e0a05 */
[C---:B------:R-:W-:Y:S01]  /*11350*/  LEA R12, P1, R18.reuse, c[0x0][0x450], 0x2 ;  /* 0x00011400120c7a11 */ /* 0x040fe200078210ff */
[----:B------:R-:W-:Y:S01]  /*11360*/  IMAD.IADD R13, R19, 0x1, R17 ;  /* 0x00000001130d7824 */ /* 0x000fe200078e0211 */
[----:B------:R-:W-:Y:S01]  /*11370*/  SHF.R.U32.HI R16, RZ, 0x3, R15 ;  /* 0x00000003ff107819 */ /* 0x000fe2000001160f */
[----:B------:R-:W-:Y:S01]  /*11380*/  IMAD R48, R9, c[0x0][0x4e8], R2 ;  /* 0x00013a0009307a24 */ /* 0x000fe200078e0202 */
[----:B------:R-:W-:Y:S01]  /*11390*/  LOP3.LUT R15, R15, 0x18, R0, 0xf8, !PT ;  /* 0x000000180f0f7812 */ /* 0x000fe200078ef800 */
[----:B------:R-:W-:Y:S01]  /*113a0*/  SHFL.IDX PT, R22, R12, RZ, 0x1c1f ;  /* 0x001c1fff0c167589 */ /* 0x000fe200000e0000 */
[----:B------:R-:W-:Y:S01]  /*113b0*/  LEA.HI.X R9, R18, c[0x0][0x454], R13, 0x2, P1 ;  /* 0x0001150012097a11 */ /* 0x000fe200008f140d */
[----:B-----5:R-:W-:Y:S01]  /*113c0*/  IMAD R2, R7, c[0x0][0x4e8], RZ ;  /* 0x00013a0007027a24 */ /* 0x020fe200078e02ff */
[----:B------:R-:W-:Y:S01]  /*113d0*/  LOP3.LUT R16, R15, R16, RZ, 0x3c, !PT ;  /* 0x000000100f107212 */ /* 0x000fe200078e3cff */
[----:B------:R-:W-:Y:S01]  /*113e0*/  SHFL.IDX PT, R18, R12, 0x1, 0x1c1f ;  /* 0x003c1f000c127f89 */ /* 0x000fe200000e0000 */
[----:B------:R-:W-:-:S02]  /*113f0*/  IMAD R7, R57, 0x80, R14 ;  /* 0x0000008039077824 */ /* 0x000fc400078e020e */
[----:B------:R-:W-:Y:S01]  /*11400*/  IMAD R20, R20, c[0x0][0x3e0], RZ ;  /* 0x0000f80014147a24 */ /* 0x000fe200078e02ff */
[----:B------:R-:W1:Y:S01]  /*11410*/  SHFL.IDX PT, R23, R9, RZ, 0x1c1f ;  /* 0x001c1fff09177589 */ /* 0x000e6200000e0000 */
[----:B------:R-:W-:Y:S01]  /*11420*/  IMAD.WIDE.U32 R24, R5, c[0x0][0x3e0], R24 ;  /* 0x0000f80005187a25 */ /* 0x000fe200078e0018 */
[C---:B------:R-:W-:Y:S02]  /*11430*/  IADD3 R15, R7.reuse, 0x8, RZ ;  /* 0x00000008070f7810 */ /* 0x040fe40007ffe0ff */
[----:B------:R-:W2:Y:S01]  /*11440*/  SHFL.IDX PT, R19, R9, 0x1, 0x1c1f ;  /* 0x003c1f0009137f89 */ /* 0x000ea200000e0000 */
[-C--:B------:R-:W-:Y:S01]  /*11450*/  ISETP.GE.OR P3, PT, R7, R2.reuse, P0 ;  /* 0x000000020700720c */ /* 0x080fe20000766670 */
[----:B------:R-:W-:Y:S01]  /*11460*/  IMAD R20, R5, c[0x0][0x3e4], R20 ;  /* 0x0000f90005147a24 */ /* 0x000fe200078e0214 */
[C---:B------:R-:W-:Y:S01]  /*11470*/  IADD3 R13, R7.reuse, 0x40, RZ ;  /* 0x00000040070d7810 */ /* 0x040fe20007ffe0ff */
[----:B------:R-:W-:Y:S01]  /*11480*/  SHFL.IDX PT, R50, R12, 0x2, 0x1c1f ;  /* 0x005c1f000c327f89 */ /* 0x000fe200000e0000 */
[----:B------:R-:W-:Y:S01]  /*11490*/  IADD3 R7, R7, 0x48, RZ ;  /* 0x0000004807077810 */ /* 0x000fe20007ffe0ff */
[----:B------:R-:W-:Y:S01]  /*114a0*/  IMAD.U32 R16, R3, 0x20, R16 ;  /* 0x0000002003107824 */ /* 0x000fe200078e0010 */
[-C--:B------:R-:W-:Y:S01]  /*114b0*/  ISETP.GE.OR P2, PT, R15, R2.reuse, P0 ;  /* 0x000000020f00720c */ /* 0x080fe20000746670 */
[----:B------:R-:W3:Y:S01]  /*114c0*/  SHFL.IDX PT, R51, R9, 0x2, 0x1c1f ;  /* 0x005c1f0009337f89 */ /* 0x000ee200000e0000 */
[-C--:B------:R-:W-:Y:S01]  /*114d0*/  ISETP.GE.OR P1, PT, R13, R2.reuse, P0 ;  /* 0x000000020d00720c */ /* 0x080fe20000726670 */
[----:B------:R-:W-:Y:S01]  /*114e0*/  IMAD.SHL.U32 R58, R16, 0x2, RZ ;  /* 0x00000002103a7824 */ /* 0x000fe200078e00ff */
[----:B------:R-:W-:Y:S01]  /*114f0*/  ISETP.GE.OR P0, PT, R7, R2, P0 ;  /* 0x000000020700720c */ /* 0x000fe20000706670 */
[----:B------:R-:W-:Y:S01]  /*11500*/  SHFL.IDX PT, R52, R12, 0x3, 0x1c1f ;  /* 0x007c1f000c347f89 */ /* 0x000fe200000e0000 */
[----:B------:R-:W-:Y:S01]  /*11510*/  SHF.R.S32.HI R5, RZ, 0x1f, R48 ;  /* 0x0000001fff057819 */ /* 0x000fe20000011430 */
[----:B------:R-:W-:Y:S01]  /*11520*/  IMAD R57, R57, 0x80, R6 ;  /* 0x0000008039397824 */ /* 0x000fe200078e0206 */
[----:B------:R-:W-:Y:S01]  /*11530*/  IADD3 R25, R25, R20, RZ ;  /* 0x0000001419197210 */ /* 0x000fe20007ffe0ff */
[----:B------:R-:W4:Y:S02]  /*11540*/  SHFL.IDX PT, R53, R9, 0x3, 0x1c1f ;  /* 0x007c1f0009357f89 */ /* 0x000f2400000e0000 */
[----:B------:R-:W-:-:S02]  /*11550*/  IMAD R5, R5, c[0x0][0x3d8], RZ ;  /* 0x0000f60005057a24 */ /* 0x000fc400078e02ff */
[----:B-1----:R-:W-:Y:S02]  /*11560*/  @!P3 ST.E [R22.64], R4 ;  /* 0x000000041600b985 */ /* 0x002fe4000c101908 */
[C---:B------:R-:W-:Y:S02]  /*11570*/  IMAD R3, R48.reuse, c[0x0][0x3dc], R5 ;  /* 0x0000f70030037a24 */ /* 0x040fe400078e0205 */
[----:B--2---:R-:W-:Y:S01]  /*11580*/  @!P2 ST.E [R18.64], R8 ;  /* 0x000000081200a985 */ /* 0x004fe2000c101908 */
[----:B------:R-:W-:-:S05]  /*11590*/  IMAD.WIDE.U32 R48, R48, c[0x0][0x3d8], R24 ;  /* 0x0000f60030307a25 */ /* 0x000fca00078e0018 */
[----:B------:R-:W-:Y:S01]  /*115a0*/  IADD3 R3, R49, R3, RZ ;  /* 0x0000000331037210 */ /* 0x000fe20007ffe0ff */
[----:B---3--:R-:W-:Y:S04]  /*115b0*/  @!P1 ST.E [R50.64], R10 ;  /* 0x0000000a32009985 */ /* 0x008fe8000c101908 */
[----:B----4-:R1:W-:Y:S04]  /*115c0*/  @!P0 ST.E [R52.64], R11 ;  /* 0x0000000b34008985 */ /* 0x0103e8000c101908 */
[----:B------:R2:W3:Y:S04]  /*115d0*/  LDS.128 R44, [R58+0x880] ;  /* 0x000880003a2c7984 */ /* 0x0004e80000000c00 */
[----:B------:R2:W4:Y:S04]  /*115e0*/  LDS.128 R40, [R58+0x1080] ;  /* 0x001080003a287984 */ /* 0x0005280000000c00 */
[----:B------:R2:W2:Y:S04]  /*115f0*/  LDS.128 R36, [R58+0x1880] ;  /* 0x001880003a247984 */ /* 0x0004a80000000c00 */
[----:B------:R2:W2:Y:S04]  /*11600*/  LDS.128 R32, [R58+0x2880] ;  /* 0x002880003a207984 */ /* 0x0004a80000000c00 */
[----:B------:R2:W2:Y:S04]  /*11610*/  LDS.128 R28, [R58+0x3080] ;  /* 0x003080003a1c7984 */ /* 0x0004a80000000c00 */
[----:B------:R2:W2:Y:S01]  /*11620*/  LDS.128 R24, [R58+0x3880] ;  /* 0x003880003a187984 */ /* 0x0004a20000000c00 */
[----:B-1----:R-:W-:-:S03]  /*11630*/  LEA R52, P0, R48, c[0x0][0x380], 0x1 ;  /* 0x0000e00030347a11 */ /* 0x002fc600078008ff */
[----:B------:R1:W1:Y:S01]  /*11640*/  LDS.128 R20, [R58+0x4880] ;  /* 0x004880003a147984 */ /* 0x0002620000000c00 */
[----:B------:R-:W-:-:S03]  /*11650*/  LEA.HI.X R3, R48, c[0x0][0x384], R3, 0x1, P0 ;  /* 0x0000e10030037a11 */ /* 0x000fc600000f0c03 */
[----:B------:R1:W1:Y:S01]  /*11660*/  LDS.128 R16, [R58+0x5080] ;  /* 0x005080003a107984 */ /* 0x0002620000000c00 */
[----:B------:R-:W-:-:S03]  /*11670*/  ISETP.GE.AND P0, PT, R57, R2, PT ;  /* 0x000000023900720c */ /* 0x000fc60003f06270 */
[----:B------:R1:W1:Y:S04]  /*11680*/  LDS.128 R12, [R58+0x5880] ;  /* 0x005880003a0c7984 */ /* 0x0002680000000c00 */
[----:B------:R1:W1:Y:S04]  /*11690*/  SHFL.IDX PT, R60, R52, RZ, 0x1c1f ;  /* 0x001c1fff343c7589 */ /* 0x00026800000e0000 */
[----:B------:R1:W1:Y:S02]  /*116a0*/  SHFL.IDX PT, R61, R3, RZ, 0x1c1f ;  /* 0x001c1fff033d7589 */ /* 0x00026400000e0000 */
[----:B------:R-:W-:Y:S05]  /*116b0*/  @P0 BRA `(.L_x_334) ;  /* 0x0000014000000947 */ /* 0x000fea0003800000 */
[----:B---3--:R-:W3:Y:S01]  /*116c0*/  LDS.128 R48, [R58+0x80] ;  /* 0x000080003a307984 */ /* 0x008ee20000000c00 */
[----:B------:R-:W-:-:S02]  /*116d0*/  IADD3 R56, R0, 0x20, RZ ;  /* 0x0000002000387810 */ /* 0x000fc40007ffe0ff */
[----:B------:R-:W-:Y:S01]  /*116e0*/  IADD3 R54, R0, 0x40, RZ ;  /* 0x0000004000367810 */ /* 0x000fe20007ffe0ff */
[----:B------:R-:W5:Y:S01]  /*116f0*/  LDS.128 R8, [R58+0x2080] ;  /* 0x002080003a087984 */ /* 0x000f620000000c00 */
[----:B------:R-:W-:Y:S02]  /*11700*/  ISETP.GE.AND P1, PT, R56, c[0x0][0x3c8], PT ;  /* 0x0000f20038007a0c */ /* 0x000fe40003f26270 */
[----:B------:R-:W-:Y:S01]  /*11710*/  ISETP.GE.AND P0, PT, R54, c[0x0][0x3c8], PT ;  /* 0x0000f20036007a0c */ /* 0x000fe20003f06270 */
[----:B------:R4:W2:Y:S01]  /*11720*/  LDS.128 R4, [R58+0x4080] ;  /* 0x004080003a047984 */ /* 0x0008a20000000c00 */
[----:B------:R-:W-:-:S09]  /*11730*/  ISETP.GE.AND P2, PT, R0, c[0x0][0x3c8], PT ;  /* 0x0000f20000007a0c */ /* 0x000fd20003f46270 */
[----:B------:R-:W-:Y:S02]  /*11740*/  @!P1 SHF.R.S32.HI R55, RZ, 0x1f, R56 ;  /* 0x0000001fff379819 */ /* 0x000fe40000011438 */
[----:B------:R-:W-:Y:S02]  /*11750*/  @!P0 SHF.R.S32.HI R53, RZ, 0x1f, R54 ;  /* 0x0000001fff358819 */ /* 0x000fe40000011436 */
[----:B------:R-:W-:Y:S02]  /*11760*/  @!P1 LEA.HI R55, R55, R56, RZ, 0x3 ;  /* 0x0000003837379211 */ /* 0x000fe400078f18ff */
[----:B------:R-:W-:Y:S02]  /*11770*/  @!P0 LEA.HI R53, R53, R54, RZ, 0x3 ;  /* 0x0000003635358211 */ /* 0x000fe400078f18ff */
[----:B------:R-:W-:Y:S02]  /*11780*/  @!P1 LOP3.LUT R55, R55, 0xfffffff8, RZ, 0xc0, !PT ;  /* 0xfffffff837379812 */ /* 0x000fe400078ec0ff */
[----:B------:R-:W-:Y:S01]  /*11790*/  @!P0 LOP3.LUT R53, R53, 0xfffffff8, RZ, 0xc0, !PT ;  /* 0xfffffff835358812 */ /* 0x000fe200078ec0ff */
[----:B-12-4-:R-:W-:-:S04]  /*117a0*/  @!P2 IMAD.WIDE R58, R0, 0x2, R60 ;  /* 0x00000002003aa825 */ /* 0x016fc800078e023c */
[----:B------:R-:W-:-:S04]  /*117b0*/  @!P1 IMAD.WIDE R54, R55, 0x2, R60 ;  /* 0x0000000237369825 */ /* 0x000fc800078e023c */
[----:B------:R-:W-:Y:S01]  /*117c0*/  @!P0 IMAD.WIDE R60, R53, 0x2, R60 ;  /* 0x00000002353c8825 */ /* 0x000fe200078e023c */
[----:B---3--:R1:W-:Y:S04]  /*117d0*/  @!P2 ST.E.128 [R58.64], R48 ;  /* 0x000000303a00a985 */ /* 0x0083e8000c101d08 */
[----:B-----5:R1:W-:Y:S04]  /*117e0*/  @!P1 ST.E.128 [R54.64], R8 ;  /* 0x0000000836009985 */ /* 0x0203e8000c101d08 */
[----:B------:R1:W-:Y:S02]  /*117f0*/  @!P0 ST.E.128 [R60.64], R4 ;  /* 0x000000043c008985 */ /* 0x0003e4000c101d08 */
.L_x_334:
[----:B---3--:R-:W-:Y:S05]  /*11800*/  BSYNC B0 ;  /* 0x0000000000007941 */ /* 0x008fea0003800000 */
.L_x_333:
[----:B-1----:R-:W-:Y:S01]  /*11810*/  IADD3 R5, R57, 0x20, RZ ;  /* 0x0000002039057810 */ /* 0x002fe20007ffe0ff */
[----:B------:R1:W3:Y:S01]  /*11820*/  SHFL.IDX PT, R9, R3, 0x1, 0x1c1f ;  /* 0x003c1f0003097f89 */ /* 0x0002e200000e0000 */
[----:B------:R-:W-:Y:S02]  /*11830*/  BSSY B0, `(.L_x_335) ;  /* 0x0000015000007945 */ /* 0x000fe40003800000 */
[----:B------:R-:W-:Y:S01]  /*11840*/  ISETP.GE.AND P0, PT, R5, R2, PT ;  /* 0x000000020500720c */ /* 0x000fe20003f06270 */
[----:B------:R1:W4:-:S12]  /*11850*/  SHFL.IDX PT, R8, R52, 0x1, 0x1c1f ;  /* 0x003c1f0034087f89 */ /* 0x00031800000e0000 */
        /* <DEDUP_REMOVED lines=16> */
[----:B--2---:R3:W-:Y:S04]  /*11960*/  @!P1 ST.E.128 [R6.64], R32 ;  /* 0x0000002006009985 */ /* 0x0047e8000c101d08 */
[----:B------:R3:W-:Y:S02]  /*11970*/  @!P0 ST.E.128 [R4.64], R20 ;  /* 0x0000001404008985 */ /* 0x0007e4000c101d08 */
.L_x_336:
[----:B------:R-:W-:Y:S05]  /*11980*/  BSYNC B0 ;  /* 0x0000000000007941 */ /* 0x000fea0003800000 */
.L_x_335:
[----:B---3--:R-:W-:Y:S01]  /*11990*/  IADD3 R5, R57, 0x40, RZ ;  /* 0x0000004039057810 */ /* 0x008fe20007ffe0ff */
[----:B------:R3:W1:Y:S01]  /*119a0*/  SHFL.IDX PT, R9, R3, 0x2, 0x1c1f ;  /* 0x005c1f0003097f89 */ /* 0x00066200000e0000 */
[----:B------:R-:W-:Y:S02]  /*119b0*/  BSSY B0, `(.L_x_337) ;  /* 0x0000015000007945 */ /* 0x000fe40003800000 */
[----:B------:R-:W-:Y:S01]  /*119c0*/  ISETP.GE.AND P0, PT, R5, R2, PT ;  /* 0x000000020500720c */ /* 0x000fe20003f06270 */
[----:B----4-:R3:W4:-:S12]  /*119d0*/  SHFL.IDX PT, R8, R52, 0x2, 0x1c1f ;  /* 0x005c1f0034087f89 */ /* 0x01071800000e0000 */
        /* <DEDUP_REMOVED lines=18> */
.L_x_338:
[----:B------:R-:W-:Y:S05]  /*11b00*/  BSYNC B0 ;  /* 0x0000000000007941 */ /* 0x000fea0003800000 */
.L_x_337:
[----:B------:R-:W-:Y:S01]  /*11b10*/  IADD3 R57, R57, 0x60, RZ ;  /* 0x0000006039397810 */ /* 0x000fe20007ffe0ff */
[----:B-1----:R1:W3:Y:S03]  /*11b20*/  SHFL.IDX PT, R5, R3, 0x3, 0x1c1f ;  /* 0x007c1f0003057f89 */ /* 0x0022e600000e0000 */
[----:B------:R-:W-:Y:S01]  /*11b30*/  ISETP.GE.AND P0, PT, R57, R2, PT ;  /* 0x000000023900720c */ /* 0x000fe20003f06270 */
[----:B------:R1:W4:-:S12]  /*11b40*/  SHFL.IDX PT, R4, R52, 0x3, 0x1c1f ;  /* 0x007c1f0034047f89 */ /* 0x00031800000e0000 */
[----:B------:R-:W-:Y:S05]  /*11b50*/  @P0 EXIT ;  /* 0x000000000000094d */ /* 0x000fea0003800000 */
[C---:B-1-3--:R-:W-:Y:S02]  /*11b60*/  IADD3 R3, R0.reuse, 0x20, RZ ;  /* 0x0000002000037810 */ /* 0x04afe40007ffe0ff */
[C---:B------:R-:W-:Y:S02]  /*11b70*/  ISETP.GE.AND P1, PT, R0.reuse, c[0x0][0x3c8], PT ;  /* 0x0000f20000007a0c */ /* 0x040fe40003f26270 */
[----:B------:R-:W-:Y:S02]  /*11b80*/  ISETP.GE.AND P0, PT, R3, c[0x0][0x3c8], PT ;  /* 0x0000f20003007a0c */ /* 0x000fe40003f06270 */
[----:B------:R-:W-:-:S09]  /*11b90*/  IADD3 R9, R0, 0x40, RZ ;  /* 0x0000004000097810 */ /* 0x000fd20007ffe0ff */
[----:B----4-:R-:W-:Y:S02]  /*11ba0*/  @!P1 IMAD.WIDE R6, R0, 0x2, R4 ;  /* 0x0000000200069825 */ /* 0x010fe400078e0204 */
[----:B------:R-:W-:-:S03]  /*11bb0*/  @!P0 SHF.R.S32.HI R2, RZ, 0x1f, R3 ;  /* 0x0000001fff028819 */ /* 0x000fc60000011403 */
[----:B--2---:R1:W-:Y:S01]  /*11bc0*/  @!P1 ST.E.128 [R6.64], R36 ;  /* 0x0000002406009985 */ /* 0x0043e2000c101d08 */
        /* <DEDUP_REMOVED lines=12> */
.L_x_331:
[----:B------:R-:W-:Y:S01]  /*11c90*/  ISETP.NE.U32.AND P1, PT, RZ, c[0x0][0x508], PT ;  /* 0x00014200ff007a0c */ /* 0x000fe20003f25070 */
[----:B------:R-:W-:Y:S01]  /*11ca0*/  IMAD.MOV.U32 R7, RZ, RZ, 0x4 ;  /* 0x00000004ff077424 */ /* 0x000fe200078e00ff */
[----:B------:R-:W-:Y:S02]  /*11cb0*/  ISETP.NE.U32.AND P0, PT, RZ, c[0x0][0x500], PT ;  /* 0x00014000ff007a0c */ /* 0x000fe40003f05070 */
[----:B------:R-:W-:Y:S01]  /*11cc0*/  ISETP.NE.AND.EX P1, PT, RZ, c[0x0][0x50c], PT, P1 ;  /* 0x00014300ff007a0c */ /* 0x000fe20003f25310 */
[----:B------:R-:W-:Y:S01]  /*11cd0*/  IMAD.WIDE R4, R224, R7, c[0x0][0x500] ;  /* 0x00014000e0047625 */ /* 0x000fe200078e0207 */
[----:B------:R-:W-:-:S03]  /*11ce0*/  ISETP.NE.AND.EX P0, PT, RZ, c[0x0][0x504], PT, P0 ;  /* 0x00014100ff007a0c */ /* 0x000fc60003f05300 */
[----:B------:R-:W-:-:S08]  /*11cf0*/  IMAD.MOV.U32 R2, RZ, RZ, c[0x0][0x388] ;  /* 0x0000e200ff027624 */ /* 0x000fd000078e00ff */
        /* <DEDUP_REMOVED lines=8> */
[----:B-----5:R-:W2:Y:S04]  /*11d80*/  LDG.E R2, [R4.64] ;  /* 0x0000000804027981 */ /* 0x020ea8000c1e1900 */
[----:B------:R-:W2:Y:S02]  /*11d90*/  LDG.E R3, [R4.64+0x4] ;  /* 0x0000040804037981 */ /* 0x000ea4000c1e1900 */
[----:B--2---:R-:W-:-:S02]  /*11da0*/  IADD3 R2, -R2, R3, RZ ;  /* 0x0000000302027210 */ /* 0x004fc40007ffe1ff */
.L_x_339:
[----:B-1----:R-:W1:Y:S01]  /*11db0*/  S2R R0, SR_TID.X ;  /* 0x0000000000007919 */ /* 0x002e620000002100 */
[----:B------:R-:W-:Y:S01]  /*11dc0*/  SHF.R.S32.HI R9, RZ, 0x1f, R224 ;  /* 0x0000001fff097819 */ /* 0x000fe200000114e0 */
[----:B------:R-:W-:Y:S01]  /*11dd0*/  BSSY B0, `(.L_x_340) ;  /* 0x0000028000007945 */ /* 0x000fe20003800000 */
[----:B------:R-:W-:-:S02]  /*11de0*/  SEL R224, R224, RZ, !P0 ;  /* 0x000000ffe0e07207 */ /* 0x000fc40004000000 */
[----:B------:R-:W-:Y:S02]  /*11df0*/  SEL R9, R9, RZ, !P0 ;  /* 0x000000ff09097207 */ /* 0x000fe40004000000 */
[----:B-1----:R-:W-:-:S13]  /*11e00*/  ISETP.GT.AND P1, PT, R0, 0x7f, PT ;  /* 0x0000007f0000780c */ /* 0x002fda0003f24270 */
        /* <DEDUP_REMOVED lines=9> */
[----:B------:R-:W-:Y:S01]  /*11ea0*/  MOV R10, R12 ;  /* 0x0000000c000a7202 */ /* 0x000fe20000000f00 */
[----:B------:R-:W-:Y:S01]  /*11eb0*/  IMAD.MOV.U32 R6, RZ, RZ, R7 ;  /* 0x000000ffff067224 */ /* 0x000fe200078e0007 */
[----:B------:R-:W-:-:S13]  /*11ec0*/  ISETP.NE.AND P0, PT, R3, 0x1, PT ;  /* 0x000000010300780c */ /* 0x000fda0003f05270 */
[----:B------:R-:W-:-:S05]  /*11ed0*/  @P0 IMAD.HI.U32 R5, R7, c[0x0][0x4ec], RZ ;  /* 0x00013b0007050a27 */ /* 0x000fca00078e00ff */
[----:B------:R-:W-:Y:S01]  /*11ee0*/  @P0 SHF.R.U32.HI R6, RZ, c[0x0][0x4f0], R5 ;  /* 0x00013c00ff060a19 */ /* 0x000fe20000011605 */
[----:B-1----:R-:W-:Y:S01]  /*11ef0*/  IMAD.WIDE.U32 R10, R4, c[0x0][0x490], R10 ;  /* 0x00012400040a7a25 */ /* 0x002fe200078e000a */
[----:B------:R-:W-:Y:S02]  /*11f00*/  SHF.R.S32.HI R3, RZ, 0x1f, R4 ;  /* 0x0000001fff037819 */ /* 0x000fe40000011404 */
[----:B------:R-:W-:-:S03]  /*11f10*/  SHF.R.S32.HI R8, RZ, 0x1f, R6 ;  /* 0x0000001fff087819 */ /* 0x000fc60000011406 */
[----:B------:R-:W-:-:S04]  /*11f20*/  IMAD R3, R3, c[0x0][0x490], RZ ;  /* 0x0001240003037a24 */ /* 0x000fc800078e02ff */
[----:B------:R-:W-:Y:S01]  /*11f30*/  IMAD R3, R4, c[0x0][0x494], R3 ;  /* 0x0001250004037a24 */ /* 0x000fe200078e0203 */
[----:B------:R-:W-:-:S03]  /*11f40*/  IADD3 R4, -R6, RZ, RZ ;  /* 0x000000ff06047210 */ /* 0x000fc60007ffe1ff */
[----:B------:R-:W-:Y:S02]  /*11f50*/  IMAD.IADD R11, R3, 0x1, R11 ;  /* 0x00000001030b7824 */ /* 0x000fe400078e020b */
[----:B------:R-:W-:Y:S02]  /*11f60*/  IMAD R3, R9, c[0x0][0x498], RZ ;  /* 0x0001260009037a24 */ /* 0x000fe400078e02ff */
[----:B------:R-:W-:Y:S02]  /*11f70*/  IMAD R4, R4, c[0x0][0x4e8], R7 ;  /* 0x00013a0004047a24 */ /* 0x000fe400078e0207 */
[----:B------:R-:W-:-:S03]  /*11f80*/  IMAD.WIDE.U32 R10, R224, c[0x0][0x498], R10 ;  /* 0x00012600e00a7a25 */ /* 0x000fc600078e000a */
[----:B------:R-:W-:Y:S01]  /*11f90*/  SHF.R.S32.HI R5, RZ, 0x1f, R4 ;  /* 0x0000001fff057819 */ /* 0x000fe20000011404 */
[----:B------:R-:W-:Y:S01]  /*11fa0*/  IMAD R3, R224, c[0x0][0x49c], R3 ;  /* 0x00012700e0037a24 */ /* 0x000fe200078e0203 */
[----:B------:R-:W-:-:S03]  /*11fb0*/  IADD3 R6, P0, R6, R10, RZ ;  /* 0x0000000a06067210 */ /* 0x000fc60007f1e0ff */
[----:B------:R-:W-:Y:S01]  /*11fc0*/  IMAD R5, R5, c[0x0][0x488], RZ ;  /* 0x0001220005057a24 */ /* 0x000fe200078e02ff */
[----:B------:R-:W-:Y:S02]  /*11fd0*/  IADD3.X R7, R8, R11, R3, P0, !PT ;  /* 0x0000000b08077210 */ /* 0x000fe400007fe403 */
[----:B------:R-:W-:Y:S01]  /*11fe0*/  MOV R3, 0xff800000 ;  /* 0xff80000000037802 */ /* 0x000fe20000000f00 */
[C---:B------:R-:W-:Y:S02]  /*11ff0*/  IMAD R5, R4.reuse, c[0x0][0x48c], R5 ;  /* 0x0001230004057a24 */ /* 0x040fe400078e0205 */
[----:B------:R-:W-:-:S05]  /*12000*/  IMAD.WIDE.U32 R6, R4, c[0x0][0x488], R6 ;  /* 0x0001220004067a25 */ /* 0x000fca00078e0006 */
[----:B------:R-:W-:Y:S02]  /*12010*/  IADD3 R5, R7, R5, RZ ;  /* 0x0000000507057210 */ /* 0x000fe40007ffe0ff */
[----:B------:R-:W-:-:S04]  /*12020*/  LEA R4, P0, R6, c[0x0][0x450], 0x2 ;  /* 0x0001140006047a11 */ /* 0x000fc800078010ff */
[----:B------:R-:W-:-:S05]  /*12030*/  LEA.HI.X R5, R6, c[0x0][0x454], R5, 0x2, P0 ;  /* 0x0001150006057a11 */ /* 0x000fca00000f1405 */
[----:B------:R1:W-:Y:S04]  /*12040*/  STG.E [R4.64], R3 ;  /* 0x0000000304007986 */ /* 0x0003e8000c101908 */
.L_x_341:
[----:B------:R-:W-:Y:S05]  /*12050*/  BSYNC B0 ;  /* 0x0000000000007941 */ /* 0x000fea0003800000 */
.L_x_340:
[----:B------:R-:W2:Y:S01]  /*12060*/  S2R R7, SR_CTAID.Y ;  /* 0x0000000000077919 */ /* 0x000ea20000002600 */
[----:B-1----:R-:W-:Y:S01]  /*12070*/  SHF.R.S32.HI R3, RZ, 0x1f, R0 ;  /* 0x0000001fff037819 */ /* 0x002fe20000011400 */
[----:B------:R-:W-:Y:S01]  /*12080*/  IMAD R5, R13, c[0x0][0x3a0], RZ ;  /* 0x0000e8000d057a24 */ /* 0x000fe200078e02ff */
[----:B------:R-:W-:Y:S01]  /*12090*/  BSSY B0, `(.L_x_342) ;  /* 0x000003f000007945 */ /* 0x000fe20003800000 */
[----:B------:R-:W1:Y:S01]  /*120a0*/  S2R R8, SR_CTAID.X ;  /* 0x0000000000087919 */ /* 0x000e620000002500 */
[----:B------:R-:W-:Y:S01]  /*120b0*/  LEA.HI R4, R3, R0, RZ, 0x2 ;  /* 0x0000000003047211 */ /* 0x000fe200078f10ff */
[C---:B------:R-:W-:Y:S01]  /*120c0*/  IMAD R10, R12.reuse, c[0x0][0x3a4], R5 ;  /* 0x0000e9000c0a7a24 */ /* 0x040fe200078e0205 */
[----:B------:R-:W-:Y:S01]  /*120d0*/  MOV R3, c[0x0][0x4e8] ;  /* 0x00013a0000037a02 */ /* 0x000fe20000000f00 */
[----:B------:R-:W-:Y:S01]  /*120e0*/  IMAD.WIDE.U32 R12, R12, c[0x0][0x3a0], RZ ;  /* 0x0000e8000c0c7a25 */ /* 0x000fe200078e00ff */
[----:B------:R-:W-:Y:S02]  /*120f0*/  LOP3.LUT R5, R4, 0xfffffffc, RZ, 0xc0, !PT ;  /* 0xfffffffc04057812 */ /* 0x000fe400078ec0ff */
[----:B------:R-:W-:Y:S01]  /*12100*/  ISETP.NE.AND P0, PT, R3, 0x1, PT ;  /* 0x000000010300780c */ /* 0x000fe20003f05270 */
[----:B------:R-:W-:Y:S01]  /*12110*/  IMAD R9, R9, c[0x0][0x3f0], RZ ;  /* 0x0000fc0009097a24 */ /* 0x000fe200078e02ff */
[----:B------:R-:W-:Y:S01]  /*12120*/  SHF.R.S32.HI R4, RZ, 0x2, R4 ;  /* 0x00000002ff047819 */ /* 0x000fe20000011404 */
[----:B------:R-:W-:Y:S01]  /*12130*/  IMAD.IADD R5, R0, 0x1, -R5 ;  /* 0x0000000100057824 */ /* 0x000fe200078e0a05 */
[----:B------:R-:W-:Y:S01]  /*12140*/  IADD3 R13, R13, R10, RZ ;  /* 0x0000000a0d0d7210 */ /* 0x000fe20007ffe0ff */
[----:B------:R-:W-:-:S02]  /*12150*/  IMAD R9, R224, c[0x0][0x3f4], R9 ;  /* 0x0000fd00e0097a24 */ /* 0x000fc400078e0209 */
[----:B-----5:R-:W-:Y:S01]  /*12160*/  IMAD R2, R2, c[0x0][0x4e8], RZ ;  /* 0x00013a0002027a24 */ /* 0x020fe200078e02ff */
[C---:B------:R-:W-:Y:S02]  /*12170*/  LEA R3, R5.reuse, R4, 0x5 ;  /* 0x0000000405037211 */ /* 0x040fe400078e28ff */
[----:B------:R-:W-:Y:S02]  /*12180*/  SHF.L.U32 R11, R5, 0x3, RZ ;  /* 0x00000003050b7819 */ /* 0x000fe400000006ff */
[----:B--2---:R-:W-:Y:S01]  /*12190*/  SHF.R.S32.HI R6, RZ, 0x1f, R7 ;  /* 0x0000001fff067819 */ /* 0x004fe20000011407 */
[----:B------:R-:W-:Y:S01]  /*121a0*/  IMAD.WIDE.U32 R12, R7, c[0x0][0x3e8], R12 ;  /* 0x0000fa00070c7a25 */ /* 0x000fe200078e000c */
[----:B------:R-:W-:-:S03]  /*121b0*/  IADD3 R5, R11, 0x20, RZ ;  /* 0x000000200b057810 */ /* 0x000fc60007ffe0ff */
[----:B------:R-:W-:Y:S02]  /*121c0*/  IMAD R6, R6, c[0x0][0x3e8], RZ ;  /* 0x0000fa0006067a24 */ /* 0x000fe400078e02ff */
[----:B-1----:R-:W-:Y:S02]  /*121d0*/  IMAD R3, R8, 0x80, R3 ;  /* 0x0000008008037824 */ /* 0x002fe400078e0203 */
[----:B------:R-:W-:Y:S02]  /*121e0*/  IMAD R6, R7, c[0x0][0x3ec], R6 ;  /* 0x0000fb0007067a24 */ /* 0x000fe400078e0206 */
[----:B------:R-:W-:-:S03]  /*121f0*/  @P0 IMAD.HI.U32 R0, R3, c[0x0][0x4ec], RZ ;  /* 0x00013b0003000a27 */ /* 0x000fc600078e00ff */
[----:B------:R-:W-:Y:S02]  /*12200*/  IADD3 R13, R6, R13, RZ ;  /* 0x0000000d060d7210 */ /* 0x000fe40007ffe0ff */
[----:B------:R-:W-:Y:S02]  /*12210*/  MOV R6, R3 ;  /* 0x0000000300067202 */ /* 0x000fe40000000f00 */
[----:B------:R-:W-:Y:S01]  /*12220*/  @P0 SHF.R.U32.HI R6, RZ, c[0x0][0x4f0], R0 ;  /* 0x00013c00ff060a19 */ /* 0x000fe20000011600 */
[----:B------:R-:W-:-:S03]  /*12230*/  IMAD.WIDE.U32 R12, R224, c[0x0][0x3f0], R12 ;  /* 0x0000fc00e00c7a25 */ /* 0x000fc600078e000c */
[--C-:B------:R-:W-:Y:S01]  /*12240*/  SHF.R.S32.HI R7, RZ, 0x1f, R6.reuse ;  /* 0x0000001fff077819 */ /* 0x100fe20000011406 */
[----:B------:R-:W-:Y:S01]  /*12250*/  IMAD.MOV R0, RZ, RZ, -R6 ;  /* 0x000000ffff007224 */ /* 0x000fe200078e0a06 */
[----:B------:R-:W-:Y:S02]  /*12260*/  IADD3 R13, R13, R9, RZ ;  /* 0x000000090d0d7210 */ /* 0x000fe40007ffe0ff */
[----:B------:R-:W-:Y:S01]  /*12270*/  LEA R9, R8, R4, 0x7 ;  /* 0x0000000408097211 */ /* 0x000fe200078e38ff */
[----:B------:R-:W-:Y:S01]  /*12280*/  IMAD R7, R7, c[0x0][0x3e0], RZ ;  /* 0x0000f80007077a24 */ /* 0x000fe200078e02ff */
[----:B------:R-:W-:Y:S01]  /*12290*/  IADD3 R4, R11, 0x40, RZ ;  /* 0x000000400b047810 */ /* 0x000fe20007ffe0ff */
[----:B------:R-:W-:Y:S02]  /*122a0*/  IMAD R0, R0, c[0x0][0x4e8], R3 ;  /* 0x00013a0000007a24 */ /* 0x000fe400078e0203 */
        /* <DEDUP_REMOVED lines=29> */
.L_x_343:
[----:B------:R-:W-:Y:S05]  /*12480*/  BSYNC B0 ;  /* 0x0000000000007941 */ /* 0x000fea0003800000 */
.L_x_342:
[----:B--23--:R-:W-:Y:S01]  /*12490*/  IADD3 R7, R9, 0x20, RZ ;  /* 0x0000002009077810 */ /* 0x00cfe20007ffe0ff */
[----:B------:R2:W3:Y:S01]  /*124a0*/  SHFL.IDX PT, R13, R0, 0x1, 0x1c1f ;  /* 0x003c1f00000d7f89 */ /* 0x0004e200000e0000 */
        /* <DEDUP_REMOVED lines=9> */
[----:B------:R-:W-:Y:S02]  /*12540*/  @!P1 LEA.HI R7, R6, R5, RZ, 0x3 ;  /* 0x0000000506079211 */ /* 0x000fe400078f18ff */
[----:B------:R-:W-:Y:S01]  /*12550*/  @!P0 LEA.HI R6, R15, R4, RZ, 0x3 ;  /* 0x000000040f068211 */ /* 0x000fe200078f18ff */
[----:B---34-:R-:W-:Y:S01]  /*12560*/  @!P2 IMAD.WIDE R14, R11, 0x2, R12 ;  /* 0x000000020b0ea825 */ /* 0x018fe200078e020c */
[----:B------:R-:W-:Y:S02]  /*12570*/  @!P1 LOP3.LUT R7, R7, 0xfffffff8, RZ, 0xc0, !PT ;  /* 0xfffffff807079812 */ /* 0x000fe400078ec0ff */
[----:B------:R-:W-:-:S02]  /*12580*/  @!P0 LOP3.LUT R6, R6, 0xfffffff8, RZ, 0xc0, !PT ;  /* 0xfffffff806068812 */ /* 0x000fc400078ec0ff */
[----:B------:R3:W-:Y:S01]  /*12590*/  @!P2 ST.E.128 [R14.64], RZ ;  /* 0x000000ff0e00a985 */ /* 0x0007e2000c101d08 */
[----:B------:R-:W-:-:S04]  /*125a0*/  @!P1 IMAD.WIDE R16, R7, 0x2, R12 ;  /* 0x0000000207109825 */ /* 0x000fc800078e020c */
[----:B------:R-:W-:Y:S01]  /*125b0*/  @!P0 IMAD.WIDE R6, R6, 0x2, R12 ;  /* 0x0000000206068825 */ /* 0x000fe200078e020c */
[----:B------:R3:W-:Y:S04]  /*125c0*/  @!P1 ST.E.128 [R16.64], RZ ;  /* 0x000000ff10009985 */ /* 0x0007e8000c101d08 */
[----:B------:R3:W-:Y:S02]  /*125d0*/  @!P0 ST.E.128 [R6.64], RZ ;  /* 0x000000ff06008985 */ /* 0x0007e4000c101d08 */
.L_x_345:
[----:B------:R-:W-:Y:S05]  /*125e0*/  BSYNC B0 ;  /* 0x0000000000007941 */ /* 0x000fea0003800000 */
.L_x_344:
        /* <DEDUP_REMOVED lines=13> */
[----:B-1--4-:R-:W-:Y:S01]  /*126c0*/  @!P2 IMAD.WIDE R14, R11, 0x2, R12 ;  /* 0x000000020b0ea825 */ /* 0x012fe200078e020c */
[----:B------:R-:W-:Y:S02]  /*126d0*/  @!P1 LOP3.LUT R7, R7, 0xfffffff8, RZ, 0xc0, !PT ;  /* 0xfffffff807079812 */ /* 0x000fe400078ec0ff */
[----:B------:R-:W-:-:S02]  /*126e0*/  @!P0 LOP3.LUT R6, R6, 0xfffffff8, RZ, 0xc0, !PT ;  /* 0xfffffff806068812 */ /* 0x000fc400078ec0ff */
[----:B------:R1:W-:Y:S01]  /*126f0*/  @!P2 ST.E.128 [R14.64], RZ ;  /* 0x000000ff0e00a985 */ /* 0x0003e2000c101d08 */
[----:B------:R-:W-:-:S04]  /*12700*/  @!P1 IMAD.WIDE R16, R7, 0x2, R12 ;  /* 0x0000000207109825 */ /* 0x000fc800078e020c */
[----:B------:R-:W-:Y:S01]  /*12710*/  @!P0 IMAD.WIDE R6, R6, 0x2, R12 ;  /* 0x0000000206068825 */ /* 0x000fe200078e020c */
[----:B------:R1:W-:Y:S04]  /*12720*/  @!P1 ST.E.128 [R16.64], RZ ;  /* 0x000000ff10009985 */ /* 0x0003e8000c101d08 */
[----:B------:R1:W-:Y:S02]  /*12730*/  @!P0 ST.E.128 [R6.64], RZ ;  /* 0x000000ff06008985 */ /* 0x0003e4000c101d08 */
.L_x_347:
[----:B------:R-:W-:Y:S05]  /*12740*/  BSYNC B0 ;  /* 0x0000000000007941 */ /* 0x000fea0003800000 */
.L_x_346:
[----:B------:R-:W-:Y:S01]  /*12750*/  IADD3 R9, R9, 0x60, RZ ;  /* 0x0000006009097810 */ /* 0x000fe20007ffe0ff */
[----:B-1----:R1:W2:Y:S03]  /*12760*/  SHFL.IDX PT, R7, R0, 0x3, 0x1c1f ;  /* 0x007c1f0000077f89 */ /* 0x0022a600000e0000 */
[----:B------:R-:W-:Y:S01]  /*12770*/  ISETP.GE.AND P0, PT, R9, R2, PT ;  /* 0x000000020900720c */ /* 0x000fe20003f06270 */
[----:B------:R1:W3:-:S12]  /*12780*/  SHFL.IDX PT, R6, R3, 0x3, 0x1c1f ;  /* 0x007c1f0003067f89 */ /* 0x0002d800000e0000 */
[----:B------:R-:W-:Y:S05]  /*12790*/  @P0 EXIT ;  /* 0x000000000000094d */ /* 0x000fea0003800000 */
[----:B------:R-:W-:Y:S02]  /*127a0*/  ISETP.GE.AND P0, PT, R5, c[0x0][0x3c8], PT ;  /* 0x0000f20005007a0c */ /* 0x000fe40003f06270 */
[----:B------:R-:W-:-:S11]  /*127b0*/  ISETP.GE.AND P1, PT, R11, c[0x0][0x3c8], PT ;  /* 0x0000f2000b007a0c */ /* 0x000fd60003f26270 */
[----:B-123--:R-:W-:Y:S02]  /*127c0*/  @!P0 SHF.R.S32.HI R0, RZ, 0x1f, R5 ;  /* 0x0000001fff008819 */ /* 0x00efe40000011405 */
[----:B------:R-:W-:Y:S02]  /*127d0*/  @!P1 IMAD.WIDE R8, R11, 0x2, R6 ;  /* 0x000000020b089825 */ /* 0x000fe400078e0206 */
[----:B------:R-:W-:-:S03]  /*127e0*/  @!P0 LEA.HI R0, R0, R5, RZ, 0x3 ;  /* 0x0000000500008211 */ /* 0x000fc600078f18ff */
[----:B------:R1:W-:Y:S01]  /*127f0*/  @!P1 ST.E.128 [R8.64], RZ ;  /* 0x000000ff08009985 */ /* 0x0003e2000c101d08 */
[----:B------:R-:W-:-:S05]  /*12800*/  @!P0 LOP3.LUT R3, R0, 0xfffffff8, RZ, 0xc0, !PT ;  /* 0xfffffff800038812 */ /* 0x000fca00078ec0ff */
[----:B------:R-:W-:-:S05]  /*12810*/  @!P0 IMAD.WIDE R2, R3, 0x2, R6 ;  /* 0x0000000203028825 */ /* 0x000fca00078e0206 */
[----:B------:R1:W-:Y:S01]  /*12820*/  @!P0 ST.E.128 [R2.64], RZ ;  /* 0x000000ff02008985 */ /* 0x0003e2000c101d08 */
[----:B------:R-:W-:-:S13]  /*12830*/  ISETP.GE.AND P0, PT, R4, c[0x0][0x3c8], PT ;  /* 0x0000f20004007a0c */ /* 0x000fda0003f06270 */
[----:B------:R-:W-:Y:S05]  /*12840*/  @P0 EXIT ;  /* 0x000000000000094d */ /* 0x000fea0003800000 */
[----:B-1----:R-:W-:-:S04]  /*12850*/  SHF.R.S32.HI R3, RZ, 0x1f, R4 ;  /* 0x0000001fff037819 */ /* 0x002fc80000011404 */
[----:B------:R-:W-:-:S04]  /*12860*/  LEA.HI R3, R3, R4, RZ, 0x3 ;  /* 0x0000000403037211 */ /* 0x000fc800078f18ff */
[----:B------:R-:W-:-:S05]  /*12870*/  LOP3.LUT R3, R3, 0xfffffff8, RZ, 0xc0, !PT ;  /* 0xfffffff803037812 */ /* 0x000fca00078ec0ff */
[----:B------:R-:W-:-:S05]  /*12880*/  IMAD.WIDE R6, R3, 0x2, R6 ;  /* 0x0000000203067825 */ /* 0x000fca00078e0206 */
[----:B------:R-:W-:Y:S01]  /*12890*/  ST.E.128 [R6.64], RZ ;  /* 0x000000ff06007985 */ /* 0x000fe2000c101d08 */
[----:B------:R-:W-:Y:S05]  /*128a0*/  EXIT ;  /* 0x000000000000794d */ /* 0x000fea0003800000 */
.L_x_348:
        /* <DEDUP_REMOVED lines=13> */
.L_x_758:


//--------------------- .text._ZN7cutlass13device_kernelIN5flash19enable_sm80_to_sm89INS1_16FlashAttnFwdSm80INS1_25CollectiveMainloopFwdSm80ILi4ELi1ELb0EN4cute5tupleIJNS5_1CILi128EEENS7_ILi48EEENS7_ILi96EEEEEELi96ENS_6half_tEfNS_4arch4Sm80ELb0ELb1ELb0ELb1ELb0ELb1ELb1ELb0EEENS1_21CollectiveEpilogueFwdINS6_IJS8_SA_S9_EEENS6_IJNS7_ILi1EEESI_SI_EEESC_SE_Li128ELb1ELb1ELb0ELb0EEENS1_19SingleTileSchedulerILb1ELb0ELb1ELi128EEEEEEEEEvNT_6ParamsE --------------------------
	.section	.text._ZN7cutlass13device_kernelIN5flash19enable_sm80_to_sm89INS1_16FlashAttnFwdSm80INS1_25CollectiveMainloopFwdSm80ILi4ELi1ELb0EN4cute5tupleIJNS5_1CILi128EEENS7_ILi48EEENS7_ILi96EEEEEELi96ENS_6half_tEfNS_4arch4Sm80ELb0ELb1ELb0ELb1ELb0ELb1ELb1ELb0EEENS1_21CollectiveEpilogueFwdINS6_IJS8_SA_S9_EEENS6_IJNS7_ILi1EEESI_SI_EEESC_SE_Li128ELb1ELb1ELb0ELb0EEENS1_19SingleTileSchedulerILb1ELb0ELb1ELi128EEEEEEEEEvNT_6ParamsE,"ax",@progbits
	.sectioninfo	@"SHI_REGISTERS=255"
	.align	128
.text._ZN7cutlass13device_kernelIN5flash19enable_sm80_to_sm89INS1_16FlashAttnFwdSm80INS1_25CollectiveMainloopFwdSm80ILi4ELi1ELb0EN4cute5tupleIJNS5_1CILi128EEENS7_ILi48EEENS7_ILi96EEEEEELi96ENS_6half_tEfNS_4arch4Sm80ELb0ELb1ELb0ELb1ELb0ELb1ELb1ELb0EEENS1_21CollectiveEpilogueFwdINS6_IJS8_SA_S9_EEENS6_IJNS7_ILi1EEESI_SI_EEESC_SE_Li128ELb1ELb1ELb0ELb0EEENS1_19SingleTileSchedulerILb1ELb0ELb1ELi128EEEEEEEEEvNT_6ParamsE:
        .type           _ZN7cutlass13device_kernelIN5flash19enable_sm80_to_sm89INS1_16FlashAttnFwdSm80INS1_25CollectiveMainloopFwdSm80ILi4ELi1ELb0EN4cute5tupleIJNS5_1CILi128EEENS7_ILi48EEENS7_ILi96EEEEEELi96ENS_6half_tEfNS_4arch4Sm80ELb0ELb1ELb0ELb1ELb0ELb1ELb1ELb0EEENS1_21CollectiveEpilogueFwdINS6_IJS8_SA_S9_EEENS6_IJNS7_ILi1EEESI_SI_EEESC_SE_Li128ELb1ELb1ELb0ELb0EEENS1_19SingleTileSchedulerILb1ELb0ELb1ELi128EEEEEEEEEvNT_6ParamsE,@function
        .size           _ZN7cutlass13device_kernelIN5flash19enable_sm80_to_sm89INS1_16FlashAttnFwdSm80INS1_25CollectiveMainloopFwdSm80ILi4ELi1ELb0EN4cute5tupleIJNS5_1CILi128EEENS7_ILi48EEENS7_ILi96EEEEEELi96ENS_6half_tEfNS_4arch4Sm80ELb0ELb1ELb0ELb1ELb0ELb1ELb1ELb0EEENS1_21CollectiveEpilogueFwdINS6_IJS8_SA_S9_EEENS6_IJNS7_ILi1EEESI_SI_EEESC_SE_Li128ELb1ELb1ELb0ELb0EEENS1_19SingleTileSchedulerILb1ELb0ELb1ELi128EEEEEEEEEvNT_6ParamsE,(.L_x_759 - _ZN7cutlass13device_kernelIN5flash19enable_sm80_to_sm89INS1_16FlashAttnFwdSm80INS1_25CollectiveMainloopFwdSm80ILi4ELi1ELb0EN4cute5tupleIJNS5_1CILi128EEENS7_ILi48EEENS7_ILi96EEEEEELi96ENS_6half_tEfNS_4arch4Sm80ELb0ELb1ELb0ELb1ELb0ELb1ELb1ELb0EEENS1_21CollectiveEpilogueFwdINS6_IJS8_SA_S9_EEENS6_IJNS7_ILi1EEESI_SI_EEESC_SE_Li128ELb1ELb1ELb0ELb0EEENS1_19SingleTileSchedulerILb1ELb0ELb1ELi128EEEEEEEEEvNT_6ParamsE)
        .other          _ZN7cutlass13device_kernelIN5flash19enable_sm80_to_sm89INS1_16FlashAttnFwdSm80INS1_25CollectiveMainloopFwdSm80ILi4ELi1ELb0EN4cute5tupleIJNS5_1CILi128EEENS7_ILi48EEENS7_ILi96EEEEEELi96ENS_6half_tEfNS_4arch4Sm80ELb0ELb1ELb0ELb1ELb0ELb1ELb1ELb0EEENS1_21CollectiveEpilogueFwdINS6_IJS8_SA_S9_EEENS6_IJNS7_ILi1EEESI_SI_EEESC_SE_Li128ELb1ELb1ELb0ELb0EEENS1_19SingleTileSchedulerILb1ELb0ELb1ELi128EEEEEEEEEvNT_6ParamsE,@"STO_CUDA_ENTRY STV_DEFAULT"
_ZN7cutlass13device_kernelIN5flash19enable_sm80_to_sm89INS1_16FlashAttnFwdSm80INS1_25CollectiveMainloopFwdSm80ILi4ELi1ELb0EN4cute5tupleIJNS5_1CILi128EEENS7_ILi48EEENS7_ILi96EEEEEELi96ENS_6half_tEfNS_4arch4Sm80ELb0ELb1ELb0ELb1ELb0ELb1ELb1ELb0EEENS1_21CollectiveEpilogueFwdINS6_IJS8_SA_S9_EEENS6_IJNS7_ILi1EEESI_SI_EEESC_SE_Li128ELb1ELb1ELb0ELb0EEENS1_19SingleTileSchedulerILb1ELb0ELb1ELi128EEEEEEEEEvNT_6ParamsE:
        /* <DEDUP_REMOVED lines=16> */
.L_x_350:
        /* <DEDUP_REMOVED lines=8> */
.L_x_352:
[----:B------:R-:W-:-:S04]  /*0180*/  MOV R0, c[0x0][0x54c] ;  /* 0x0001530000007a02 */ /* 0x000fc80000000f00 */
.L_x_351:
[----:B------:R-:W-:Y:S01]  /*0190*/  USHF.L.U32 UR4, UR4, 0x7, URZ ;  /* 0x0000000704047899 */ /* 0x000fe2000800063f */
[----:B-----5:R-:W-:-:S05]  /*01a0*/  IMAD R0, R0, c[0x0][0x548], RZ ;  /* 0x0001520000007a24 */ /* 0x020fca00078e02ff */
[----:B------:R-:W-:-:S04]  /*01b0*/  MOV R6, UR4 ;  /* 0x0000000400067c02 */ /* 0x000fc80008000f00 */
[----:B------:R-:W-:-:S04]  /*01c0*/  ISETP.GE.AND P0, PT, R6, R0, PT ;  /* 0x000000000600720c */ /* 0x000fc80003f06270 */
[----:B------:R-:W-:Y:S01]  /*01d0*/  SEL R225, R225, 0xffffffff, !P0 ;  /* 0xffffffffe1e17807 */ /* 0x000fe20004000000 */
[----:B------:R-:W-:Y:S05]  /*01e0*/  BRA `(.L_x_353) ;  /* 0x0000013000007947 */ /* 0x000fea0003800000 */
.L_x_349:
[----:B------:R-:W-:-:S04]  /*01f0*/  ISETP.NE.U32.AND P0, PT, RZ, c[0x0][0x568], PT ;  /* 0x00015a00ff007a0c */ /* 0x000fc80003f05070 */
[----:B------:R-:W-:-:S13]  /*0200*/  ISETP.NE.AND.EX P0, PT, RZ, c[0x0][0x56c], PT, P0 ;  /* 0x00015b00ff007a0c */ /* 0x000fda0003f05300 */
[----:B------:R-:W-:Y:S05]  /*0210*/  @!P0 BRA `(.L_x_354) ;  /* 0x0000002000008947 */ /* 0x000fea0003800000 */
[----:B------:R1:W5:Y:S01]  /*0220*/  LDG.E R0, [R4.64] ;  /* 0x0000000c04007981 */ /* 0x000362000c1e1900 */
[----:B------:R-:W-:Y:S05]  /*0230*/  BRA `(.L_x_355) ;  /* 0x0000009000007947 */ /* 0x000fea0003800000 */
.L_x_354:
        /* <DEDUP_REMOVED lines=8> */
.L_x_356:
[----:B------:R-:W-:-:S04]  /*02c0*/  MOV R0, c[0x0][0x54c] ;  /* 0x0001530000007a02 */ /* 0x000fc80000000f00 */
.L_x_355:
[----:B------:R-:W-:Y:S01]  /*02d0*/  USHF.L.U32 UR4, UR4, 0x7, URZ ;  /* 0x0000000704047899 */ /* 0x000fe2000800063f */
[----:B-----5:R-:W-:-:S05]  /*02e0*/  IMAD R0, R0, c[0x0][0x548], RZ ;  /* 0x0001520000007a24 */ /* 0x020fca00078e02ff */
[----:B------:R-:W-:-:S04]  /*02f0*/  MOV R6, UR4 ;  /* 0x0000000400067c02 */ /* 0x000fc80008000f00 */
[----:B------:R-:W-:-:S04]  /*0300*/  ISETP.GE.AND P0, PT, R6, R0, PT ;  /* 0x000000000600720c */ /* 0x000fc80003f06270 */
[----:B------:R-:W-:-:S04]  /*0310*/  SEL R225, R225, 0xffffffff, !P0 ;  /* 0xffffffffe1e17807 */ /* 0x000fc80004000000 */
.L_x_353:
[----:B------:R-:W-:-:S13]  /*0320*/  ISETP.GE.AND P0, PT, R225, RZ, PT ;  /* 0x000000ffe100720c */ /* 0x000fda0003f06270 */
[----:B------:R-:W-:Y:S05]  /*0330*/  @!P0 EXIT ;  /* 0x000000000000894d */ /* 0x000fea0003800000 */
[----:B------:R-:W-:Y:S01]  /*0340*/  ISETP.NE.U32.AND P0, PT, RZ, c[0x0][0x370], PT ;  /* 0x0000dc00ff007a0c */ /* 0x000fe20003f05070 */
[----:B------:R-:W-:Y:S01]  /*0350*/  IMAD.MOV.U32 R124, RZ, RZ, RZ ;  /* 0x000000ffff7c7224 */ /* 0x000fe200078e00ff */
[----:B------:R-:W-:Y:S01]  /*0360*/  ISETP.NE.U32.AND P1, PT, RZ, c[0x0][0x360], PT ;  /* 0x0000d800ff007a0c */ /* 0x000fe20003f25070 */
[----:B------:R-:W-:Y:S01]  /*0370*/  IMAD.MOV.U32 R224, RZ, RZ, c[0x0][0x168] ;  /* 0x00005a00ffe07624 */ /* 0x000fe200078e00ff */
[----:B------:R-:W-:Y:S01]  /*0380*/  ISETP.NE.AND.EX P2, PT, RZ, c[0x0][0x374], PT, P0 ;  /* 0x0000dd00ff007a0c */ /* 0x000fe20003f45300 */
[----:B------:R-:W-:Y:S01]  /*0390*/  IMAD.MOV.U32 R74, RZ, RZ, RZ ;  /* 0x000000ffff4a7224 */ /* 0x000fe200078e00ff */
[----:B------:R-:W-:Y:S01]  /*03a0*/  ISETP.NE.AND.EX P0, PT, RZ, c[0x0][0x364], PT, P1 ;  /* 0x0000d900ff007a0c */ /* 0x000fe20003f05310 */
[----:B------:R-:W-:Y:S01]  /*03b0*/  IMAD.MOV.U32 R123, RZ, RZ, RZ ;  /* 0x000000ffff7b7224 */ /* 0x000fe200078e00ff */
[----:B------:R-:W-:Y:S01]  /*03c0*/  ISETP.NE.U32.AND P1, PT, RZ, c[0x0][0x348], PT ;  /* 0x0000d200ff007a0c */ /* 0x000fe20003f25070 */
[----:B------:R-:W-:Y:S01]  /*03d0*/  IMAD.MOV.U32 R89, RZ, RZ, RZ ;  /* 0x000000ffff597224 */ /* 0x000fe200078e00ff */
[----:B------:R-:W-:Y:S01]  /*03e0*/  ISETP.NE.U32.AND P3, PT, RZ, c[0x0][0x350], PT ;  /* 0x0000d400ff007a0c */ /* 0x000fe20003f65070 */
[----:B-1----:R-:W-:Y:S01]  /*03f0*/  IMAD.WIDE R4, R225, R3, c[0x0][0x348] ;  /* 0x0000d200e1047625 */ /* 0x002fe200078e0203 */
[----:B------:R-:W-:-:S02]  /*0400*/  ISETP.NE.U32.AND P4, PT, RZ, c[0x0][0x358], PT ;  /* 0x0000d600ff007a0c */ /* 0x000fc40003f85070 */
[----:B------:R-:W-:Y:S01]  /*0410*/  ISETP.NE.AND.EX P1, PT, RZ, c[0x0][0x34c], PT, P1 ;  /* 0x0000d300ff007a0c */ /* 0x000fe20003f25310 */
[CC--:B------:R-:W-:Y:S01]  /*0420*/  IMAD.WIDE R10, R225.reuse, R3.reuse, c[0x0][0x350] ;  /* 0x0000d400e10a7625 */ /* 0x0c0fe200078e0203 */
[----:B------:R-:W-:Y:S02]  /*0430*/  ISETP.NE.AND.EX P5, PT, RZ, c[0x0][0x354], PT, P3 ;  /* 0x0000d500ff007a0c */ /* 0x000fe40003fa5330 */
[----:B------:R-:W-:Y:S01]  /*0440*/  ISETP.NE.AND.EX P4, PT, RZ, c[0x0][0x35c], PT, P4 ;  /* 0x0000d700ff007a0c */ /* 0x000fe20003f85340 */
[----:B------:R-:W-:-:S04]  /*0450*/  @P2 IMAD.WIDE R16, R225, R3, c[0x0][0x370] ;  /* 0x0000dc00e1102625 */ /* 0x000fc800078e0203 */
[CC--:B------:R-:W-:Y:S01]  /*0460*/  IMAD.WIDE R8, R225.reuse, R3.reuse, c[0x0][0x358] ;  /* 0x0000d600e1087625 */ /* 0x0c0fe200078e0203 */
[----:B------:R1:W5:Y:S01]  /*0470*/  @P2 LDG.E R124, [R16.64] ;  /* 0x0000000c107c2981 */ /* 0x000362000c1e1900 */
[----:B------:R-:W-:Y:S02]  /*0480*/  P2R R14, PR, RZ, 0x20 ;  /* 0x00000020ff0e7803 */ /* 0x000fe40000000000 */
[----:B------:R-:W-:Y:S01]  /*0490*/  @P0 IMAD.WIDE R12, R225, R3, c[0x0][0x360] ;  /* 0x0000d800e10c0625 */ /* 0x000fe200078e0203 */
[----:B------:R1:W5:Y:S04]  /*04a0*/  @P1 LDG.E R74, [R4.64] ;  /* 0x0000000c044a1981 */ /* 0x000368000c1e1900 */
[----:B------:R1:W5:Y:S04]  /*04b0*/  @P0 LDG.E R224, [R12.64] ;  /* 0x0000000c0ce00981 */ /* 0x000368000c1e1900 */
[----:B------:R1:W5:Y:S04]  /*04c0*/  @P5 LDG.E R123, [R10.64] ;  /* 0x0000000c0a7b5981 */ /* 0x000368000c1e1900 */
[----:B------:R1:W5:Y:S04]  /*04d0*/  @P4 LDG.E R89, [R8.64] ;  /* 0x0000000c08594981 */ /* 0x000368000c1e1900 */
[----:B------:R-:W2:Y:S01]  /*04e0*/  S2R R222, SR_CTAID.Y ;  /* 0x0000000000de7919 */ /* 0x000ea20000002600 */
[----:B------:R-:W-:-:S02]  /*04f0*/  IMAD.MOV.U32 R2, RZ, RZ, c[0x0][0x1d0] ;  /* 0x00007400ff027624 */ /* 0x000fc400078e00ff */
[----:B------:R-:W-:Y:S01]  /*0500*/  IMAD.MOV.U32 R0, RZ, RZ, c[0x0][0x228] ;  /* 0x00008a00ff007624 */ /* 0x000fe200078e00ff */
[----:B--2---:R-:W-:Y:S01]  /*0510*/  SHF.R.S32.HI R221, RZ, 0x1f, R222 ;  /* 0x0000001fffdd7819 */ /* 0x004fe200000114de */
[----:B------:R-:W-:Y:S05]  /*0520*/  @P0 BRA `(.L_x_357) ;  /* 0x0000004000000947 */ /* 0x000fea0003800000 */
[----:B-1----:R-:W-:Y:S05]  /*0530*/  @!P1 BRA `(.L_x_357) ;  /* 0x0000003000009947 */ /* 0x002fea0003800000 */
[----:B-----5:R1:W2:Y:S04]  /*0540*/  LDG.E R224, [R4.64] ;  /* 0x0000000c04e07981 */ /* 0x0202a8000c1e1900 */
[----:B-1----:R-:W2:Y:S02]  /*0550*/  LDG.E R4, [R4.64+0x4] ;  /* 0x0000040c04047981 */ /* 0x002ea4000c1e1900 */
[----:B--2---:R-:W-:Y:S02]  /*0560*/  IADD3 R224, -R224, R4, RZ ;  /* 0x00000004e0e07210 */ /* 0x004fe40007ffe1ff */
.L_x_357:
[----:B-1----:R-:W-:-:S04]  /*0570*/  ISETP.NE.U32.AND P0, PT, RZ, c[0x0][0x368], PT ;  /* 0x0000da00ff007a0c */ /* 0x002fc80003f05070 */
[----:B------:R-:W-:-:S13]  /*0580*/  ISETP.NE.AND.EX P0, PT, RZ, c[0x0][0x36c], PT, P0 ;  /* 0x0000db00ff007a0c */ /* 0x000fda0003f05300 */
[----:B------:R-:W-:Y:S05]  /*0590*/  @!P0 BRA `(.L_x_358) ;  /* 0x0000003000008947 */ /* 0x000fea0003800000 */
[----:B------:R-:W-:-:S05]  /*05a0*/  IMAD.WIDE R4, R225, R3, c[0x0][0x368] ;  /* 0x0000da00e1047625 */ /* 0x000fca00078e0203 */
[----:B------:R1:W5:Y:S01]  /*05b0*/  LDG.E R2, [R4.64] ;  /* 0x0000000c04027981 */ /* 0x000362000c1e1900 */
[----:B------:R-:W-:Y:S05]  /*05c0*/  BRA `(.L_x_359) ;  /* 0x0000004000007947 */ /* 0x000fea0003800000 */
.L_x_358:
[----:B------:R-:W-:Y:S05]  /*05d0*/  @!P5 BRA `(.L_x_359) ;  /* 0x000000300000d947 */ /* 0x000fea0003800000 */
[----:B------:R1:W2:Y:S04]  /*05e0*/  LDG.E R2, [R10.64] ;  /* 0x0000000c0a027981 */ /* 0x0002a8000c1e1900 */
[----:B-1----:R-:W2:Y:S02]  /*05f0*/  LDG.E R10, [R10.64+0x4] ;  /* 0x0000040c0a0a7981 */ /* 0x002ea4000c1e1900 */
[----:B--2---:R-:W-:Y:S02]  /*0600*/  IADD3 R2, -R2, R10, RZ ;  /* 0x0000000a02027210 */ /* 0x004fe40007ffe1ff */
.L_x_359:
[----:B-1----:R1:W2:Y:S04]  /*0610*/  @P4 LDG.E R4, [R8.64] ;  /* 0x0000000c08044981 */ /* 0x0022a8000c1e1900 */
[----:B------:R1:W2:Y:S01]  /*0620*/  @P4 LDG.E R7, [R8.64+0x4] ;  /* 0x0000040c08074981 */ /* 0x0002a2000c1e1900 */
[----:B------:R-:W-:Y:S01]  /*0630*/  IMAD.MOV.U32 R220, RZ, RZ, c[0x0][0x2c4] ;  /* 0x0000b100ffdc7624 */ /* 0x000fe200078e00ff */
[----:B------:R-:W-:Y:S01]  /*0640*/  ISETP.NE.U32.AND P0, PT, RZ, c[0x0][0x378], PT ;  /* 0x0000de00ff007a0c */ /* 0x000fe20003f05070 */
[----:B-----5:R-:W-:-:S03]  /*0650*/  IMAD.MOV.U32 R73, RZ, RZ, R2 ;  /* 0x000000ffff497224 */ /* 0x020fc600078e0002 */
[----:B------:R-:W-:Y:S01]  /*0660*/  ISETP.NE.AND P2, PT, R220, 0x1, PT ;  /* 0x00000001dc00780c */ /* 0x000fe20003f45270 */
[----:B------:R-:W-:Y:S01]  /*0670*/  IMAD.MOV.U32 R77, RZ, RZ, R6 ;  /* 0x000000ffff4d7224 */ /* 0x000fe200078e0006 */
[----:B------:R-:W-:Y:S01]  /*0680*/  ISETP.NE.AND.EX P0, PT, RZ, c[0x0][0x37c], PT, P0 ;  /* 0x0000df00ff007a0c */ /* 0x000fe20003f05300 */
[----:B------:R-:W-:Y:S01]  /*0690*/  IMAD.MOV.U32 R219, RZ, RZ, c[0x0][0x32c] ;  /* 0x0000cb00ffdb7624 */ /* 0x000fe200078e00ff */
[----:B------:R-:W-:-:S04]  /*06a0*/  LOP3.LUT R226, R226, 0xfffff7ff, RZ, 0xc0, !PT ;  /* 0xfffff7ffe2e27812 */ /* 0x000fc800078ec0ff */
[----:B------:R-:W-:-:S05]  /*06b0*/  ISETP.GE.AND P1, PT, R219, 0x1, PT ;  /* 0x00000001db00780c */ /* 0x000fca0003f26270 */
[----:B------:R-:W-:-:S05]  /*06c0*/  @P2 IADD3 R5, R77, 0x7f, RZ ;  /* 0x0000007f4d052810 */ /* 0x000fca0007ffe0ff */
[----:B------:R-:W-:Y:S01]  /*06d0*/  @P2 IMAD.HI.U32 R5, R5, c[0x0][0x2c8], RZ ;  /* 0x0000b20005052a27 */ /* 0x000fe200078e00ff */
[----:B------:R-:W-:Y:S02]  /*06e0*/  IADD3 R6, R6, 0x7f, RZ ;  /* 0x0000007f06067810 */ /* 0x000fe40007ffe0ff */
[----:B------:R-:W-:Y:S01]  /*06f0*/  @P2 LOP3.LUT R226, R226, 0x800, RZ, 0xfc, !PT ;  /* 0x00000800e2e22812 */ /* 0x000fe200078efcff */
[----:B-1----:R-:W-:Y:S01]  /*0700*/  @P0 IMAD.WIDE R8, R225, R3, c[0x0][0x378] ;  /* 0x0000de00e1080625 */ /* 0x002fe200078e0203 */
[----:B------:R-:W-:Y:S02]  /*0710*/  @P2 SHF.R.U32.HI R6, RZ, c[0x0][0x2cc], R5 ;  /* 0x0000b300ff062a19 */ /* 0x000fe40000011605 */
[----:B------:R-:W-:Y:S02]  /*0720*/  LOP3.LUT R226, R226, 0xfffffbff, RZ, 0xc0, !PT ;  /* 0xfffffbffe2e27812 */ /* 0x000fe400078ec0ff */
[----:B------:R1:W5:Y:S02]  /*0730*/  @P0 LDG.E R73, [R8.64] ;  /* 0x0000000c08490981 */ /* 0x000364000c1e1900 */
[----:B------:R-:W-:Y:S01]  /*0740*/  @P1 LOP3.LUT R226, R226, 0x400, RZ, 0xfc, !PT ;  /* 0x00000400e2e21812 */ /* 0x000fe200078efcff */
[----:B--2---:R-:W-:-:S02]  /*0750*/  @P4 IMAD.IADD R0, R7, 0x1, -R4 ;  /* 0x0000000107004824 */ /* 0x004fc400078e0a04 */
[----:B------:R-:W-:-:S04]  /*0760*/  IMAD.IADD R4, R2, 0x1, -R124 ;  /* 0x0000000102047824 */ /* 0x000fc800078e0a7c */
[----:B------:R-:W-:-:S05]  /*0770*/  IMAD.IADD R218, R4, 0x1, R0 ;  /* 0x0000000104da7824 */ /* 0x000fca00078e0200 */
[----:B------:R-:W-:-:S05]  /*0780*/  IADD3 R93, R218, 0x1, -R224 ;  /* 0x00000001da5d7810 */ /* 0x000fca0007ffe8e0 */
[----:B------:R-:W-:-:S05]  /*0790*/  IMAD.IADD R6, R93, 0x1, R6 ;  /* 0x000000015d067824 */ /* 0x000fca00078e0206 */
[----:B-1----:R-:W-:Y:S01]  /*07a0*/  IADD3 R8, R6, c[0x0][0x328], RZ ;  /* 0x0000ca0006087a10 */ /* 0x002fe20007ffe0ff */
        /* <DEDUP_REMOVED lines=10> */
.L_x_361:
[----:B------:R-:W-:-:S13]  /*0850*/  ISETP.NE.AND P0, PT, R219, 0x1, PT ;  /* 0x00000001db00780c */ /* 0x000fda0003f05270 */
[----:B------:R-:W-:-:S05]  /*0860*/  @P0 IMAD.HI.U32 R6, R5, c[0x0][0x330], RZ ;  /* 0x0000cc0005060a27 */ /* 0x000fca00078e00ff */
[----:B------:R-:W-:-:S05]  /*0870*/  @P0 SHF.R.U32.HI R5, RZ, c[0x0][0x334], R6 ;  /* 0x0000cd00ff050a19 */ /* 0x000fca0000011606 */
.L_x_362:
[----:B------:R-:W-:-:S05]  /*0880*/  IMAD R5, R5, R219, c[0x0][0x32c] ;  /* 0x0000cb0005057624 */ /* 0x000fca00078e02db */
[----:B------:R-:W-:Y:S02]  /*0890*/  IMNMX R8, R8, R5, PT ;  /* 0x0000000508087217 */ /* 0x000fe40003800200 */
.L_x_360:
[----:B------:R-:W-:Y:S01]  /*08a0*/  @P2 IMAD.HI.U32 R7, R77, c[0x0][0x2c8], RZ ;  /* 0x0000b2004d072a27 */ /* 0x000fe200078e00ff */
[----:B------:R-:W-:-:S03]  /*08b0*/  IADD3 R5, R218, 0x2f, RZ ;  /* 0x0000002fda057810 */ /* 0x000fc60007ffe0ff */
[----:B------:R-:W-:Y:S01]  /*08c0*/  IMAD.MOV.U32 R6, RZ, RZ, R77 ;  /* 0x000000ffff067224 */ /* 0x000fe200078e004d */
[----:B------:R-:W-:Y:S01]  /*08d0*/  @P2 SHF.R.U32.HI R6, RZ, c[0x0][0x2cc], R7 ;  /* 0x0000b300ff062a19 */ /* 0x000fe20000011607 */
[----:B------:R-:W-:-:S04]  /*08e0*/  IMAD.HI R5, R5, 0x2aaaaaab, RZ ;  /* 0x2aaaaaab05057827 */ /* 0x000fc800078e02ff */
[----:B------:R-:W-:Y:S01]  /*08f0*/  IMAD.IADD R76, R218, 0x1, -R224 ;  /* 0x00000001da4c7824 */ /* 0x000fe200078e0ae0 */
[----:B------:R-:W-:-:S03]  /*0900*/  SHF.R.U32.HI R92, RZ, 0x1f, R5 ;  /* 0x0000001fff5c7819 */ /* 0x000fc60000011605 */
[----:B------:R-:W-:Y:S01]  /*0910*/  IMAD.IADD R6, R76, 0x1, R6 ;  /* 0x000000014c067824 */ /* 0x000fe200078e0206 */
[----:B------:R-:W-:-:S04]  /*0920*/  LEA.HI.SX32 R92, R5, R92, 0x1d ;  /* 0x0000005c055c7211 */ /* 0x000fc800078feaff */
[----:B------:R-:W-:Y:S01]  /*0930*/  IADD3 R7, R6, -c[0x0][0x324], RZ ;  /* 0x8000c90006077a10 */ /* 0x000fe20007ffe0ff */
[----:B------:R-:W-:Y:S05]  /*0940*/  @!P1 BRA `(.L_x_363) ;  /* 0x000000d000009947 */ /* 0x000fea0003800000 */
        /* <DEDUP_REMOVED lines=8> */
.L_x_364:
[----:B------:R-:W-:-:S13]  /*09d0*/  ISETP.NE.AND P0, PT, R219, 0x1, PT ;  /* 0x00000001db00780c */ /* 0x000fda0003f05270 */
[----:B------:R-:W-:-:S05]  /*09e0*/  @P0 IMAD.HI.U32 R5, R6, c[0x0][0x330], RZ ;  /* 0x0000cc0006050a27 */ /* 0x000fca00078e00ff */
[----:B------:R-:W-:-:S05]  /*09f0*/  @P0 SHF.R.U32.HI R6, RZ, c[0x0][0x334], R5 ;  /* 0x0000cd00ff060a19 */ /* 0x000fca0000011605 */
.L_x_365:
[----:B------:R-:W-:-:S05]  /*0a00*/  IMAD R6, R6, c[0x0][0x32c], RZ ;  /* 0x0000cb0006067a24 */ /* 0x000fca00078e02ff */
[----:B------:R-:W-:-:S04]  /*0a10*/  IMNMX R7, R7, R6, !PT ;  /* 0x0000000607077217 */ /* 0x000fc80007800200 */
.L_x_363:
[----:B------:R-:W-:Y:S01]  /*0a20*/  IADD3 R8, R8, 0x2f, RZ ;  /* 0x0000002f08087810 */ /* 0x000fe20007ffe0ff */
[----:B------:R-:W-:-:S04]  /*0a30*/  IMAD.HI R6, R7, 0x2aaaaaab, RZ ;  /* 0x2aaaaaab07067827 */ /* 0x000fc800078e02ff */
[----:B------:R-:W-:Y:S01]  /*0a40*/  IMAD.HI R8, R8, 0x2aaaaaab, RZ ;  /* 0x2aaaaaab08087827 */ /* 0x000fe200078e02ff */
[----:B------:R-:W-:-:S04]  /*0a50*/  SHF.R.U32.HI R5, RZ, 0x1f, R6 ;  /* 0x0000001fff057819 */ /* 0x000fc80000011606 */
[----:B------:R-:W-:Y:S02]  /*0a60*/  SHF.R.U32.HI R7, RZ, 0x1f, R8 ;  /* 0x0000001fff077819 */ /* 0x000fe40000011608 */
[----:B------:R-:W-:Y:S02]  /*0a70*/  LEA.HI.SX32 R5, R6, R5, 0x1d ;  /* 0x0000000506057211 */ /* 0x000fe400078feaff */
[----:B------:R-:W-:Y:S02]  /*0a80*/  LEA.HI.SX32 R7, R8, R7, 0x1d ;  /* 0x0000000708077211 */ /* 0x000fe400078feaff */
[----:B------:R-:W-:Y:S02]  /*0a90*/  IMNMX R5, RZ, R5, !PT ;  /* 0x00000005ff057217 */ /* 0x000fe40007800200 */
[----:B------:R-:W-:-:S03]  /*0aa0*/  IMNMX R7, R7, R92, PT ;  /* 0x0000005c07077217 */ /* 0x000fc60003800200 */
[--C-:B------:R-:W-:Y:S02]  /*0ab0*/  IMAD R5, R5, 0x30, -R4.reuse ;  /* 0x0000003005057824 */ /* 0x100fe400078e0a04 */
[----:B------:R-:W-:-:S03]  /*0ac0*/  IMAD R6, R7, 0x30, -R4 ;  /* 0x0000003007067824 */ /* 0x000fc600078e0a04 */
[----:B------:R-:W-:Y:S02]  /*0ad0*/  IMNMX R5, RZ, R5, !PT ;  /* 0x00000005ff057217 */ /* 0x000fe40007800200 */
[----:B------:R-:W-:-:S04]  /*0ae0*/  IMNMX R6, R6, R0, PT ;  /* 0x0000000006067217 */ /* 0x000fc80003800200 */
[----:B------:R-:W-:Y:S01]  /*0af0*/  ISETP.GT.AND P0, PT, R6, R5, PT ;  /* 0x000000050600720c */ /* 0x000fe20003f04270 */
[----:B------:R-:W-:-:S05]  /*0b00*/  IMAD.WIDE.U32 R4, R5, -0x55555555, RZ ;  /* 0xaaaaaaab05047825 */ /* 0x000fca00078e00ff */
[----:B------:R-:W-:-:S05]  /*0b10*/  SHF.R.U32.HI R91, RZ, 0x5, R5 ;  /* 0x00000005ff5b7819 */ /* 0x000fca0000011605 */
[----:B------:R-:W-:Y:S02]  /*0b20*/  IMAD.MOV.U32 R5, RZ, RZ, R91 ;  /* 0x000000ffff057224 */ /* 0x000fe400078e005b */
[----:B------:R-:W-:-:S05]  /*0b30*/  @P0 IADD3 R6, R6, 0x2f, RZ ;  /* 0x0000002f06060810 */ /* 0x000fca0007ffe0ff */
[----:B------:R-:W-:-:S05]  /*0b40*/  @P0 IMAD.HI R6, R6, 0x2aaaaaab, RZ ;  /* 0x2aaaaaab06060827 */ /* 0x000fca00078e02ff */
[----:B------:R-:W-:-:S04]  /*0b50*/  @P0 SHF.R.U32.HI R4, RZ, 0x1f, R6 ;  /* 0x0000001fff040819 */ /* 0x000fc80000011606 */
[----:B------:R-:W-:-:S04]  /*0b60*/  @P0 LEA.HI.SX32 R5, R6, R4, 0x1d ;  /* 0x0000000406050211 */ /* 0x000fc800078feaff */
[----:B------:R-:W-:-:S13]  /*0b70*/  ISETP.GT.AND P0, PT, R5, R91, PT ;  /* 0x0000005b0500720c */ /* 0x000fda0003f04270 */
[----:B------:R-:W-:Y:S05]  /*0b80*/  @!P0 BRA `(.L_x_366) ;  /* 0x000053c000008947 */ /* 0x000fea0003800000 */
[----:B------:R-:W-:Y:S02]  /*0b90*/  ISETP.NE.U32.AND P3, PT, RZ, c[0x0][0x340], PT ;  /* 0x0000d000ff007a0c */ /* 0x000fe40003f65070 */
[----:B------:R-:W-:Y:S01]  /*0ba0*/  SHF.R.S32.HI R88, RZ, 0x1f, R89 ;  /* 0x0000001fff587819 */ /* 0x000fe20000011459 */
[----:B------:R-:W-:Y:S01]  /*0bb0*/  IMAD R4, R221, c[0x0][0x240], RZ ;  /* 0x00009000dd047a24 */ /* 0x000fe200078e02ff */
[----:B------:R-:W-:Y:S01]  /*0bc0*/  ISETP.NE.AND.EX P3, PT, RZ, c[0x0][0x344], PT, P3 ;  /* 0x0000d100ff007a0c */ /* 0x000fe20003f65330 */
[----:B------:R-:W-:Y:S01]  /*0bd0*/  UMOV UR6, 0x30 ;  /* 0x0000003000067882 */ /* 0x000fe20000000000 */
[----:B------:R-:W-:Y:S01]  /*0be0*/  SHF.R.S32.HI R8, RZ, 0x1f, R225 ;  /* 0x0000001fff087819 */ /* 0x000fe200000114e1 */
[----:B------:R-:W-:-:S10]  /*0bf0*/  ULDC.64 UR4, c[0x0][0x238] ;  /* 0x00008e0000047ab9 */ /* 0x000fd40000000a00 */
[----:B------:R-:W-:-:S05]  /*0c00*/  @P3 IMAD.WIDE R6, R225, R3, c[0x0][0x340] ;  /* 0x0000d000e1063625 */ /* 0x000fca00078e0203 */
[----:B------:R1:W2:Y:S01]  /*0c10*/  @P3 LDG.E R13, [R6.64] ;  /* 0x0000000c060d3981 */ /* 0x0002a2000c1e1900 */
[----:B------:R-:W-:Y:S01]  /*0c20*/  SHF.R.S32.HI R3, RZ, 0x1f, R223 ;  /* 0x0000001fff037819 */ /* 0x000fe200000114df */
[----:B------:R-:W-:Y:S01]  /*0c30*/  IMAD R4, R222, c[0x0][0x244], R4 ;  /* 0x00009100de047a24 */ /* 0x000fe200078e0204 */
[----:B------:R-:W-:Y:S01]  /*0c40*/  IADD3 R42, R5, -0x1, RZ ;  /* 0xffffffff052a7810 */ /* 0x000fe20007ffe0ff */
[----:B------:R-:W-:Y:S01]  /*0c50*/  UIMAD.WIDE.U32 UR8, UR6, UR4, URZ ;  /* 0x00000004060872a5 */ /* 0x000fe2000f8e003f */
[----:B------:R-:W-:Y:S01]  /*0c60*/  LEA.HI R11, R3, R223, RZ, 0x2 ;  /* 0x000000df030b7211 */ /* 0x000fe200078f10ff */
[----:B------:R-:W-:Y:S01]  /*0c70*/  UIMAD UR7, UR6, UR5, URZ ;  /* 0x00000005060772a4 */ /* 0x000fe2000f8e023f */
[----:B------:R-:W-:Y:S01]  /*0c80*/  SEL R87, R8, RZ, !P4 ;  /* 0x000000ff08577207 */ /* 0x000fe20006000000 */
[----:B------:R-:W-:Y:S01]  /*0c90*/  IMAD R5, R42, -0x30, R0 ;  /* 0xffffffd02a057824 */ /* 0x000fe200078e0200 */
[----:B------:R-:W-:Y:S01]  /*0ca0*/  LOP3.LUT R22, R11, 0x1ffffffc, RZ, 0xc0, !PT ;  /* 0x1ffffffc0b167812 */ /* 0x000fe200078ec0ff */
[----:B------:R-:W-:Y:S01]  /*0cb0*/  UIADD3 UR7, UR9, UR7, URZ ;  /* 0x0000000709077290 */ /* 0x000fe2000fffe03f */
[----:B------:R-:W-:Y:S01]  /*0cc0*/  SHF.R.S32.HI R121, RZ, 0x2, R11 ;  /* 0x00000002ff797819 */ /* 0x000fe2000001140b */
[----:B------:R-:W-:Y:S01]  /*0cd0*/  IMAD R146, R87, c[0x0][0x248], RZ ;  /* 0x0000920057927a24 */ /* 0x000fe200078e02ff */
[----:B------:R-:W-:Y:S01]  /*0ce0*/  IMNMX R5, R5, 0x30, PT ;  /* 0x0000003005057817 */ /* 0x000fe20003800200 */
[----:B------:R-:W-:Y:S01]  /*0cf0*/  IMAD.IADD R22, R223, 0x1, -R22 ;  /* 0x00000001df167824 */ /* 0x000fe200078e0a16 */
[----:B------:R-:W-:Y:S01]  /*0d00*/  IADD3 R89, P0, R121, R89, RZ ;  /* 0x0000005979597210 */ /* 0x000fe20007f1e0ff */
[----:B------:R-:W-:Y:S01]  /*0d10*/  USHF.L.U32 UR11, UR4, 0x5, URZ ;  /* 0x00000005040b7899 */ /* 0x000fe2000800063f */
[----:B------:R-:W-:Y:S01]  /*0d20*/  SEL R138, R225, RZ, !P4 ;  /* 0x000000ffe18a7207 */ /* 0x000fe20006000000 */
[----:B------:R-:W-:Y:S01]  /*0d30*/  IMAD.SHL.U32 R22, R22, 0x8, RZ ;  /* 0x0000000816167824 */ /* 0x000fe200078e00ff */
[----:B------:R-:W-:Y:S01]  /*0d40*/  LEA.HI.X.SX32 R88, R121, R88, 0x1, P0 ;  /* 0x0000005879587211 */ /* 0x000fe200000f0eff */
[----:B------:R-:W-:Y:S01]  /*0d50*/  IMAD.IADD R5, R5, 0x1, -R121 ;  /* 0x0000000105057824 */ /* 0x000fe200078e0a79 */
[----:B------:R-:W-:Y:S01]  /*0d60*/  LEA.HI R9, R3, R223, RZ, 0x5 ;  /* 0x000000df03097211 */ /* 0x000fe200078f28ff */
[----:B------:R-:W-:Y:S01]  /*0d70*/  IMAD R146, R138, c[0x0][0x24c], R146 ;  /* 0x000093008a927a24 */ /* 0x000fe200078e0292 */
[----:B------:R-:W-:Y:S01]  /*0d80*/  SHF.R.S32.HI R23, RZ, 0x1f, R22 ;  /* 0x0000001fff177819 */ /* 0x000fe20000011416 */
[----:B------:R-:W-:Y:S01]  /*0d90*/  IMAD R140, R88, c[0x0][0x238], RZ ;  /* 0x00008e00588c7a24 */ /* 0x000fe200078e02ff */
[C---:B------:R-:W-:Y:S01]  /*0da0*/  ISETP.GE.AND P1, PT, R5.reuse, 0x1, PT ;  /* 0x000000010500780c */ /* 0x040fe20003f26270 */
[----:B------:R-:W-:Y:S01]  /*0db0*/  UMOV UR10, 0x5 ;  /* 0x00000005000a7882 */ /* 0x000fe20000000000 */
[----:B------:R-:W-:Y:S01]  /*0dc0*/  ISETP.GT.AND P0, PT, R5, 0x20, PT ;  /* 0x000000200500780c */ /* 0x000fe20003f04270 */
[----:B------:R-:W-:Y:S01]  /*0dd0*/  IMAD R140, R89, c[0x0][0x23c], R140 ;  /* 0x00008f00598c7a24 */ /* 0x000fe200078e028c */
[----:B------:R-:W-:Y:S01]  /*0de0*/  LEA.HI R11, R11, R121, RZ, 0x1 ;  /* 0x000000790b0b7211 */ /* 0x000fe200078f08ff */
[----:B-1----:R-:W-:Y:S01]  /*0df0*/  IMAD.WIDE.U32 R6, R89, c[0x0][0x238], R22 ;  /* 0x00008e0059067a25 */ /* 0x002fe200078e0016 */
[----:B------:R-:W-:Y:S01]  /*0e00*/  USHF.L.U64.HI UR10, UR4, UR10, UR5 ;  /* 0x0000000a040a7299 */ /* 0x000fe20008010205 */
[----:B------:R-:W-:-:S02]  /*0e10*/  ISETP.GE.AND P6, PT, R22, c[0x0][0x1d4], PT ;  /* 0x0000750016007a0c */ /* 0x000fc40003fc6270 */
[----:B------:R-:W-:Y:S01]  /*0e20*/  IMAD.IADD R141, R7, 0x1, R140 ;  /* 0x00000001078d7824 */ /* 0x000fe200078e028c */
[----:B------:R-:W-:Y:S01]  /*0e30*/  LOP3.LUT R11, R11, 0x7fffffe, RZ, 0xc0, !PT ;  /* 0x07fffffe0b0b7812 */ /* 0x000fe200078ec0ff */
[----:B------:R-:W-:Y:S01]  /*0e40*/  IMAD.MOV.U32 R140, RZ, RZ, R6 ;  /* 0x000000ffff8c7224 */ /* 0x000fe200078e0006 */
[----:B------:R-:W-:Y:S01]  /*0e50*/  SHF.R.S32.HI R6, RZ, 0x1f, R42 ;  /* 0x0000001fff067819 */ /* 0x000fe2000001142a */
[----:B------:R-:W-:Y:S01]  /*0e60*/  IMAD.SHL.U32 R9, R9, 0x8, RZ ;  /* 0x0000000809097824 */ /* 0x000fe200078e00ff */
[----:B------:R-:W-:Y:S01]  /*0e70*/  ULDC.64 UR4, c[0x0][0x1e0] ;  /* 0x0000780000047ab9 */ /* 0x000fe20000000a00 */
[----:B------:R-:W-:Y:S01]  /*0e80*/  IMAD.WIDE.U32 R140, R222, c[0x0][0x240], R140 ;  /* 0x00009000de8c7a25 */ /* 0x000fe200078e008c */
[----:B------:R-:W-:Y:S01]  /*0e90*/  UIMAD.WIDE.U32 UR16, UR6, UR4, URZ ;  /* 0x00000004061072a5 */ /* 0x000fe2000f8e003f */
[----:B------:R-:W-:Y:S01]  /*0ea0*/  IADD3 R118, -R121, 0x30, RZ ;  /* 0x0000003079767810 */ /* 0x000fe20007ffe1ff */
[----:B------:R-:W-:Y:S01]  /*0eb0*/  UIMAD UR14, UR6, UR5, URZ ;  /* 0x00000005060e72a4 */ /* 0x000fe2000f8e023f */
[----:B------:R-:W-:Y:S01]  /*0ec0*/  IMAD.IADD R141, R141, 0x1, R4 ;  /* 0x000000018d8d7824 */ /* 0x000fe200078e0204 */
[----:B------:R-:W-:Y:S01]  /*0ed0*/  LOP3.LUT R9, R9, 0xffffff00, RZ, 0xc0, !PT ;  /* 0xffffff0009097812 */ /* 0x000fe200078ec0ff */
[----:B------:R-:W-:Y:S01]  /*0ee0*/  IMAD R4, R42, UR7, RZ ;  /* 0x000000072a047c24 */ /* 0x000fe2000f8e02ff */
[----:B------:R-:W-:Y:S01]  /*0ef0*/  ULDC.64 UR4, c[0x0][0x280] ;  /* 0x0000a00000047ab9 */ /* 0x000fe20000000a00 */
[----:B------:R-:W-:Y:S01]  /*0f00*/  IMAD.WIDE.U32 R140, R138, c[0x0][0x248], R140 ;  /* 0x000092008a8c7a25 */ /* 0x000fe200078e008c */
[----:B------:R-:W-:-:S02]  /*0f10*/  UIMAD.WIDE.U32 UR18, UR6, UR4, URZ ;  /* 0x00000004061272a5 */ /* 0x000fc4000f8e003f */
[----:B------:R-:W-:Y:S01]  /*0f20*/  UIMAD UR15, UR6, UR5, URZ ;  /* 0x00000005060f72a4 */ /* 0x000fe2000f8e023f */
[----:B------:R-:W-:Y:S01]  /*0f30*/  IMAD.IADD R147, R141, 0x1, R146 ;  /* 0x000000018d937824 */ /* 0x000fe200078e0292 */
[----:B------:R-:W-:Y:S01]  /*0f40*/  UIADD3 UR14, UR17, UR14, URZ ;  /* 0x0000000e110e7290 */ /* 0x000fe2000fffe03f */
[----:B------:R-:W-:Y:S01]  /*0f50*/  IMAD.MOV.U32 R146, RZ, RZ, R140 ;  /* 0x000000ffff927224 */ /* 0x000fe200078e008c */
[----:B------:R-:W-:Y:S01]  /*0f60*/  ULDC.64 UR4, c[0x0][0x290] ;  /* 0x0000a40000047ab9 */ /* 0x000fe20000000a00 */
[----:B------:R-:W-:Y:S01]  /*0f70*/  IMAD R4, R6, UR8, R4 ;  /* 0x0000000806047c24 */ /* 0x000fe2000f8e0204 */
[----:B------:R-:W-:Y:S01]  /*0f80*/  LEA.HI R6, R3, R223, RZ, 0x3 ;  /* 0x000000df03067211 */ /* 0x000fe200078f18ff */
[----:B------:R-:W-:Y:S01]  /*0f90*/  IMAD.WIDE.U32 R18, R42, UR8, R146 ;  /* 0x000000082a127c25 */ /* 0x000fe2000f8e0092 */
[----:B------:R-:W-:Y:S02]  /*0fa0*/  UIMAD.WIDE.U32 UR20, UR6, UR4, URZ ;  /* 0x00000004061472a5 */ /* 0x000fe4000f8e003f */
[----:B------:R-:W-:Y:S01]  /*0fb0*/  SHF.R.S32.HI R6, RZ, 0x3, R6 ;  /* 0x00000003ff067819 */ /* 0x000fe20000011406 */
[----:B------:R-:W-:Y:S01]  /*0fc0*/  IMAD.IADD R4, R19, 0x1, R4 ;  /* 0x0000000113047824 */ /* 0x000fe200078e0204 */
[C---:B------:R-:W-:Y:S01]  /*0fd0*/  @P1 LEA R16, P2, R18.reuse, c[0x0][0x220], 0x1 ;  /* 0x0000880012101a11 */ /* 0x040fe200078408ff */
[----:B------:R-:W-:Y:S01]  /*0fe0*/  IMAD.IADD R11, R121, 0x1, -R11 ;  /* 0x00000001790b7824 */ /* 0x000fe200078e0a0b */
[----:B------:R-:W-:Y:S01]  /*0ff0*/  ULDC.U8 UR4, c[0x0][0x298] ;  /* 0x0000a60000047ab9 */ /* 0x000fe20000000000 */
[----:B------:R-:W-:Y:S01]  /*1000*/  IMAD.IADD R86, R123, 0x1, R2 ;  /* 0x000000017b567824 */ /* 0x000fe200078e0202 */
[C---:B------:R-:W-:Y:S01]  /*1010*/  @P1 LEA.HI.X R17, R18.reuse, c[0x0][0x224], R4, 0x1, P2 ;  /* 0x0000890012111a11 */ /* 0x040fe200010f0c04 */
[----:B------:R-:W-:Y:S01]  /*1020*/  IMAD R9, R11, 0x20, R9 ;  /* 0x000000200b097824 */ /* 0x000fe200078e0209 */
[----:B------:R-:W-:Y:S01]  /*1030*/  @P0 IADD3 R5, P2, R18, UR11, RZ ;  /* 0x0000000b12050c10 */ /* 0x000fe2000ff5e0ff */
[----:B------:R-:W-:Y:S01]  /*1040*/  IMAD.SHL.U32 R6, R6, 0x40, RZ ;  /* 0x0000004006067824 */ /* 0x000fe200078e00ff */
[----:B------:R-:W-:Y:S01]  /*1050*/  SHF.R.S32.HI R85, RZ, 0x1f, R86 ;  /* 0x0000001fff557819 */ /* 0x000fe20000011456 */
[----:B------:R-:W-:Y:S01]  /*1060*/  IMAD R142, R221, c[0x0][0x1e8], RZ ;  /* 0x00007a00dd8e7a24 */ /* 0x000fe200078e02ff */
[----:B------:R-:W-:Y:S01]  /*1070*/  @P0 IADD3.X R4, R4, UR10, RZ, P2, !PT ;  /* 0x0000000a04040c10 */ /* 0x000fe200097fe4ff */
[----:B------:R-:W-:Y:S01]  /*1080*/  IMAD.MOV.U32 R94, RZ, RZ, c[0x0][0x27c] ;  /* 0x00009f00ff5e7624 */ /* 0x000fe200078e00ff */
[----:B------:R-:W-:Y:S01]  /*1090*/  @P0 LEA R10, P2, R5, c[0x0][0x220], 0x1 ;  /* 0x00008800050a0a11 */ /* 0x000fe200078408ff */
[----:B------:R-:W-:Y:S01]  /*10a0*/  IMAD R2, R85, c[0x0][0x1e0], RZ ;  /* 0x0000780055027a24 */ /* 0x000fe200078e02ff */
[----:B------:R-:W-:Y:S01]  /*10b0*/  LOP3.LUT R6, R6, 0xc0, RZ, 0xc0, !PT ;  /* 0x000000c006067812 */ /* 0x000fe200078ec0ff */
[----:B------:R-:W-:Y:S01]  /*10c0*/  IMAD R142, R222, c[0x0][0x1ec], R142 ;  /* 0x00007b00de8e7a24 */ /* 0x000fe200078e028e */
[----:B------:R-:W-:Y:S01]  /*10d0*/  @P0 LEA.HI.X R11, R5, c[0x0][0x224], R4, 0x1, P2 ;  /* 0x00008900050b0a11 */ /* 0x000fe200010f0c04 */
[----:B------:R-:W-:Y:S01]  /*10e0*/  IMAD R2, R86, c[0x0][0x1e4], R2 ;  /* 0x0000790056027a24 */ /* 0x000fe200078e0202 */
[----:B------:R-:W-:Y:S01]  /*10f0*/  IADD3 R4, R22, 0x20, RZ ;  /* 0x0000002016047810 */ /* 0x000fe20007ffe0ff */
[----:B------:R-:W-:Y:S01]  /*1100*/  IMAD R136, R221, c[0x0][0x210], RZ ;  /* 0x00008400dd887a24 */ /* 0x000fe200078e02ff */
[----:B------:R-:W-:Y:S01]  /*1110*/  LOP3.LUT R12, R6, 0x18, R22, 0xf8, !PT ;  /* 0x00000018060c7812 */ /* 0x000fe200078ef816 */
[----:B------:R-:W-:Y:S01]  /*1120*/  IMAD R87, R87, c[0x0][0x268], RZ ;  /* 0x00009a0057577a24 */ /* 0x000fe200078e02ff */
[----:B------:R-:W-:Y:S01]  /*1130*/  ISETP.GE.AND P5, PT, R4, c[0x0][0x1d4], PT ;  /* 0x0000750004007a0c */ /* 0x000fe20003fa6270 */
[----:B------:R-:W-:Y:S01]  /*1140*/  IMAD R136, R222, c[0x0][0x214], R136 ;  /* 0x00008500de887a24 */ /* 0x000fe200078e0288 */
[----:B------:R-:W-:Y:S01]  /*1150*/  IADD3 R4, R22, 0x40, RZ ;  /* 0x0000004016047810 */ /* 0x000fe20007ffe0ff */
[----:B------:R-:W-:Y:S01]  /*1160*/  IMAD.WIDE.U32 R22, R222, c[0x0][0x260], R22 ;  /* 0x00009800de167a25 */ /* 0x000fe200078e0016 */
[----:B------:R-:W-:Y:S01]  /*1170*/  SHF.R.U32.HI R6, RZ, 0x3, R6 ;  /* 0x00000003ff067819 */ /* 0x000fe20000011606 */
[----:B------:R-:W-:Y:S01]  /*1180*/  UIMAD UR5, UR6, UR5, URZ ;  /* 0x00000005060572a4 */ /* 0x000fe2000f8e023f */
[----:B------:R-:W-:Y:S01]  /*1190*/  ISETP.GE.AND P4, PT, R4, c[0x0][0x1d4], PT ;  /* 0x0000750004007a0c */ /* 0x000fe20003f86270 */
[----:B------:R-:W-:Y:S01]  /*11a0*/  IMAD.WIDE.U32 R4, R86, c[0x0][0x1e0], RZ ;  /* 0x0000780056047a25 */ /* 0x000fe200078e00ff */
[----:B------:R-:W-:Y:S01]  /*11b0*/  LOP3.LUT R12, R12, R6, RZ, 0x3c, !PT ;  /* 0x000000060c0c7212 */ /* 0x000fe200078e3cff */
[----:B------:R-:W-:Y:S01]  /*11c0*/  UIADD3 UR15, UR19, UR15, URZ ;  /* 0x0000000f130f7290 */ /* 0x000fe2000fffe03f */
[----:B------:R-:W-:Y:S01]  /*11d0*/  ISETP.NE.AND P2, PT, R14, RZ, PT ;  /* 0x000000ff0e00720c */ /* 0x000fe20003f45270 */
[----:B------:R-:W-:Y:S01]  /*11e0*/  IMAD.IADD R5, R5, 0x1, R2 ;  /* 0x0000000105057824 */ /* 0x000fe200078e0202 */
[----:B------:R-:W-:Y:S01]  /*11f0*/  UIADD3 UR5, UR21, UR5, URZ ;  /* 0x0000000515057290 */ /* 0x000fe2000fffe03f */
[----:B------:R-:W-:-:S02]  /*1200*/  IMAD.IADD R9, R9, 0x1, R12 ;  /* 0x0000000109097824 */ /* 0x000fc400078e020c */
[----:B------:R-:W-:-:S04]  /*1210*/  IMAD.WIDE.U32 R4, R222, c[0x0][0x1e8], R4 ;  /* 0x00007a00de047a25 */ /* 0x000fc800078e0004 */
[----:B------:R-:W-:Y:S01]  /*1220*/  IMAD.IADD R143, R5, 0x1, R142 ;  /* 0x00000001058f7824 */ /* 0x000fe200078e028e */
[-C--:B------:R-:W-:Y:S01]  /*1230*/  LEA.HI R5, R3, R223.reuse, RZ, 0x4 ;  /* 0x000000df03057211 */ /* 0x080fe200078f20ff */
[----:B------:R-:W-:Y:S01]  /*1240*/  IMAD.MOV.U32 R142, RZ, RZ, R4 ;  /* 0x000000ffff8e7224 */ /* 0x000fe200078e0004 */
[----:B------:R-:W-:Y:S01]  /*1250*/  LEA.HI R4, R223, R223, RZ, 0x1 ;  /* 0x000000dfdf047211 */ /* 0x000fe200078f08ff */
[----:B------:R-:W-:Y:S02]  /*1260*/  IMAD.SHL.U32 R120, R9, 0x2, RZ ;  /* 0x0000000209787824 */ /* 0x000fe400078e00ff */
[----:B------:R-:W-:Y:S01]  /*1270*/  IMAD.SHL.U32 R5, R5, 0x10, RZ ;  /* 0x0000001005057824 */ /* 0x000fe200078e00ff */
[----:B------:R-:W-:Y:S01]  /*1280*/  SHF.R.S32.HI R122, RZ, 0x1, R4 ;  /* 0x00000001ff7a7819 */ /* 0x000fe20000011404 */
[----:B------:R-:W-:Y:S01]  /*1290*/  IMAD.SHL.U32 R9, R94, 0x2, RZ ;  /* 0x000000025e097824 */ /* 0x000fe200078e00ff */
[----:B------:R-:W-:Y:S01]  /*12a0*/  LOP3.LUT R20, R4, 0xfffffffe, RZ, 0xc0, !PT ;  /* 0xfffffffe04147812 */ /* 0x000fe200078ec0ff */
[----:B------:R-:W-:Y:S01]  /*12b0*/  @!PT LDS RZ, [RZ] ;  /* 0x00000000fffff984 */ /* 0x000fe20000000800 */
[----:B------:R-:W-:Y:S01]  /*12c0*/  @!PT LDS RZ, [RZ] ;  /* 0x00000000fffff984 */ /* 0x000fe20000000800 */
[----:B------:R-:W-:Y:S01]  /*12d0*/  @!PT LDS RZ, [RZ] ;  /* 0x00000000fffff984 */ /* 0x000fe20000000800 */
[----:B------:R1:W-:Y:S01]  /*12e0*/  @P1 LDGSTS.E.BYPASS.LTC128B.128 [R120+0x3c80], [R16.64], !P6 ;  /* 0x03c8000010781fae */ /* 0x0003e2000f101d4c */
[----:B------:R-:W-:Y:S01]  /*12f0*/  SHF.R.S32.HI R128, RZ, 0x1f, R122 ;  /* 0x0000001fff807819 */ /* 0x000fe2000001147a */
[----:B------:R-:W-:Y:S01]  /*1300*/  IMAD.WIDE.U32 R144, R122, c[0x0][0x1e0], RZ ;  /* 0x000078007a907a25 */ /* 0x000fe200078e00ff */
[----:B------:R-:W-:Y:S01]  /*1310*/  LOP3.LUT R5, R5, 0xffffff00, RZ, 0xc0, !PT ;  /* 0xffffff0005057812 */ /* 0x000fe200078ec0ff */
[----:B------:R1:W-:Y:S02]  /*1320*/  @P1 LDGSTS.E.BYPASS.LTC128B.128 [R120+0x4880], [R16.64+0x40], !P5 ;  /* 0x0488004010781fae */ /* 0x0003e4000e901d4c */
[----:B------:R-:W-:-:S02]  /*1330*/  IMAD.IADD R20, R223, 0x1, -R20 ;  /* 0x00000001df147824 */ /* 0x000fc400078e0a14 */
[----:B------:R-:W-:Y:S01]  /*1340*/  IMAD R95, R128, c[0x0][0x1e0], RZ ;  /* 0x00007800805f7a24 */ /* 0x000fe200078e02ff */
[----:B------:R1:W-:Y:S01]  /*1350*/  @P1 LDGSTS.E.BYPASS.LTC128B.128 [R120+0x5480], [R16.64+0x80], !P4 ;  /* 0x0548008010781fae */ /* 0x0003e2000e101d4c */
[C---:B------:R-:W-:Y:S02]  /*1360*/  IMAD.SHL.U32 R18, R20.reuse, 0x4, RZ ;  /* 0x0000000414127824 */ /* 0x040fe400078e00ff */
[----:B------:R-:W-:Y:S01]  /*1370*/  IMAD.SHL.U32 R20, R20, 0x8, RZ ;  /* 0x0000000814147824 */ /* 0x000fe200078e00ff */
[----:B------:R3:W-:Y:S01]  /*1380*/  @P0 LDGSTS.E.BYPASS.LTC128B.128 [R120+0x4480], [R10.64], !P6 ;  /* 0x044800000a780fae */ /* 0x0007e2000f101d4c */
[----:B------:R-:W-:Y:S01]  /*1390*/  IMAD R95, R122, c[0x0][0x1e4], R95 ;  /* 0x000079007a5f7a24 */ /* 0x000fe200078e025f */
[----:B------:R-:W-:Y:S01]  /*13a0*/  IADD3 R15, R18, 0x20, RZ ;  /* 0x00000020120f7810 */ /* 0x000fe20007ffe0ff */
[----:B------:R-:W-:Y:S01]  /*13b0*/  IMAD R130, R128, c[0x0][0x280], RZ ;  /* 0x0000a00080827a24 */ /* 0x000fe200078e02ff */
[----:B------:R3:W-:Y:S01]  /*13c0*/  @P0 LDGSTS.E.BYPASS.LTC128B.128 [R120+0x5080], [R10.64+0x40], !P5 ;  /* 0x050800400a780fae */ /* 0x0007e2000e901d4c */
[----:B------:R-:W-:Y:S01]  /*13d0*/  IMAD.IADD R95, R145, 0x1, R95 ;  /* 0x00000001915f7824 */ /* 0x000fe200078e025f */
[----:B------:R-:W-:Y:S01]  /*13e0*/  SHF.R.S32.HI R21, RZ, 0x1f, R20 ;  /* 0x0000001fff157819 */ /* 0x000fe20000011414 */
[----:B------:R-:W-:Y:S01]  /*13f0*/  IMAD.IADD R14, R18, 0x1, R15 ;  /* 0x00000001120e7824 */ /* 0x000fe200078e020f */
[----:B------:R3:W-:Y:S01]  /*1400*/  @P0 LDGSTS.E.BYPASS.LTC128B.128 [R120+0x5c80], [R10.64+0x80], !P4 ;  /* 0x05c800800a780fae */ /* 0x0007e2000e101d4c */
[----:B------:R-:W-:Y:S01]  /*1410*/  SHF.R.S32.HI R19, RZ, 0x1f, R18 ;  /* 0x0000001fff137819 */ /* 0x000fe20000011412 */
[----:B------:R-:W-:Y:S01]  /*1420*/  IMAD R130, R122, c[0x0][0x284], R130 ;  /* 0x0000a1007a827a24 */ /* 0x000fe200078e0282 */
[----:B------:R-:W-:Y:S01]  /*1430*/  IADD3 R12, R18, 0x8, RZ ;  /* 0x00000008120c7810 */ /* 0x000fe20007ffe0ff */
[----:B------:R-:W0:Y:S01]  /*1440*/  LDGDEPBAR ;  /* 0x00000000000079af */ /* 0x000e220000000000 */
[----:B------:R-:W-:Y:S01]  /*1450*/  IMAD.WIDE.U32 R24, R222, c[0x0][0x210], R20 ;  /* 0x00008400de187a25 */ /* 0x000fe200078e0014 */
[----:B------:R-:W-:-:S02]  /*1460*/  IADD3 R110, R20, 0x30, RZ ;  /* 0x00000030146e7810 */ /* 0x000fc40007ffe0ff */
[----:B------:R-:W-:Y:S01]  /*1470*/  IADD3 R109, R20, 0x40, RZ ;  /* 0x00000040146d7810 */ /* 0x000fe20007ffe0ff */
[----:B------:R-:W-:Y:S01]  /*1480*/  IMAD.WIDE.U32 R134, R122, c[0x0][0x280], R18 ;  /* 0x0000a0007a867a25 */ /* 0x000fe200078e0012 */
[----:B------:R-:W-:-:S03]  /*1490*/  IADD3 R108, R20, 0x50, RZ ;  /* 0x00000050146c7810 */ /* 0x000fc60007ffe0ff */
[----:B------:R-:W-:Y:S01]  /*14a0*/  IMAD.WIDE.U32 R132, R122, c[0x0][0x290], R18 ;  /* 0x0000a4007a847a25 */ /* 0x000fe200078e0012 */
[----:B-1----:R-:W-:-:S03]  /*14b0*/  IADD3 R16, R18, 0x10, RZ ;  /* 0x0000001012107810 */ /* 0x002fc60007ffe0ff */
[----:B------:R-:W-:-:S04]  /*14c0*/  IMAD.WIDE.U32 R28, R122, c[0x0][0x280], R20 ;  /* 0x0000a0007a1c7a25 */ /* 0x000fc800078e0014 */
[----:B------:R-:W-:-:S04]  /*14d0*/  IMAD.WIDE.U32 R26, R122, c[0x0][0x290], R20 ;  /* 0x0000a4007a1a7a25 */ /* 0x000fc800078e0014 */
[----:B------:R-:W-:Y:S02]  /*14e0*/  IMAD.IADD R137, R25, 0x1, R136 ;  /* 0x0000000119897824 */ /* 0x000fe400078e0288 */
[----:B------:R-:W-:Y:S02]  /*14f0*/  IMAD.IADD R135, R135, 0x1, R130 ;  /* 0x0000000187877824 */ /* 0x000fe400078e0282 */
[----:B------:R-:W-:Y:S02]  /*1500*/  IMAD.IADD R131, R130, 0x1, R29 ;  /* 0x0000000182837824 */ /* 0x000fe400078e021d */
[----:B------:R-:W-:Y:S02]  /*1510*/  IMAD.MOV.U32 R136, RZ, RZ, R24 ;  /* 0x000000ffff887224 */ /* 0x000fe400078e0018 */
[----:B------:R-:W-:Y:S02]  /*1520*/  IMAD.MOV.U32 R130, RZ, RZ, R28 ;  /* 0x000000ffff827224 */ /* 0x000fe400078e001c */
[----:B------:R-:W-:-:S02]  /*1530*/  IMAD R87, R138, c[0x0][0x26c], R87 ;  /* 0x00009b008a577a24 */ /* 0x000fc400078e0257 */
[----:B-----5:R-:W-:-:S04]  /*1540*/  IMAD.WIDE.U32 R134, R73, c[0x0][0x280], R134 ;  /* 0x0000a00049867a25 */ /* 0x020fc800078e0086 */
[----:B------:R-:W-:Y:S01]  /*1550*/  IMAD.WIDE.U32 R130, R73, c[0x0][0x280], R130 ;  /* 0x0000a00049827a25 */ /* 0x000fe200078e0082 */
[----:B--2---:R-:W-:-:S03]  /*1560*/  @P3 SHF.R.S32.HI R7, RZ, 0x1f, R13 ;  /* 0x0000001fff073819 */ /* 0x004fc6000001140d */
[----:B------:R-:W-:Y:S01]  /*1570*/  @!P3 IMAD.MOV.U32 R7, RZ, RZ, R8 ;  /* 0x000000ffff07b224 */ /* 0x000fe200078e0008 */
[----:B------:R-:W-:Y:S01]  /*1580*/  LEA.HI R8, R122, R122, RZ, 0x1 ;  /* 0x0000007a7a087211 */ /* 0x000fe200078f08ff */
[----:B------:R-:W-:Y:S02]  /*1590*/  @P3 IMAD.MOV.U32 R6, RZ, RZ, R13 ;  /* 0x000000ffff063224 */ /* 0x000fe400078e000d */
[----:B------:R-:W-:Y:S01]  /*15a0*/  @!P3 IMAD.MOV.U32 R6, RZ, RZ, R225 ;  /* 0x000000ffff06b224 */ /* 0x000fe200078e00e1 */
[----:B------:R-:W-:Y:S01]  /*15b0*/  SEL R2, R7, RZ, !P2 ;  /* 0x000000ff07027207 */ /* 0x000fe20005000000 */
[----:B------:R-:W-:Y:S01]  /*15c0*/  IMAD.IADD R13, R18, 0x1, R16 ;  /* 0x00000001120d7824 */ /* 0x000fe200078e0210 */
[----:B------:R-:W-:Y:S02]  /*15d0*/  LOP3.LUT R8, R8, 0x7fffffe, RZ, 0xc0, !PT ;  /* 0x07fffffe08087812 */ /* 0x000fe400078ec0ff */
[----:B------:R-:W-:Y:S01]  /*15e0*/  SEL R84, R6, RZ, !P2 ;  /* 0x000000ff06547207 */ /* 0x000fe20005000000 */
[----:B------:R-:W-:Y:S01]  /*15f0*/  IMAD R90, R2, c[0x0][0x1f0], RZ ;  /* 0x00007c00025a7a24 */ /* 0x000fe200078e02ff */
[----:B------:R-:W-:Y:S01]  /*1600*/  IADD3 R6, -R9, c[0x0][0x1d4], RZ ;  /* 0x0000750009067a10 */ /* 0x000fe20007ffe1ff */
[----:B------:R-:W-:-:S02]  /*1610*/  IMAD.IADD R8, R122, 0x1, -R8 ;  /* 0x000000017a087824 */ /* 0x000fc400078e0a08 */
[----:B------:R-:W-:-:S04]  /*1620*/  IMAD.WIDE.U32 R142, R84, c[0x0][0x1f0], R142 ;  /* 0x00007c00548e7a25 */ /* 0x000fc800078e008e */
[----:B------:R-:W-:Y:S01]  /*1630*/  IMAD R90, R84, c[0x0][0x1f4], R90 ;  /* 0x00007d00545a7a24 */ /* 0x000fe200078e025a */
[----:B------:R-:W-:Y:S01]  /*1640*/  BAR.SYNC.DEFER_BLOCKING 0x0 ;  /* 0x0000000000007b1d */ /* 0x000fe20000010000 */
[----:B------:R-:W-:Y:S01]  /*1650*/  IADD3 R79, P1, P0, R142, R144, R20 ;  /* 0x000000908e4f7210 */ /* 0x000fe2000783e014 */
[----:B------:R-:W-:Y:S02]  /*1660*/  IMAD R5, R8, 0x20, R5 ;  /* 0x0000002008057824 */ /* 0x000fe400078e0205 */
[----:B------:R-:W-:Y:S02]  /*1670*/  IMAD.IADD R90, R143, 0x1, R90 ;  /* 0x000000018f5a7824 */ /* 0x000fe400078e025a */
[----:B------:R-:W-:-:S03]  /*1680*/  IMAD.WIDE.U32 R136, R84, c[0x0][0x218], R136 ;  /* 0x0000860054887a25 */ /* 0x000fc600078e0088 */
[----:B------:R-:W-:Y:S02]  /*1690*/  IADD3.X R78, R90, R95, R21, P1, P0 ;  /* 0x0000005f5a4e7210 */ /* 0x000fe40000fe0415 */
[----:B------:R-:W-:Y:S02]  /*16a0*/  ISETP.GE.AND P0, PT, R20, c[0x0][0x27c], PT ;  /* 0x00009f0014007a0c */ /* 0x000fe40003f06270 */
[----:B------:R-:W-:Y:S02]  /*16b0*/  ISETP.GE.AND P1, PT, R13, c[0x0][0x27c], PT ;  /* 0x00009f000d007a0c */ /* 0x000fe40003f26270 */
[----:B------:R-:W-:Y:S02]  /*16c0*/  SEL R4, RZ, c[0x0][0x27c], !P0 ;  /* 0x00009f00ff047a07 */ /* 0x000fe40004000000 */
[----:B---3--:R-:W-:Y:S02]  /*16d0*/  SEL R10, R9, R6, !P0 ;  /* 0x00000006090a7207 */ /* 0x008fe40004000000 */
[----:B------:R-:W-:Y:S01]  /*16e0*/  ISETP.GE.AND P0, PT, R14, c[0x0][0x27c], PT ;  /* 0x00009f000e007a0c */ /* 0x000fe20003f06270 */
[----:B------:R-:W-:Y:S01]  /*16f0*/  IMAD.IADD R4, R20, 0x1, R4 ;  /* 0x0000000114047824 */ /* 0x000fe200078e0204 */
[----:B------:R-:W-:-:S02]  /*1700*/  SEL R3, RZ, c[0x0][0x27c], !P1 ;  /* 0x00009f00ff037a07 */ /* 0x000fc40004800000 */
[-C--:B------:R-:W-:Y:S02]  /*1710*/  SEL R7, R9, R6.reuse, !P1 ;  /* 0x0000000609077207 */ /* 0x080fe40004800000 */
[----:B------:R-:W-:Y:S01]  /*1720*/  SHF.R.S32.HI R8, RZ, 0x1f, R4 ;  /* 0x0000001fff087819 */ /* 0x000fe20000011404 */
[----:B------:R-:W-:Y:S01]  /*1730*/  IMAD.IADD R3, R3, 0x1, R13 ;  /* 0x0000000103037824 */ /* 0x000fe200078e020d */
[----:B------:R-:W-:Y:S02]  /*1740*/  SEL R6, R9, R6, !P0 ;  /* 0x0000000609067207 */ /* 0x000fe40004000000 */
[CC--:B------:R-:W-:Y:S02]  /*1750*/  LEA.HI R119, R8.reuse, R4.reuse, RZ, 0x3 ;  /* 0x0000000408777211 */ /* 0x0c0fe400078f18ff */
[----:B------:R-:W-:Y:S02]  /*1760*/  LEA.HI R8, R8, R4, RZ, 0x5 ;  /* 0x0000000408087211 */ /* 0x000fe400078f28ff */
[----:B------:R-:W-:-:S02]  /*1770*/  SHF.R.S32.HI R4, RZ, 0x1f, R121 ;  /* 0x0000001fff047819 */ /* 0x000fc40000011479 */
[----:B------:R-:W-:Y:S02]  /*1780*/  SEL R9, RZ, c[0x0][0x27c], !P0 ;  /* 0x00009f00ff097a07 */ /* 0x000fe40004000000 */
[----:B------:R-:W-:Y:S02]  /*1790*/  LEA.HI R4, R4, R121, RZ, 0x2 ;  /* 0x0000007904047211 */ /* 0x000fe400078f10ff */
[----:B------:R-:W-:Y:S01]  /*17a0*/  IADD3 R86, P0, R86, R122, RZ ;  /* 0x0000007a56567210 */ /* 0x000fe20007f1e0ff */
[----:B------:R-:W-:Y:S01]  /*17b0*/  IMAD.IADD R9, R9, 0x1, R14 ;  /* 0x0000000109097824 */ /* 0x000fe200078e020e */
[----:B------:R-:W-:Y:S02]  /*17c0*/  LOP3.LUT R4, R4, 0xfffffffc, RZ, 0xc0, !PT ;  /* 0xfffffffc04047812 */ /* 0x000fe400078ec0ff */
[----:B------:R-:W-:Y:S01]  /*17d0*/  SHF.R.S32.HI R111, RZ, 0x1f, R6 ;  /* 0x0000001fff6f7819 */ /* 0x000fe20000011406 */
[----:B------:R-:W-:Y:S01]  /*17e0*/  IMAD.X R85, R85, 0x1, R128, P0 ;  /* 0x0000000155557824 */ /* 0x000fe200000e0680 */
[----:B------:R-:W-:Y:S01]  /*17f0*/  SHF.R.S32.HI R112, RZ, 0x1f, R7 ;  /* 0x0000001fff707819 */ /* 0x000fe20000011407 */
[----:B------:R-:W-:Y:S01]  /*1800*/  IMAD.IADD R4, R121, 0x1, -R4 ;  /* 0x0000000179047824 */ /* 0x000fe200078e0a04 */
[----:B------:R-:W-:Y:S01]  /*1810*/  LEA.HI R111, R111, R6, RZ, 0x4 ;  /* 0x000000066f6f7211 */ /* 0x000fe200078f20ff */
[----:B------:R-:W-:Y:S01]  /*1820*/  IMAD R128, R128, c[0x0][0x290], RZ ;  /* 0x0000a40080807a24 */ /* 0x000fe200078e02ff */
[----:B------:R-:W-:-:S02]  /*1830*/  SHF.R.S32.HI R6, RZ, 0x1f, R3 ;  /* 0x0000001fff067819 */ /* 0x000fc40000011403 */
[C---:B------:R-:W-:Y:S01]  /*1840*/  LOP3.LUT P0, RZ, R4.reuse, 0x2, RZ, 0xc0, !PT ;  /* 0x0000000204ff7812 */ /* 0x040fe2000780c0ff */
[----:B------:R-:W-:Y:S01]  /*1850*/  IMAD.SHL.U32 R4, R4, 0x40, RZ ;  /* 0x0000004004047824 */ /* 0x000fe200078e00ff */
[----:B------:R-:W-:Y:S01]  /*1860*/  SHF.R.S32.HI R115, RZ, 0x1f, R10 ;  /* 0x0000001fff737819 */ /* 0x000fe2000001140a */
[----:B------:R-:W-:Y:S01]  /*1870*/  IMAD R128, R122, c[0x0][0x294], R128 ;  /* 0x0000a5007a807a24 */ /* 0x000fe200078e0280 */
[CC--:B------:R-:W-:Y:S02]  /*1880*/  LEA.HI R117, R6.reuse, R3.reuse, RZ, 0x3 ;  /* 0x0000000306757211 */ /* 0x0c0fe400078f18ff */
[----:B------:R-:W-:Y:S01]  /*1890*/  LEA.HI R6, R6, R3, RZ, 0x5 ;  /* 0x0000000306067211 */ /* 0x000fe200078f28ff */
[----:B------:R-:W-:Y:S01]  /*18a0*/  IMAD.IADD R133, R133, 0x1, R128 ;  /* 0x0000000185857824 */ /* 0x000fe200078e0280 */
[----:B------:R-:W-:Y:S01]  /*18b0*/  LOP3.LUT R4, R4, 0xc0, RZ, 0xc0, !PT ;  /* 0x000000c004047812 */ /* 0x000fe200078ec0ff */
[----:B------:R-:W-:Y:S01]  /*18c0*/  IMAD.IADD R129, R128, 0x1, R27 ;  /* 0x0000000180817824 */ /* 0x000fe200078e021b */
[----:B------:R-:W-:Y:S01]  /*18d0*/  LEA.HI R112, R112, R7, RZ, 0x4 ;  /* 0x0000000770707211 */ /* 0x000fe200078f20ff */
[----:B------:R-:W-:Y:S01]  /*18e0*/  IMAD.MOV.U32 R128, RZ, RZ, R26 ;  /* 0x000000ffff807224 */ /* 0x000fe200078e001a */
[----:B------:R-:W-:Y:S01]  /*18f0*/  LEA.HI R115, R115, R10, RZ, 0x4 ;  /* 0x0000000a73737211 */ /* 0x000fe200078f20ff */
[----:B------:R-:W-:Y:S01]  /*1900*/  IMAD R10, R221, c[0x0][0x260], RZ ;  /* 0x00009800dd0a7a24 */ /* 0x000fe200078e02ff */
[----:B------:R-:W-:Y:S01]  /*1910*/  SHF.R.S32.HI R7, RZ, 0x1f, R9 ;  /* 0x0000001fff077819 */ /* 0x000fe20000011409 */
[----:B------:R-:W-:Y:S01]  /*1920*/  IMAD.WIDE.U32 R132, R73, c[0x0][0x290], R132 ;  /* 0x0000a40049847a25 */ /* 0x000fe200078e0084 */
[----:B------:R-:W-:-:S02]  /*1930*/  SHF.R.U32.HI R3, RZ, 0x3, R4 ;  /* 0x00000003ff037819 */ /* 0x000fc40000011604 */
[----:B------:R-:W-:Y:S01]  /*1940*/  SHF.R.S32.HI R6, RZ, 0x5, R6 ;  /* 0x00000005ff067819 */ /* 0x000fe20000011406 */
[----:B------:R-:W-:Y:S01]  /*1950*/  IMAD R10, R222, c[0x0][0x264], R10 ;  /* 0x00009900de0a7a24 */ /* 0x000fe200078e020a */
[----:B------:R-:W-:Y:S01]  /*1960*/  LOP3.LUT R105, R4, 0x18, R117, 0xf8, !PT ;  /* 0x0000001804697812 */ /* 0x000fe200078ef875 */
[----:B------:R-:W-:Y:S01]  /*1970*/  IMAD.WIDE.U32 R128, R73, c[0x0][0x290], R128 ;  /* 0x0000a40049807a25 */ /* 0x000fe200078e0080 */
[----:B------:R-:W-:Y:S02]  /*1980*/  SHF.R.S32.HI R115, RZ, 0x4, R115 ;  /* 0x00000004ff737819 */ /* 0x000fe40000011473 */
[----:B------:R-:W-:Y:S01]  /*1990*/  LEA.HI R116, R7, R9, RZ, 0x3 ;  /* 0x0000000907747211 */ /* 0x000fe200078f18ff */
[----:B------:R-:W-:Y:S01]  /*19a0*/  IMAD R6, R6, 0x600, R5 ;  /* 0x0000060006067824 */ /* 0x000fe200078e0205 */
[----:B------:R-:W-:Y:S01]  /*19b0*/  SHF.R.S32.HI R112, RZ, 0x4, R112 ;  /* 0x00000004ff707819 */ /* 0x000fe20000011470 */
[----:B------:R-:W-:Y:S01]  /*19c0*/  IMAD.IADD R11, R23, 0x1, R10 ;  /* 0x00000001170b7824 */ /* 0x000fe200078e020a */
[----:B------:R-:W-:Y:S01]  /*19d0*/  SHF.R.S32.HI R111, RZ, 0x4, R111 ;  /* 0x00000004ff6f7819 */ /* 0x000fe2000001146f */
[----:B------:R-:W-:Y:S01]  /*19e0*/  IMAD.MOV.U32 R10, RZ, RZ, R22 ;  /* 0x000000ffff0a7224 */ /* 0x000fe200078e0016 */
[----:B------:R-:W-:-:S02]  /*19f0*/  LOP3.LUT R105, R105, R3, RZ, 0x3c, !PT ;  /* 0x0000000369697212 */ /* 0x000fc400078e3cff */
[----:B------:R-:W-:Y:S01]  /*1a00*/  LEA.HI.SX32 R115, R119, R115, 0x1d ;  /* 0x0000007377737211 */ /* 0x000fe200078feaff */
[----:B------:R-:W-:Y:S01]  /*1a10*/  IMAD.WIDE.U32 R138, R138, c[0x0][0x268], R10 ;  /* 0x00009a008a8a7a25 */ /* 0x000fe200078e000a */
[----:B------:R-:W-:Y:S02]  /*1a20*/  LEA.HI.SX32 R112, R117, R112, 0x1d ;  /* 0x0000007075707211 */ /* 0x000fe400078feaff */
[----:B------:R-:W-:Y:S01]  /*1a30*/  LEA.HI.SX32 R111, R116, R111, 0x1d ;  /* 0x0000006f746f7211 */ /* 0x000fe200078feaff */
[----:B------:R-:W-:Y:S01]  /*1a40*/  IMAD.IADD R105, R6, 0x1, R105 ;  /* 0x0000000106697824 */ /* 0x000fe200078e0269 */
[----:B------:R-:W-:Y:S01]  /*1a50*/  SHF.R.S32.HI R6, RZ, 0x1f, R115 ;  /* 0x0000001fff067819 */ /* 0x000fe20000011473 */
[----:B------:R-:W-:Y:S01]  /*1a60*/  IMAD.IADD R87, R139, 0x1, R87 ;  /* 0x000000018b577824 */ /* 0x000fe200078e0257 */
[----:B------:R-:W-:Y:S01]  /*1a70*/  SHF.R.S32.HI R104, RZ, 0x1f, R112 ;  /* 0x0000001fff687819 */ /* 0x000fe20000011470 */
[----:B------:R-:W-:Y:S01]  /*1a80*/  IMAD.SHL.U32 R105, R105, 0x2, RZ ;  /* 0x0000000269697824 */ /* 0x000fe200078e00ff */
[----:B------:R-:W-:-:S02]  /*1a90*/  SHF.R.S32.HI R102, RZ, 0x1f, R111 ;  /* 0x0000001fff667819 */ /* 0x000fc4000001146f */
[----:B------:R-:W-:Y:S02]  /*1aa0*/  LEA.HI R7, R7, R9, RZ, 0x5 ;  /* 0x0000000907077211 */ /* 0x000fe400078f28ff */
[----:B------:R-:W-:Y:S02]  /*1ab0*/  LOP3.LUT R114, R4, 0x8, R20, 0xf8, !PT ;  /* 0x0000000804727812 */ /* 0x000fe400078ef814 */
[----:B------:R-:W-:Y:S01]  /*1ac0*/  LEA.HI R6, R6, R115, RZ, 0x2 ;  /* 0x0000007306067211 */ /* 0x000fe200078f10ff */
[----:B------:R-:W-:Y:S01]  /*1ad0*/  IMAD.SHL.U32 R115, R115, 0x8, RZ ;  /* 0x0000000873737824 */ /* 0x000fe200078e00ff */
[----:B------:R-:W-:Y:S01]  /*1ae0*/  LEA.HI R104, R104, R112, RZ, 0x2 ;  /* 0x0000007068687211 */ /* 0x000fe200078f10ff */
[----:B------:R-:W-:Y:S01]  /*1af0*/  IMAD.SHL.U32 R112, R112, 0x8, RZ ;  /* 0x0000000870707824 */ /* 0x000fe200078e00ff */
[----:B------:R-:W-:Y:S01]  /*1b00*/  LEA.HI R102, R102, R111, RZ, 0x2 ;  /* 0x0000006f66667211 */ /* 0x000fe200078f10ff */
[----:B------:R-:W-:Y:S01]  /*1b10*/  IMAD.SHL.U32 R111, R111, 0x8, RZ ;  /* 0x000000086f6f7824 */ /* 0x000fe200078e00ff */
[----:B------:R-:W-:-:S02]  /*1b20*/  SHF.R.S32.HI R8, RZ, 0x5, R8 ;  /* 0x00000005ff087819 */ /* 0x000fc40000011408 */
[----:B------:R-:W-:Y:S02]  /*1b30*/  LOP3.LUT R114, R114, R3, RZ, 0x3c, !PT ;  /* 0x0000000372727212 */ /* 0x000fe400078e3cff */
[----:B------:R-:W-:Y:S01]  /*1b40*/  SHF.R.S32.HI R7, RZ, 0x5, R7 ;  /* 0x00000005ff077819 */ /* 0x000fe20000011407 */
[--C-:B------:R-:W-:Y:S01]  /*1b50*/  IMAD R8, R8, 0x600, R5.reuse ;  /* 0x0000060008087824 */ /* 0x100fe200078e0205 */
[----:B------:R-:W-:Y:S01]  /*1b60*/  SHF.R.S32.HI R6, RZ, 0x2, R6 ;  /* 0x00000002ff067819 */ /* 0x000fe20000011406 */
[----:B------:R-:W-:Y:S01]  /*1b70*/  IMAD.IADD R114, R5, 0x1, R114 ;  /* 0x0000000105727824 */ /* 0x000fe200078e0272 */
[----:B------:R-:W-:Y:S01]  /*1b80*/  SHF.R.S32.HI R104, RZ, 0x2, R104 ;  /* 0x00000002ff687819 */ /* 0x000fe20000011468 */
[--C-:B------:R-:W-:Y:S01]  /*1b90*/  IMAD R7, R7, 0x600, R5.reuse ;  /* 0x0000060007077824 */ /* 0x100fe200078e0205 */
[----:B------:R-:W-:Y:S01]  /*1ba0*/  SHF.R.S32.HI R102, RZ, 0x2, R102 ;  /* 0x00000002ff667819 */ /* 0x000fe20000011466 */
[----:B------:R-:W-:Y:S01]  /*1bb0*/  IMAD R6, R6, 0x600, R5 ;  /* 0x0000060006067824 */ /* 0x000fe200078e0205 */
[----:B------:R-:W-:Y:S01]  /*1bc0*/  LOP3.LUT R107, R4, 0x18, R119, 0xf8, !PT ;  /* 0x00000018046b7812 */ /* 0x000fe200078ef877 */
[--C-:B------:R-:W-:Y:S01]  /*1bd0*/  IMAD R104, R104, 0x600, R5.reuse ;  /* 0x0000060068687824 */ /* 0x100fe200078e0205 */
[----:B------:R-:W-:Y:S01]  /*1be0*/  LOP3.LUT R103, R4, 0x18, R116, 0xf8, !PT ;  /* 0x0000001804677812 */ /* 0x000fe200078ef874 */
[----:B------:R-:W-:Y:S01]  /*1bf0*/  IMAD R102, R102, 0x600, R5 ;  /* 0x0000060066667824 */ /* 0x000fe200078e0205 */
[----:B------:R-:W-:-:S02]  /*1c00*/  LOP3.LUT R106, R4, 0x18, R115, 0xf8, !PT ;  /* 0x00000018046a7812 */ /* 0x000fc400078ef873 */
[C---:B------:R-:W-:Y:S02]  /*1c10*/  LOP3.LUT R5, R4.reuse, 0x18, R112, 0xf8, !PT ;  /* 0x0000001804057812 */ /* 0x040fe400078ef870 */
[----:B------:R-:W-:Y:S02]  /*1c20*/  LOP3.LUT R4, R4, 0x18, R111, 0xf8, !PT ;  /* 0x0000001804047812 */ /* 0x000fe400078ef86f */
[-C--:B------:R-:W-:Y:S02]  /*1c30*/  LOP3.LUT R107, R107, R3.reuse, RZ, 0x3c, !PT ;  /* 0x000000036b6b7212 */ /* 0x080fe400078e3cff */
[-C--:B------:R-:W-:Y:S02]  /*1c40*/  LOP3.LUT R103, R103, R3.reuse, RZ, 0x3c, !PT ;  /* 0x0000000367677212 */ /* 0x080fe400078e3cff */
[-C--:B------:R-:W-:Y:S01]  /*1c50*/  LOP3.LUT R106, R106, R3.reuse, RZ, 0x3c, !PT ;  /* 0x000000036a6a7212 */ /* 0x080fe200078e3cff */
[----:B------:R-:W-:Y:S01]  /*1c60*/  IMAD.IADD R107, R8, 0x1, R107 ;  /* 0x00000001086b7824 */ /* 0x000fe200078e026b */
[-C--:B------:R-:W-:Y:S01]  /*1c70*/  LOP3.LUT R5, R5, R3.reuse, RZ, 0x3c, !PT ;  /* 0x0000000305057212 */ /* 0x080fe200078e3cff */
[----:B------:R-:W-:Y:S01]  /*1c80*/  IMAD.IADD R103, R7, 0x1, R103 ;  /* 0x0000000107677824 */ /* 0x000fe200078e0267 */
[----:B------:R-:W-:Y:S01]  /*1c90*/  LOP3.LUT R4, R4, R3, RZ, 0x3c, !PT ;  /* 0x0000000304047212 */ /* 0x000fe200078e3cff */
[----:B------:R-:W-:Y:S01]  /*1ca0*/  IMAD R3, R2, c[0x0][0x218], RZ ;  /* 0x0000860002037a24 */ /* 0x000fe200078e02ff */
[----:B------:R-:W-:Y:S01]  /*1cb0*/  SHF.R.S32.HI R2, RZ, 0x1f, R73 ;  /* 0x0000001fff027819 */ /* 0x000fe20000011449 */
[----:B------:R-:W-:Y:S01]  /*1cc0*/  IMAD.IADD R106, R6, 0x1, R106 ;  /* 0x00000001066a7824 */ /* 0x000fe200078e026a */
[----:B------:R-:W-:Y:S01]  /*1cd0*/  LEA R114, R114, 0x1880, 0x1 ;  /* 0x0000188072727811 */ /* 0x000fe200078e08ff */
[----:B------:R-:W-:Y:S01]  /*1ce0*/  IMAD.IADD R104, R104, 0x1, R5 ;  /* 0x0000000168687824 */ /* 0x000fe200078e0205 */
[----:B------:R-:W-:Y:S01]  /*1cf0*/  LOP3.LUT R119, R119, 0xfffffff8, RZ, 0xc0, !PT ;  /* 0xfffffff877777812 */ /* 0x000fe200078ec0ff */
[----:B------:R-:W-:Y:S01]  /*1d00*/  IMAD R81, R2, c[0x0][0x280], RZ ;  /* 0x0000a00002517a24 */ /* 0x000fe200078e02ff */
[----:B------:R-:W-:Y:S01]  /*1d10*/  IADD3 R113, R114, 0x20, RZ ;  /* 0x0000002072717810 */ /* 0x000fe20007ffe0ff */
[----:B------:R-:W-:Y:S01]  /*1d20*/  IMAD R80, R2, c[0x0][0x290], RZ ;  /* 0x0000a40002507a24 */ /* 0x000fe200078e02ff */
[----:B------:R-:W-:Y:S01]  /*1d30*/  @P0 IADD3 R113, R114, -0x20, RZ ;  /* 0xffffffe072710810 */ /* 0x000fe20007ffe0ff */
[C---:B------:R-:W-:Y:S01]  /*1d40*/  IMAD R81, R73.reuse, c[0x0][0x284], R81 ;  /* 0x0000a10049517a24 */ /* 0x040fe200078e0251 */
[----:B------:R-:W-:Y:S01]  /*1d50*/  ISETP.NE.AND P0, PT, RZ, UR4, PT ;  /* 0x00000004ff007c0c */ /* 0x000fe2000bf05270 */
[----:B------:R-:W-:Y:S01]  /*1d60*/  IMAD R80, R73, c[0x0][0x294], R80 ;  /* 0x0000a50049507a24 */ /* 0x000fe200078e0250 */
[----:B------:R-:W-:Y:S01]  /*1d70*/  LOP3.LUT R117, R117, 0xfffffff8, RZ, 0xc0, !PT ;  /* 0xfffffff875757812 */ /* 0x000fe200078ec0ff */
[----:B------:R-:W-:Y:S01]  /*1d80*/  IMAD.IADD R102, R102, 0x1, R4 ;  /* 0x0000000166667824 */ /* 0x000fe200078e0204 */
[----:B------:R-:W-:Y:S01]  /*1d90*/  LOP3.LUT R116, R116, 0xfffffff8, RZ, 0xc0, !PT ;  /* 0xfffffff874747812 */ /* 0x000fe200078ec0ff */
[----:B------:R-:W-:Y:S01]  /*1da0*/  IMAD R84, R84, c[0x0][0x21c], R3 ;  /* 0x0000870054547a24 */ /* 0x000fe200078e0203 */
[----:B------:R-:W-:Y:S01]  /*1db0*/  ISETP.GE.AND P1, PT, R94, 0x1, PT ;  /* 0x000000015e00780c */ /* 0x000fe20003f26270 */
[----:B------:R-:W-:Y:S01]  /*1dc0*/  IMAD.IADD R83, R135, 0x1, R81 ;  /* 0x0000000187537824 */ /* 0x000fe200078e0251 */
[----:B------:R-:W-:Y:S01]  /*1dd0*/  P2R R125, PR, RZ, 0x1 ;  /* 0x00000001ff7d7803 */ /* 0x000fe20000000000 */
[----:B------:R-:W-:Y:S01]  /*1de0*/  IMAD.IADD R82, R133, 0x1, R80 ;  /* 0x0000000185527824 */ /* 0x000fe200078e0250 */
[C---:B------:R-:W-:Y:S01]  /*1df0*/  IADD3 R11, R18.reuse, 0x18, RZ ;  /* 0x00000018120b7810 */ /* 0x040fe20007ffe0ff */
[----:B------:R-:W-:Y:S01]  /*1e00*/  IMAD.IADD R81, R81, 0x1, R131 ;  /* 0x0000000151517824 */ /* 0x000fe200078e0283 */
[----:B------:R-:W-:Y:S01]  /*1e10*/  IADD3 R10, R18, 0x28, RZ ;  /* 0x00000028120a7810 */ /* 0x000fe20007ffe0ff */
[----:B------:R-:W-:Y:S01]  /*1e20*/  IMAD.IADD R80, R80, 0x1, R129 ;  /* 0x0000000150507824 */ /* 0x000fe200078e0281 */
[----:B------:R-:W-:Y:S01]  /*1e30*/  SHF.R.S32.HI R101, RZ, 0x1f, R119 ;  /* 0x0000001fff657819 */ /* 0x000fe20000011477 */
[----:B------:R-:W-:Y:S01]  /*1e40*/  IMAD.IADD R84, R137, 0x1, R84 ;  /* 0x0000000189547824 */ /* 0x000fe200078e0254 */
[----:B------:R-:W-:Y:S01]  /*1e50*/  SHF.R.S32.HI R98, RZ, 0x1f, R115 ;  /* 0x0000001fff627819 */ /* 0x000fe20000011473 */
[----:B------:R-:W-:Y:S01]  /*1e60*/  IMAD.SHL.U32 R107, R107, 0x2, RZ ;  /* 0x000000026b6b7824 */ /* 0x000fe200078e00ff */
[----:B------:R-:W-:Y:S01]  /*1e70*/  SHF.R.S32.HI R100, RZ, 0x1f, R117 ;  /* 0x0000001fff647819 */ /* 0x000fe20000011475 */
[----:B------:R-:W-:Y:S01]  /*1e80*/  IMAD.SHL.U32 R103, R103, 0x2, RZ ;  /* 0x0000000267677824 */ /* 0x000fe200078e00ff */
[----:B------:R-:W-:Y:S01]  /*1e90*/  SHF.R.S32.HI R99, RZ, 0x1f, R116 ;  /* 0x0000001fff637819 */ /* 0x000fe20000011474 */
[----:B------:R-:W-:Y:S01]  /*1ea0*/  IMAD.SHL.U32 R106, R106, 0x2, RZ ;  /* 0x000000026a6a7824 */ /* 0x000fe200078e00ff */
[----:B------:R-:W-:Y:S01]  /*1eb0*/  SHF.R.S32.HI R97, RZ, 0x1f, R112 ;  /* 0x0000001fff617819 */ /* 0x000fe20000011470 */
[----:B------:R-:W-:Y:S01]  /*1ec0*/  IMAD.SHL.U32 R104, R104, 0x2, RZ ;  /* 0x0000000268687824 */ /* 0x000fe200078e00ff */
[----:B------:R-:W-:Y:S01]  /*1ed0*/  SHF.R.S32.HI R96, RZ, 0x1f, R111 ;  /* 0x0000001fff607819 */ /* 0x000fe2000001146f */
[----:B------:R-:W-:-:S02]  /*1ee0*/  IMAD.SHL.U32 R102, R102, 0x2, RZ ;  /* 0x0000000266667824 */ /* 0x000fc400078e00ff */
.L_x_392:
[C---:B------:R-:W-:Y:S01]  /*1ef0*/  IMAD R127, R42.reuse, UR14, RZ ;  /* 0x0000000e2a7f7c24 */ /* 0x040fe2000f8e02ff */
[----:B------:R-:W-:Y:S01]  /*1f00*/  SHF.R.S32.HI R75, RZ, 0x1f, R42 ;  /* 0x0000001fff4b7819 */ /* 0x000fe2000001142a */
[----:B------:R-:W-:Y:S01]  /*1f10*/  IMAD.WIDE.U32 R148, R42, UR16, RZ ;  /* 0x000000102a947c25 */ /* 0x000fe2000f8e00ff */
[----:B------:R-:W-:Y:S04]  /*1f20*/  DEPBAR.LE SB0, 0x0 ;  /* 0x000080000000791a */ /* 0x000fe80000000000 */
[----:B------:R-:W-:Y:S01]  /*1f30*/  BAR.SYNC.DEFER_BLOCKING 0x0 ;  /* 0x0000000000007b1d */ /* 0x000fe20000010000 */
[----:B------:R-:W-:Y:S01]  /*1f40*/  ISETP.GE.AND P1, PT, R94, 0x1, PT ;  /* 0x000000015e00780c */ /* 0x000fe20003f26270 */
[----:B------:R-:W-:Y:S01]  /*1f50*/  IMAD R127, R75, UR16, R127 ;  /* 0x000000104b7f7c24 */ /* 0x000fe2000f8e027f */
[----:B------:R-:W-:Y:S03]  /*1f60*/  IADD3 R3, P0, R79, R148, RZ ;  /* 0x000000944f037210 */ /* 0x000fe60007f1e0ff */
[----:B------:R-:W-:Y:S04]  /*1f70*/  IMAD.IADD R127, R149, 0x1, R127 ;  /* 0x00000001957f7824 */ /* 0x000fe800078e027f */
[----:B------:R-:W-:Y:S01]  /*1f80*/  IMAD.X R2, R127, 0x1, R78, P0 ;  /* 0x000000017f027824 */ /* 0x000fe200000e064e */
[C---:B------:R-:W-:Y:S04]  /*1f90*/  LEA R62, P0, R3.reuse, c[0x0][0x1c8], 0x1 ;  /* 0x00007200033e7a11 */ /* 0x040fe800078008ff */
[----:B------:R-:W-:Y:S01]  /*1fa0*/  LEA.HI.X R63, R3, c[0x0][0x1cc], R2, 0x1, P0 ;  /* 0x00007300033f7a11 */ /* 0x000fe200000f0c02 */
[----:B------:R-:W-:Y:S01]  /*1fb0*/  BSSY B1, `(.L_x_367) ;  /* 0x000038c000017945 */ /* 0x000fe20003800000 */
[----:B-1----:R-:W-:-:S05]  /*1fc0*/  @!P1 BRA `(.L_x_368) ;  /* 0x000036d000009947 */ /* 0x002fca0003800000 */
[C---:B------:R-:W-:Y:S01]  /*1fd0*/  IMAD R3, R42.reuse, UR15, RZ ;  /* 0x0000000f2a037c24 */ /* 0x040fe2000f8e02ff */
[----:B------:R-:W-:Y:S01]  /*1fe0*/  ISETP.NE.AND P1, PT, R125, RZ, PT ;  /* 0x000000ff7d00720c */ /* 0x000fe20003f25270 */
[C---:B------:R-:W-:Y:S02]  /*1ff0*/  IMAD R4, R42.reuse, UR5, RZ ;  /* 0x000000052a047c24 */ /* 0x040fe4000f8e02ff */
[C---:B------:R-:W-:Y:S02]  /*2000*/  IMAD R2, R42.reuse, -0x30, R0 ;  /* 0xffffffd02a027824 */ /* 0x040fe400078e0200 */
[----:B------:R-:W-:Y:S03]  /*2010*/  IMAD.WIDE.U32 R38, R42, UR18, RZ ;  /* 0x000000122a267c25 */ /* 0x000fe6000f8e00ff */
[----:B------:R-:W-:Y:S01]  /*2020*/  IMNMX R126, R2, 0x30, PT ;  /* 0x00000030027e7817 */ /* 0x000fe20003800200 */
[----:B------:R-:W-:Y:S04]  /*2030*/  IMAD.WIDE.U32 R8, R42, UR20, RZ ;  /* 0x000000142a087c25 */ /* 0x000fe8000f8e00ff */
[C---:B------:R-:W-:Y:S02]  /*2040*/  IMAD R3, R75.reuse, UR18, R3 ;  /* 0x000000124b037c24 */ /* 0x040fe4000f8e0203 */
[----:B------:R-:W-:Y:S03]  /*2050*/  IMAD R4, R75, UR20, R4 ;  /* 0x000000144b047c24 */ /* 0x000fe6000f8e0204 */
        /* <DEDUP_REMOVED lines=34> */
[----:B------:R-:W-:Y:S01]  /*2280*/  LEA.HI.X R5, R38, c[0x0][0x274], R3, 0x1, P0 ;  /* 0x00009d0026057a11 */ /* 0x000fe200000f0c03 */
[----:B------:R-:W-:Y:S01]  /*2290*/  CS2R R22, SRZ ;  /* 0x0000000000167805 */ /* 0x000fe2000001ff00 */
[C---:B------:R-:W-:Y:S04]  /*22a0*/  LEA R6, P0, R8.reuse, c[0x0][0x288], 0x1 ;  /* 0x0000a20008067a11 */ /* 0x040fe800078008ff */
[----:B------:R-:W-:Y:S02]  /*22b0*/  LEA.HI.X R7, R8, c[0x0][0x28c], R2, 0x1, P0 ;  /* 0x0000a30008077a11 */ /* 0x000fe400000f0c02 */
[----:B------:R-:W-:Y:S11]  /*22c0*/  ISETP.GE.AND P0, PT, R18, c[0x0][0x27c], PT ;  /* 0x00009f0012007a0c */ /* 0x000ff60003f06270 */
[----:B------:R-:W-:Y:S02]  /*22d0*/  @!UPT UIADD3 URZ, URZ, URZ, URZ ;  /* 0x0000003f3f3ff290 */ /* 0x000fe4000fffe03f */
        /* <DEDUP_REMOVED lines=22> */
.L_x_371:
[----:B------:R-:W-:Y:S05]  /*2440*/  BSYNC B0 ;  /* 0x0000000000007941 */ /* 0x000fea0003800000 */
.L_x_370:
        /* <DEDUP_REMOVED lines=48> */
[----:B------:R-:W-:Y:S02]  /*2750*/  @!P0 HADD2.F32 R41, -RZ, R41.H0_H0 ;  /* 0x20000029ff298230 */ /* 0x000fe40000004100 */
[----:B------:R-:W-:Y:S02]  /*2760*/  @!P0 HADD2.F32 R44, -RZ, R44.H0_H0 ;  /* 0x2000002cff2c8230 */ /* 0x000fe40000004100 */
[----:B------:R-:W-:Y:S01]  /*2770*/  @!P0 HADD2.F32 R5, -RZ, R5.H0_H0 ;  /* 0x20000005ff058230 */ /* 0x000fe20000004100 */
[----:B-1----:R-:W-:Y:S01]  /*2780*/  @!P0 IMAD.MOV.U32 R35, RZ, RZ, R25 ;  /* 0x000000ffff238224 */ /* 0x002fe200078e0019 */
[----:B------:R-:W-:Y:S04]  /*2790*/  @!P0 MOV R34, R24 ;  /* 0x0000001800228202 */ /* 0x000fe80000000f00 */
[--C-:B------:R-:W-:Y:S02]  /*27a0*/  @!P0 HADD2.F32 R40, -RZ, R35.reuse.H1_H1 ;  /* 0x30000023ff288230 */ /* 0x100fe40000004100 */
[--C-:B------:R-:W-:Y:S02]  /*27b0*/  @!P0 HADD2.F32 R38, -RZ, R34.reuse.H1_H1 ;  /* 0x30000022ff268230 */ /* 0x100fe40000004100 */
[----:B------:R-:W-:Y:S01]  /*27c0*/  @!P0 HADD2.F32 R34, -RZ, R34.H0_H0 ;  /* 0x20000022ff228230 */ /* 0x000fe20000004100 */
[----:B------:R-:W-:Y:S02]  /*27d0*/  @!P0 FMUL.FTZ R61, R40, R3 ;  /* 0x00000003283d8220 */ /* 0x000fe40000410000 */
[-C--:B------:R-:W-:Y:S02]  /*27e0*/  @!P0 FMUL.FTZ R60, R38, R2.reuse ;  /* 0x00000002263c8220 */ /* 0x080fe40000410000 */
[C---:B------:R-:W-:Y:S02]  /*27f0*/  @!P0 FMUL.FTZ R2, R34.reuse, R2 ;  /* 0x0000000222028220 */ /* 0x040fe40000410000 */
[-C--:B------:R-:W-:Y:S01]  /*2800*/  @!P0 FFMA.FTZ R60, R34, R39.reuse, -R60 ;  /* 0x00000027223c8223 */ /* 0x080fe2000001083c */
[----:B------:R-:W-:Y:S01]  /*2810*/  @!P0 HADD2.F32 R34, -RZ, R35.H0_H0 ;  /* 0x20000023ff228230 */ /* 0x000fe20000004100 */
[----:B------:R-:W-:Y:S01]  /*2820*/  @!P0 FFMA.FTZ R2, R38, R39, R2 ;  /* 0x0000002726028223 */ /* 0x000fe20000010002 */
[----:B------:R-:W-:Y:S01]  /*2830*/  @!P0 MOV R35, R26 ;  /* 0x0000001a00238202 */ /* 0x000fe20000000f00 */
[----:B------:R-:W-:Y:S02]  /*2840*/  @!P0 HADD2.F32 R39, -RZ, R43.H0_H0 ;  /* 0x2000002bff278230 */ /* 0x000fe40000004100 */
[----:B------:R-:W-:Y:S01]  /*2850*/  @!P0 FMUL.FTZ R3, R34, R3 ;  /* 0x0000000322038220 */ /* 0x000fe20000410000 */
[----:B------:R-:W-:Y:S01]  /*2860*/  @!P0 F2FP.PACK_AB R2, R2, R60 ;  /* 0x0000003c0202823e */ /* 0x000fe200000000ff */
[----:B------:R-:W-:Y:S01]  /*2870*/  @!P0 FFMA.FTZ R61, R34, R41, -R61 ;  /* 0x00000029223d8223 */ /* 0x000fe2000001083d */
[----:B------:R-:W-:Y:S01]  /*2880*/  @!P0 MOV R34, R27 ;  /* 0x0000001b00228202 */ /* 0x000fe20000000f00 */
[----:B------:R-:W-:Y:S01]  /*2890*/  @!P0 FFMA.FTZ R3, R40, R41, R3 ;  /* 0x0000002928038223 */ /* 0x000fe20000010003 */
[--C-:B------:R-:W-:Y:S01]  /*28a0*/  @!P0 HADD2.F32 R38, -RZ, R35.reuse.H1_H1 ;  /* 0x30000023ff268230 */ /* 0x100fe20000004100 */
[----:B------:R-:W-:Y:S01]  /*28b0*/  @!P0 IMAD.MOV.U32 R24, RZ, RZ, R2 ;  /* 0x000000ffff188224 */ /* 0x000fe200078e0002 */
[----:B------:R-:W-:Y:S02]  /*28c0*/  @!P0 HADD2.F32 R35, -RZ, R35.H0_H0 ;  /* 0x20000023ff238230 */ /* 0x000fe40000004100 */
[--C-:B------:R-:W-:Y:S01]  /*28d0*/  @!P0 HADD2.F32 R43, -RZ, R34.reuse.H1_H1 ;  /* 0x30000022ff2b8230 */ /* 0x100fe20000004100 */
[-C--:B------:R-:W-:Y:S01]  /*28e0*/  @!P0 FMUL.FTZ R65, R38, R4.reuse ;  /* 0x0000000426418220 */ /* 0x080fe20000410000 */
[----:B------:R-:W-:Y:S01]  /*28f0*/  @!P0 HADD2.F32 R34, -RZ, R34.H0_H0 ;  /* 0x20000022ff228230 */ /* 0x000fe20000004100 */
[----:B------:R-:W-:Y:S01]  /*2900*/  @!P0 FMUL.FTZ R4, R35, R4 ;  /* 0x0000000423048220 */ /* 0x000fe20000410000 */
[----:B------:R-:W-:Y:S01]  /*2910*/  @!P0 F2FP.PACK_AB R3, R3, R61 ;  /* 0x0000003d0303823e */ /* 0x000fe200000000ff */
[-C--:B------:R-:W-:Y:S02]  /*2920*/  @!P0 FMUL.FTZ R64, R43, R5.reuse ;  /* 0x000000052b408220 */ /* 0x080fe40000410000 */
[----:B------:R-:W-:Y:S01]  /*2930*/  @!P0 FMUL.FTZ R5, R34, R5 ;  /* 0x0000000522058220 */ /* 0x000fe20000410000 */
[----:B------:R-:W-:Y:S01]  /*2940*/  @!P0 MOV R25, R3 ;  /* 0x0000000300198202 */ /* 0x000fe20000000f00 */
[-C--:B------:R-:W-:Y:S02]  /*2950*/  @!P0 FFMA.FTZ R4, R38, R39.reuse, R4 ;  /* 0x0000002726048223 */ /* 0x080fe40000010004 */
[----:B------:R-:W-:Y:S02]  /*2960*/  @!P0 FFMA.FTZ R35, R35, R39, -R65 ;  /* 0x0000002723238223 */ /* 0x000fe40000010841 */
[-C--:B------:R-:W-:Y:S02]  /*2970*/  @!P0 FFMA.FTZ R64, R34, R44.reuse, -R64 ;  /* 0x0000002c22408223 */ /* 0x080fe40000010840 */
[----:B------:R-:W-:Y:S01]  /*2980*/  @!P0 FFMA.FTZ R5, R43, R44, R5 ;  /* 0x0000002c2b058223 */ /* 0x000fe20000010005 */
[----:B------:R-:W-:Y:S04]  /*2990*/  @!P0 F2FP.PACK_AB R4, R4, R35 ;  /* 0x000000230404823e */ /* 0x000fe800000000ff */
[----:B------:R-:W-:Y:S02]  /*29a0*/  @!P0 F2FP.PACK_AB R5, R5, R64 ;  /* 0x000000400505823e */ /* 0x000fe400000000ff */
[----:B------:R-:W-:Y:S02]  /*29b0*/  @!P0 MOV R26, R4 ;  /* 0x00000004001a8202 */ /* 0x000fe40000000f00 */
[----:B------:R-:W-:Y:S05]  /*29c0*/  @!P0 MOV R27, R5 ;  /* 0x00000005001b8202 */ /* 0x000fea0000000f00 */
[----:B------:R1:W-:Y:S02]  /*29d0*/  STG.E.128 [R62.64], R24 ;  /* 0x000000183e007986 */ /* 0x0003e4000c101d0c */
.L_x_374:
[----:B------:R-:W-:Y:S05]  /*29e0*/  BSYNC B0 ;  /* 0x0000000000007941 */ /* 0x000fea0003800000 */
.L_x_373:
[----:B------:R-:W-:Y:S01]  /*29f0*/  ISETP.GE.AND P0, PT, R13, c[0x0][0x1d4], PT ;  /* 0x000075000d007a0c */ /* 0x000fe20003f06270 */
[----:B------:R-:W-:Y:S01]  /*2a00*/  @!UPT UIADD3 URZ, URZ, URZ, URZ ;  /* 0x0000003f3f3ff290 */ /* 0x000fe2000fffe03f */
[----:B------:R-:W-:Y:S11]  /*2a10*/  BSSY B0, `(.L_x_375) ;  /* 0x0000036000007945 */ /* 0x000ff60003800000 */
[----:B------:R-:W-:-:S05]  /*2a20*/  @P0 BRA `(.L_x_376) ;  /* 0x0000034000000947 */ /* 0x000fca0003800000 */
[----:B------:R-:W-:Y:S01]  /*2a30*/  ISETP.GE.AND P0, PT, R12, c[0x0][0x27c], PT ;  /* 0x00009f000c007a0c */ /* 0x000fe20003f06270 */
[----:B-1----:R-:W1:Y:S11]  /*2a40*/  LDS.128 R24, [R113+0x2400] ;  /* 0x0024000071187984 */ /* 0x002e760000000c00 */
[----:B------:R-:W-:Y:S01]  /*2a50*/  @!UPT UIADD3 URZ, URZ, URZ, URZ ;  /* 0x0000003f3f3ff290 */ /* 0x000fe2000fffe03f */
[--C-:B------:R-:W-:Y:S01]  /*2a60*/  @!P0 HADD2.F32 R5, -RZ, R17.reuse.H1_H1 ;  /* 0x30000011ff058230 */ /* 0x100fe20000004100 */
[----:B------:R-:W-:Y:S01]  /*2a70*/  @!P0 SHF.R.U64 R2, R36, 0x10, R37 ;  /* 0x0000001024028819 */ /* 0x000fe20000001225 */
[----:B------:R-:W-:Y:S01]  /*2a80*/  @!P0 HADD2.F32 R17, -RZ, R17.H0_H0 ;  /* 0x20000011ff118230 */ /* 0x000fe20000004100 */
[----:B------:R-:W-:Y:S01]  /*2a90*/  @!P0 SHF.R.U64 R39, R58, 0x10, R59 ;  /* 0x000000103a278819 */ /* 0x000fe2000000123b */
[--C-:B------:R-:W-:Y:S01]  /*2aa0*/  @!P0 HADD2.F32 R40, -RZ, R55.reuse.H0_H0 ;  /* 0x20000037ff288230 */ /* 0x100fe20000004100 */
[----:B------:R-:W-:Y:S01]  /*2ab0*/  @!P0 SHF.R.U32.HI R36, RZ, 0x10, R37 ;  /* 0x00000010ff248819 */ /* 0x000fe20000011625 */
[----:B------:R-:W-:Y:S01]  /*2ac0*/  @!P0 HADD2.F32 R34, -RZ, R2.H0_H0 ;  /* 0x20000002ff228230 */ /* 0x000fe20000004100 */
[----:B------:R-:W-:Y:S01]  /*2ad0*/  @!P0 SHF.R.U32.HI R43, RZ, 0x10, R59 ;  /* 0x00000010ff2b8819 */ /* 0x000fe2000001163b */
[----:B------:R-:W-:Y:S02]  /*2ae0*/  @!P0 HADD2.F32 R37, -RZ, R55.H1_H1 ;  /* 0x30000037ff258230 */ /* 0x000fe40000004100 */
        /* <DEDUP_REMOVED lines=8> */
[-C--:B------:R-:W-:Y:S02]  /*2b70*/  @!P0 FMUL.FTZ R44, R35, R5.reuse ;  /* 0x00000005232c8220 */ /* 0x080fe40000410000 */
[C---:B------:R-:W-:Y:S01]  /*2b80*/  @!P0 FMUL.FTZ R2, R3.reuse, R5 ;  /* 0x0000000503028220 */ /* 0x040fe20000410000 */
[----:B------:R-:W-:Y:S01]  /*2b90*/  @!P0 HADD2.F32 R5, -RZ, R4.H0_H0 ;  /* 0x20000004ff058230 */ /* 0x000fe20000004100 */
[C---:B------:R-:W-:Y:S01]  /*2ba0*/  @!P0 FMUL.FTZ R58, R38.reuse, R34 ;  /* 0x00000022263a8220 */ /* 0x040fe20000410000 */
[----:B------:R-:W-:Y:S01]  /*2bb0*/  @!P0 MOV R4, R26 ;  /* 0x0000001a00048202 */ /* 0x000fe20000000f00 */
[----:B------:R-:W-:Y:S02]  /*2bc0*/  @!P0 FFMA.FTZ R44, R3, R37, -R44 ;  /* 0x00000025032c8223 */ /* 0x000fe4000001082c */
[C---:B------:R-:W-:Y:S02]  /*2bd0*/  @!P0 FMUL.FTZ R3, R5.reuse, R34 ;  /* 0x0000002205038220 */ /* 0x040fe40000410000 */
[----:B------:R-:W-:Y:S01]  /*2be0*/  @!P0 FFMA.FTZ R58, R5, R39, -R58 ;  /* 0x00000027053a8223 */ /* 0x000fe2000001083a */
[----:B------:R-:W-:Y:S01]  /*2bf0*/  @!P0 MOV R5, R27 ;  /* 0x0000001b00058202 */ /* 0x000fe20000000f00 */
[----:B------:R-:W-:Y:S01]  /*2c00*/  @!P0 FFMA.FTZ R2, R35, R37, R2 ;  /* 0x0000002523028223 */ /* 0x000fe20000010002 */
[--C-:B------:R-:W-:Y:S01]  /*2c10*/  @!P0 HADD2.F32 R37, -RZ, R4.reuse.H1_H1 ;  /* 0x30000004ff258230 */ /* 0x100fe20000004100 */
[----:B------:R-:W-:Y:S01]  /*2c20*/  @!P0 FFMA.FTZ R3, R38, R39, R3 ;  /* 0x0000002726038223 */ /* 0x000fe20000010003 */
[----:B------:R-:W-:Y:S02]  /*2c30*/  @!P0 HADD2.F32 R35, -RZ, R4.H0_H0 ;  /* 0x20000004ff238230 */ /* 0x000fe40000004100 */
[----:B------:R-:W-:Y:S01]  /*2c40*/  @!P0 F2FP.PACK_AB R2, R2, R44 ;  /* 0x0000002c0202823e */ /* 0x000fe200000000ff */
[--C-:B------:R-:W-:Y:S01]  /*2c50*/  @!P0 HADD2.F32 R41, -RZ, R5.reuse.H1_H1 ;  /* 0x30000005ff298230 */ /* 0x100fe20000004100 */
[----:B------:R-:W-:Y:S01]  /*2c60*/  @!P0 F2FP.PACK_AB R3, R3, R58 ;  /* 0x0000003a0303823e */ /* 0x000fe200000000ff */
[-C--:B------:R-:W-:Y:S01]  /*2c70*/  @!P0 FMUL.FTZ R4, R35, R17.reuse ;  /* 0x0000001123048220 */ /* 0x080fe20000410000 */
[----:B------:R-:W-:Y:S01]  /*2c80*/  @!P0 HADD2.F32 R34, -RZ, R5.H0_H0 ;  /* 0x20000005ff228230 */ /* 0x000fe20000004100 */
[----:B------:R-:W-:Y:S01]  /*2c90*/  @!P0 FMUL.FTZ R5, R37, R17 ;  /* 0x0000001125058220 */ /* 0x000fe20000410000 */
[----:B------:R-:W-:Y:S01]  /*2ca0*/  @!P0 MOV R24, R2 ;  /* 0x0000000200188202 */ /* 0x000fe20000000f00 */
[----:B------:R-:W-:Y:S01]  /*2cb0*/  @!P0 FMUL.FTZ R55, R41, R36 ;  /* 0x0000002429378220 */ /* 0x000fe20000410000 */
[----:B------:R-:W-:Y:S01]  /*2cc0*/  @!P0 MOV R25, R3 ;  /* 0x0000000300198202 */ /* 0x000fe20000000f00 */
        /* <DEDUP_REMOVED lines=10> */
.L_x_376:
[----:B------:R-:W-:Y:S05]  /*2d70*/  BSYNC B0 ;  /* 0x0000000000007941 */ /* 0x000fea0003800000 */
.L_x_375:
        /* <DEDUP_REMOVED lines=8> */
[--C-:B------:R-:W-:Y:S01]  /*2e00*/  @!P0 SHF.R.U64 R2, R32, 0x10, R33.reuse ;  /* 0x0000001020028819 */ /* 0x100fe20000001221 */
[----:B------:R-:W-:Y:S01]  /*2e10*/  @!P0 HADD2.F32 R34, -RZ, R54.H1_H1 ;  /* 0x30000036ff228230 */ /* 0x000fe20000004100 */
        /* <DEDUP_REMOVED lines=15> */
[----:B------:R-:W-:Y:S01]  /*2f10*/  @!P0 FMUL.FTZ R2, R3, R5 ;  /* 0x0000000503028220 */ /* 0x000fe20000410000 */
[----:B------:R-:W-:Y:S01]  /*2f20*/  @!P0 HADD2.F32 R5, -RZ, R4.H0_H0 ;  /* 0x20000004ff058230 */ /* 0x000fe20000004100 */
[-C--:B------:R-:W-:Y:S01]  /*2f30*/  @!P0 FMUL.FTZ R41, R35, R17.reuse ;  /* 0x0000001123298220 */ /* 0x080fe20000410000 */
        /* <DEDUP_REMOVED lines=12> */
[CC--:B------:R-:W-:Y:S01]  /*3000*/  @!P0 FMUL.FTZ R4, R33.reuse, R9.reuse ;  /* 0x0000000921048220 */ /* 0x0c0fe20000410000 */
[----:B------:R-:W-:Y:S01]  /*3010*/  @!P0 HADD2.F32 R17, -RZ, R5.H0_H0 ;  /* 0x20000005ff118230 */ /* 0x000fe20000004100 */
[----:B------:R-:W-:Y:S01]  /*3020*/  @!P0 FMUL.FTZ R5, R34, R9 ;  /* 0x0000000922058220 */ /* 0x000fe20000410000 */
[----:B------:R-:W-:Y:S01]  /*3030*/  @!P0 MOV R24, R2 ;  /* 0x0000000200188202 */ /* 0x000fe20000000f00 */
[-C--:B------:R-:W-:Y:S01]  /*3040*/  @!P0 FMUL.FTZ R43, R38, R32.reuse ;  /* 0x00000020262b8220 */ /* 0x080fe20000410000 */
[----:B------:R-:W-:Y:S01]  /*3050*/  @!P0 MOV R25, R3 ;  /* 0x0000000300198202 */ /* 0x000fe20000000f00 */
[-C--:B------:R-:W-:Y:S02]  /*3060*/  @!P0 FFMA.FTZ R33, R33, R37.reuse, -R5 ;  /* 0x0000002521218223 */ /* 0x080fe40000010805 */
        /* <DEDUP_REMOVED lines=9> */
.L_x_378:
[----:B------:R-:W-:Y:S05]  /*3100*/  BSYNC B0 ;  /* 0x0000000000007941 */ /* 0x000fea0003800000 */
.L_x_377:
        /* <DEDUP_REMOVED lines=47> */
[----:B------:R-:W-:Y:S02]  /*3400*/  @!P0 FMUL.FTZ R5, R9, R30 ;  /* 0x0000001e09058220 */ /* 0x000fe40000410000 */
        /* <DEDUP_REMOVED lines=8> */
.L_x_380:
[----:B------:R-:W-:Y:S05]  /*3490*/  BSYNC B0 ;  /* 0x0000000000007941 */ /* 0x000fea0003800000 */
.L_x_379:
        /* <DEDUP_REMOVED lines=9> */
[----:B------:R-:W-:Y:S01]  /*3530*/  @!P0 HADD2.F32 R17, -RZ, R46.H1_H1 ;  /* 0x3000002eff118230 */ /* 0x000fe20000004100 */
[----:B------:R-:W-:Y:S01]  /*3540*/  @!P0 SHF.R.U64 R30, R50, 0x10, R51 ;  /* 0x00000010321e8819 */ /* 0x000fe20000001233 */
[----:B------:R-:W-:Y:S01]  /*3550*/  @!P0 HADD2.F32 R7, -RZ, R7.H0_H0 ;  /* 0x20000007ff078230 */ /* 0x000fe20000004100 */
[----:B------:R-:W-:Y:S01]  /*3560*/  @!P0 SHF.R.U32.HI R28, RZ, 0x10, R29 ;  /* 0x00000010ff1c8819 */ /* 0x000fe2000001161d */
        /* <DEDUP_REMOVED lines=14> */
[----:B------:R-:W-:Y:S01]  /*3650*/  @!P0 FMUL.FTZ R35, R29, R8 ;  /* 0x000000081d238220 */ /* 0x000fe20000410000 */
[----:B------:R-:W-:Y:S01]  /*3660*/  @!P0 MOV R4, R26 ;  /* 0x0000001a00048202 */ /* 0x000fe20000000f00 */
[----:B------:R-:W-:Y:S02]  /*3670*/  @!P0 FFMA.FTZ R34, R3, R17, -R34 ;  /* 0x0000001103228223 */ /* 0x000fe40000010822 */
[C---:B------:R-:W-:Y:S02]  /*3680*/  @!P0 FMUL.FTZ R3, R5.reuse, R8 ;  /* 0x0000000805038220 */ /* 0x040fe40000410000 */
[-C--:B------:R-:W-:Y:S01]  /*3690*/  @!P0 FFMA.FTZ R35, R5, R30.reuse, -R35 ;  /* 0x0000001e05238223 */ /* 0x080fe20000010823 */
        /* <DEDUP_REMOVED lines=24> */
.L_x_382:
[----:B------:R-:W-:Y:S05]  /*3820*/  BSYNC B0 ;  /* 0x0000000000007941 */ /* 0x000fea0003800000 */
.L_x_381:
[----:B------:R-:W-:Y:S11]  /*3830*/  ISETP.GE.AND P0, PT, R108, c[0x0][0x1d4], PT ;  /* 0x000075006c007a0c */ /* 0x000ff60003f06270 */
[----:B------:R-:W-:Y:S02]  /*3840*/  @!UPT UIADD3 URZ, URZ, URZ, URZ ;  /* 0x0000003f3f3ff290 */ /* 0x000fe4000fffe03f */
[----:B------:R-:W-:-:S05]  /*3850*/  @P0 BRA `(.L_x_372) ;  /* 0x0000201000000947 */ /* 0x000fca0003800000 */
[----:B------:R-:W-:Y:S01]  /*3860*/  ISETP.GE.AND P0, PT, R10, c[0x0][0x27c], PT ;  /* 0x00009f000a007a0c */ /* 0x000fe20003f06270 */
[----:B-1----:R-:W1:Y:S11]  /*3870*/  LDS.128 R24, [R113+0x3c00] ;  /* 0x003c000071187984 */ /* 0x002e760000000c00 */
[----:B------:R-:W-:Y:S01]  /*3880*/  @!UPT UIADD3 URZ, URZ, URZ, URZ ;  /* 0x0000003f3f3ff290 */ /* 0x000fe2000fffe03f */
[--C-:B------:R-:W-:Y:S01]  /*3890*/  @!P0 HADD2.F32 R5, -RZ, R6.reuse.H1_H1 ;  /* 0x30000006ff058230 */ /* 0x100fe20000004100 */
[--C-:B------:R-:W-:Y:S01]  /*38a0*/  @!P0 SHF.R.U64 R2, R22, 0x10, R23.reuse ;  /* 0x0000001016028819 */ /* 0x100fe20000001217 */
[--C-:B------:R-:W-:Y:S01]  /*38b0*/  @!P0 HADD2.F32 R9, -RZ, R45.reuse.H1_H1 ;  /* 0x3000002dff098230 */ /* 0x100fe20000004100 */
        /* <DEDUP_REMOVED lines=14> */
[CC--:B------:R-:W-:Y:S02]  /*39a0*/  @!P0 FMUL.FTZ R31, R8.reuse, R5.reuse ;  /* 0x00000005081f8220 */ /* 0x0c0fe40000410000 */
[----:B------:R-:W-:Y:S01]  /*39b0*/  @!P0 FMUL.FTZ R2, R3, R5 ;  /* 0x0000000503028220 */ /* 0x000fe20000410000 */
[----:B------:R-:W-:Y:S01]  /*39c0*/  @!P0 HADD2.F32 R5, -RZ, R4.H0_H0 ;  /* 0x20000004ff058230 */ /* 0x000fe20000004100 */
[----:B------:R-:W-:Y:S01]  /*39d0*/  @!P0 FMUL.FTZ R32, R17, R7 ;  /* 0x0000000711208220 */ /* 0x000fe20000410000 */
        /* <DEDUP_REMOVED lines=29> */
.L_x_369:
        /* <DEDUP_REMOVED lines=47> */
.L_x_384:
[----:B------:R-:W-:Y:S05]  /*3ea0*/  BSYNC B0 ;  /* 0x0000000000007941 */ /* 0x000fea0003800000 */
.L_x_383:
[----:B------:R-:W-:Y:S04]  /*3eb0*/  IADD3 R148, P0, R144, R148, RZ ;  /* 0x0000009490947210 */ /* 0x000fe80007f1e0ff */
[----:B------:R-:W-:Y:S01]  /*3ec0*/  IADD3.X R127, R95, R127, RZ, P0, !PT ;  /* 0x0000007f5f7f7210 */ /* 0x000fe200007fe4ff */
[----:B------:R-:W-:-:S05]  /*3ed0*/  @P1 BRA `(.L_x_372) ;  /* 0x0000199000001947 */ /* 0x000fca0003800000 */
[----:B-----5:R-:W-:Y:S01]  /*3ee0*/  MOV R2, R57 ;  /* 0x0000003900027202 */ /* 0x020fe20000000f00 */
[----:B------:R-:W-:Y:S01]  /*3ef0*/  IMAD.MOV.U32 R9, RZ, RZ, R58 ;  /* 0x000000ffff097224 */ /* 0x000fe200078e003a */
        /* <DEDUP_REMOVED lines=18> */
[----:B-1----:R-:W-:Y:S01]  /*4020*/  PRMT R22, R2, 0x5410, R3 ;  /* 0x0000541002167816 */ /* 0x002fe20000000003 */
        /* <DEDUP_REMOVED lines=11> */
[----:B------:R-:W-:Y:S02]  /*40e0*/  MOV R38, R4 ;  /* 0x0000000400267202 */ /* 0x000fe40000000f00 */
[-C--:B------:R-:W-:Y:S02]  /*40f0*/  IADD3.X R8, R90, R127.reuse, R101, P1, P0 ;  /* 0x0000007f5a087210 */ /* 0x080fe40000fe0465 */
[----:B------:R-:W-:Y:S01]  /*4100*/  MOV R72, R44 ;  /* 0x0000002c00487202 */ /* 0x000fe20000000f00 */
[----:B------:R-:W1:Y:S01]  /*4110*/  LDS.128 R28, [R107+0x3c80] ;  /* 0x003c80006b1c7984 */ /* 0x000e620000000c00 */
[----:B------:R-:W-:Y:S03]  /*4120*/  MOV R48, R46 ;  /* 0x0000002e00307202 */ /* 0x000fe60000000f00 */
[----:B------:R-:W-:Y:S04]  /*4130*/  @!P2 IADD3 R3, P1, P0, R142, R148, R115 ;  /* 0x000000948e03a210 */ /* 0x000fe8000783e073 */
[----:B------:R-:W-:Y:S02]  /*4140*/  @!P2 IADD3.X R2, R90, R127, R98, P1, P0 ;  /* 0x0000007f5a02a210 */ /* 0x000fe40000fe0462 */
[C---:B------:R-:W-:Y:S04]  /*4150*/  LEA R152, P0, R9.reuse, c[0x0][0x1c8], 0x1 ;  /* 0x0000720009987a11 */ /* 0x040fe800078008ff */
[----:B------:R-:W-:Y:S01]  /*4160*/  LEA.HI.X R153, R9, c[0x0][0x1cc], R8, 0x1, P0 ;  /* 0x0000730009997a11 */ /* 0x000fe200000f0c08 */
[----:B------:R-:W-:Y:S01]  /*4170*/  IMAD.MOV.U32 R8, RZ, RZ, R7 ;  /* 0x000000ffff087224 */ /* 0x000fe200078e0007 */
[C---:B------:R-:W-:Y:S02]  /*4180*/  @!P2 LEA R150, P0, R3.reuse, c[0x0][0x1c8], 0x1 ;  /* 0x000072000396aa11 */ /* 0x040fe400078008ff */
[----:B------:R-:W-:Y:S02]  /*4190*/  MOV R9, R6 ;  /* 0x0000000600097202 */ /* 0x000fe40000000f00 */
[----:B------:R-:W-:Y:S01]  /*41a0*/  @!P2 LEA.HI.X R151, R3, c[0x0][0x1cc], R2, 0x1, P0 ;  /* 0x000073000397aa11 */ /* 0x000fe200000f0c02 */
[----:B------:R-:W-:Y:S01]  /*41b0*/  IMAD.MOV.U32 R2, RZ, RZ, R5 ;  /* 0x000000ffff027224 */ /* 0x000fe200078e0005 */
[----:B------:R-:W-:Y:S11]  /*41c0*/  ISETP.GE.AND P0, PT, R20, c[0x0][0x27c], PT ;  /* 0x00009f0014007a0c */ /* 0x000ff60003f06270 */
[----:B------:R-:W-:Y:S02]  /*41d0*/  @!UPT UIADD3 URZ, URZ, URZ, URZ ;  /* 0x0000003f3f3ff290 */ /* 0x000fe4000fffe03f */
[--C-:B------:R-:W-:Y:S01]  /*41e0*/  @!P0 SHF.R.U64 R6, R6, 0x10, R7.reuse ;  /* 0x0000001006068819 */ /* 0x100fe20000001207 */
[----:B------:R-:W-:Y:S01]  /*41f0*/  @!P0 HADD2.F32 R40, -RZ, R38.H0_H0 ;  /* 0x20000026ff288230 */ /* 0x000fe20000004100 */
[----:B------:R-:W-:Y:S01]  /*4200*/  @!P0 SHF.R.U32.HI R37, RZ, 0x10, R7 ;  /* 0x00000010ff258819 */ /* 0x000fe20000011607 */
[----:B------:R-:W-:Y:S01]  /*4210*/  @!P0 HADD2.F32 R48, -RZ, R48.H0_H0 ;  /* 0x20000030ff308230 */ /* 0x000fe20000004100 */
[--C-:B------:R-:W-:Y:S01]  /*4220*/  @!P0 SHF.R.U64 R50, R46, 0x10, R47.reuse ;  /* 0x000000102e328819 */ /* 0x100fe2000000122f */
[----:B-1----:R-:W-:Y:S01]  /*4230*/  @!P0 IMAD.MOV.U32 R7, RZ, RZ, R28 ;  /* 0x000000ffff078224 */ /* 0x002fe200078e001c */
[----:B------:R-:W-:Y:S01]  /*4240*/  @!P0 MOV R71, R65 ;  /* 0x0000004100478202 */ /* 0x000fe20000000f00 */
[----:B------:R-:W-:Y:S01]  /*4250*/  @!P0 HADD2.F32 R46, -RZ, R53.H0_H0 ;  /* 0x20000035ff2e8230 */ /* 0x000fe20000004100 */
[----:B------:R-:W-:Y:S01]  /*4260*/  @!P0 MOV R39, R29 ;  /* 0x0000001d00278202 */ /* 0x000fe20000000f00 */
[----:B------:R-:W-:Y:S01]  /*4270*/  @!P0 HADD2.F32 R50, -RZ, R50.H0_H0 ;  /* 0x20000032ff328230 */ /* 0x000fe20000004100 */
[----:B------:R-:W-:Y:S01]  /*4280*/  @!P0 SHF.R.U32.HI R70, RZ, 0x10, R47 ;  /* 0x00000010ff468819 */ /* 0x000fe2000001162f */
[----:B------:R-:W-:Y:S01]  /*4290*/  @!P0 HADD2.F32 R41, -RZ, R7.H0_H0 ;  /* 0x20000007ff298230 */ /* 0x000fe20000004100 */
[----:B------:R-:W-:Y:S01]  /*42a0*/  @!P0 MOV R47, R64 ;  /* 0x00000040002f8202 */ /* 0x000fe20000000f00 */
[----:B------:R-:W-:Y:S01]  /*42b0*/  @!P0 HADD2.F32 R38, -RZ, R39.H0_H0 ;  /* 0x20000027ff268230 */ /* 0x000fe20000004100 */
[--C-:B------:R-:W-:Y:S01]  /*42c0*/  @!P0 SHF.R.U32.HI R3, RZ, 0x10, R5.reuse ;  /* 0x00000010ff038819 */ /* 0x100fe20000011605 */
[----:B------:R-:W-:Y:S01]  /*42d0*/  @!P0 HADD2.F32 R7, -RZ, R7.H1_H1 ;  /* 0x30000007ff078230 */ /* 0x000fe20000004100 */
[----:B------:R-:W-:Y:S01]  /*42e0*/  @!P0 SHF.R.U64 R5, R4, 0x10, R5 ;  /* 0x0000001004058819 */ /* 0x000fe20000001205 */
[----:B------:R-:W-:Y:S01]  /*42f0*/  @!P0 HADD2.F32 R4, -RZ, R2.H0_H0 ;  /* 0x20000002ff048230 */ /* 0x000fe20000004100 */
[-C--:B------:R-:W-:Y:S01]  /*4300*/  @!P0 FMUL.FTZ R2, R41, R40.reuse ;  /* 0x0000002829028220 */ /* 0x080fe20000410000 */
[--C-:B------:R-:W-:Y:S01]  /*4310*/  @!P0 SHF.R.U32.HI R51, RZ, 0x10, R45.reuse ;  /* 0x00000010ff338819 */ /* 0x100fe2000001162d */
[----:B------:R-:W-:Y:S01]  /*4320*/  @!P0 HADD2.F32 R43, -RZ, R47.H0_H0 ;  /* 0x2000002fff2b8230 */ /* 0x000fe20000004100 */
[----:B------:R-:W-:Y:S01]  /*4330*/  @!P0 SHF.R.U64 R49, R44, 0x10, R45 ;  /* 0x000000102c318819 */ /* 0x000fe2000000122d */
[----:B------:R-:W-:Y:S01]  /*4340*/  @!P0 HADD2.F32 R45, -RZ, R71.H0_H0 ;  /* 0x20000047ff2d8230 */ /* 0x000fe20000004100 */
[----:B------:R-:W-:Y:S01]  /*4350*/  @!P0 MOV R53, R67 ;  /* 0x0000004300358202 */ /* 0x000fe20000000f00 */
[----:B------:R-:W-:Y:S01]  /*4360*/  @!P0 HADD2.F32 R44, -RZ, R72.H0_H0 ;  /* 0x20000048ff2c8230 */ /* 0x000fe20000004100 */
[----:B------:R-:W-:Y:S01]  /*4370*/  @!P0 FMUL.FTZ R72, R43, R40 ;  /* 0x000000282b488220 */ /* 0x000fe20000410000 */
[----:B------:R-:W-:Y:S01]  /*4380*/  @!P0 HADD2.F32 R40, -RZ, R47.H1_H1 ;  /* 0x3000002fff288230 */ /* 0x000fe20000004100 */
[-C--:B------:R-:W-:Y:S01]  /*4390*/  @!P0 FMUL.FTZ R149, R45, R4.reuse ;  /* 0x000000042d958220 */ /* 0x080fe20000410000 */
[----:B------:R-:W-:Y:S01]  /*43a0*/  @!P0 HADD2.F32 R3, -RZ, R3.H0_H0 ;  /* 0x20000003ff038230 */ /* 0x000fe20000004100 */
[C---:B------:R-:W-:Y:S01]  /*43b0*/  @!P0 FMUL.FTZ R4, R38.reuse, R4 ;  /* 0x0000000426048220 */ /* 0x040fe20000410000 */
[----:B------:R-:W-:Y:S01]  /*43c0*/  @!P0 HADD2.F32 R39, -RZ, R39.H1_H1 ;  /* 0x30000027ff278230 */ /* 0x000fe20000004100 */
[----:B------:R-:W-:Y:S01]  /*43d0*/  @!P0 FFMA.FTZ R149, R38, R46, -R149 ;  /* 0x0000002e26958223 */ /* 0x000fe20000010895 */
[----:B------:R-:W-:Y:S01]  /*43e0*/  @!P0 HADD2.F32 R38, -RZ, R5.H0_H0 ;  /* 0x20000005ff268230 */ /* 0x000fe20000004100 */
[-C--:B------:R-:W-:Y:S01]  /*43f0*/  @!P0 FFMA.FTZ R2, R43, R44.reuse, R2 ;  /* 0x0000002c2b028223 */ /* 0x080fe20000010002 */
[----:B------:R-:W-:Y:S01]  /*4400*/  @!P0 HADD2.F32 R43, -RZ, R71.H1_H1 ;  /* 0x30000047ff2b8230 */ /* 0x000fe20000004100 */
[----:B------:R-:W-:Y:S01]  /*4410*/  @!P0 FFMA.FTZ R72, R41, R44, -R72 ;  /* 0x0000002c29488223 */ /* 0x000fe20000010848 */
[----:B------:R-:W-:Y:S01]  /*4420*/  @!P0 HADD2.F32 R41, -RZ, R49.H0_H0 ;  /* 0x20000031ff298230 */ /* 0x000fe20000004100 */
[CC--:B------:R-:W-:Y:S01]  /*4430*/  @!P0 FMUL.FTZ R154, R40.reuse, R38.reuse ;  /* 0x00000026289a8220 */ /* 0x0c0fe20000410000 */
[----:B------:R-:W-:Y:S01]  /*4440*/  @!P0 HADD2.F32 R44, -RZ, R51.H0_H0 ;  /* 0x20000033ff2c8230 */ /* 0x000fe20000004100 */
[----:B------:R-:W-:Y:S01]  /*4450*/  @!P0 IMAD.MOV.U32 R47, RZ, RZ, R66 ;  /* 0x000000ffff2f8224 */ /* 0x000fe200078e0042 */
[--C-:B------:R-:W-:Y:S01]  /*4460*/  @!P0 HADD2.F32 R51, -RZ, R53.reuse.H0_H0 ;  /* 0x20000035ff338230 */ /* 0x100fe20000004100 */
[-C--:B------:R-:W-:Y:S01]  /*4470*/  @!P0 FMUL.FTZ R71, R43, R3.reuse ;  /* 0x000000032b478220 */ /* 0x080fe20000410000 */
[----:B------:R-:W-:Y:S01]  /*4480*/  @!P0 HADD2.F32 R53, -RZ, R53.H1_H1 ;  /* 0x30000035ff358230 */ /* 0x000fe20000004100 */
[----:B------:R-:W-:Y:S01]  /*4490*/  @!P0 FMUL.FTZ R5, R39, R3 ;  /* 0x0000000327058220 */ /* 0x000fe20000410000 */
[--C-:B------:R-:W-:Y:S01]  /*44a0*/  @!P0 HADD2.F32 R49, -RZ, R47.reuse.H1_H1 ;  /* 0x3000002fff318230 */ /* 0x100fe20000004100 */
[C---:B------:R-:W-:Y:S01]  /*44b0*/  @!P0 FMUL.FTZ R3, R7.reuse, R38 ;  /* 0x0000002607038220 */ /* 0x040fe20000410000 */
[----:B------:R-:W-:Y:S01]  /*44c0*/  @!P0 HADD2.F32 R47, -RZ, R47.H0_H0 ;  /* 0x2000002fff2f8230 */ /* 0x000fe20000004100 */
[-C--:B------:R-:W-:Y:S01]  /*44d0*/  @!P0 FFMA.FTZ R154, R7, R41.reuse, -R154 ;  /* 0x00000029079a8223 */ /* 0x080fe2000001089a */
[----:B------:R-:W-:Y:S01]  /*44e0*/  @!P0 MOV R7, R30 ;  /* 0x0000001e00078202 */ /* 0x000fe20000000f00 */
[----:B------:R-:W-:Y:S01]  /*44f0*/  @!P0 FFMA.FTZ R71, R39, R44, -R71 ;  /* 0x0000002c27478223 */ /* 0x000fe20000010847 */
[----:B------:R-:W-:Y:S01]  /*4500*/  @!P0 HADD2.F32 R39, -RZ, R6.H0_H0 ;  /* 0x20000006ff278230 */ /* 0x000fe20000004100 */
[----:B------:R-:W-:Y:S01]  /*4510*/  @!P0 FFMA.FTZ R3, R40, R41, R3 ;  /* 0x0000002928038223 */ /* 0x000fe20000010003 */
[----:B------:R-:W-:Y:S01]  /*4520*/  @!P0 HADD2.F32 R9, -RZ, R9.H0_H0 ;  /* 0x20000009ff098230 */ /* 0x000fe20000004100 */
[----:B------:R-:W-:Y:S01]  /*4530*/  @!P0 FFMA.FTZ R4, R45, R46, R4 ;  /* 0x0000002e2d048223 */ /* 0x000fe20000010004 */
[--C-:B------:R-:W-:Y:S01]  /*4540*/  @!P0 HADD2.F32 R6, -RZ, R7.reuse.H1_H1 ;  /* 0x30000007ff068230 */ /* 0x100fe20000004100 */
[----:B------:R-:W-:Y:S01]  /*4550*/  @!P0 FMUL.FTZ R155, R49, R39 ;  /* 0x00000027319b8220 */ /* 0x000fe20000410000 */
[----:B------:R-:W-:Y:S01]  /*4560*/  @!P0 HADD2.F32 R38, -RZ, R7.H0_H0 ;  /* 0x20000007ff268230 */ /* 0x000fe20000004100 */
[----:B------:R-:W-:Y:S01]  /*4570*/  @!P0 FMUL.FTZ R156, R47, R9 ;  /* 0x000000092f9c8220 */ /* 0x000fe20000410000 */
[----:B------:R-:W-:Y:S01]  /*4580*/  @!P0 F2FP.PACK_AB R71, R71, R149 ;  /* 0x000000954747823e */ /* 0x000fe200000000ff */
[----:B------:R-:W-:Y:S01]  /*4590*/  @!P0 FMUL.FTZ R7, R6, R39 ;  /* 0x0000002706078220 */ /* 0x000fe20000410000 */
[----:B------:R-:W-:Y:S01]  /*45a0*/  @!P0 F2FP.PACK_AB R72, R154, R72 ;  /* 0x000000489a48823e */ /* 0x000fe200000000ff */
[----:B------:R-:W-:Y:S01]  /*45b0*/  @!P0 IMAD.MOV.U32 R39, RZ, RZ, R31 ;  /* 0x000000ffff278224 */ /* 0x000fe200078e001f */
[----:B------:R-:W-:Y:S01]  /*45c0*/  @!P0 MOV R29, R71 ;  /* 0x00000047001d8202 */ /* 0x000fe20000000f00 */
[----:B------:R-:W-:Y:S01]  /*45d0*/  @!P0 FFMA.FTZ R155, R6, R50, -R155 ;  /* 0x00000032069b8223 */ /* 0x000fe2000001089b */
[----:B------:R-:W-:Y:S01]  /*45e0*/  @!P0 MOV R28, R72 ;  /* 0x00000048001c8202 */ /* 0x000fe20000000f00 */
[C---:B------:R-:W-:Y:S01]  /*45f0*/  @!P0 FMUL.FTZ R6, R38.reuse, R9 ;  /* 0x0000000926068220 */ /* 0x040fe20000410000 */
[----:B------:R-:W-:Y:S01]  /*4600*/  @!P0 HADD2.F32 R8, -RZ, R8.H0_H0 ;  /* 0x20000008ff088230 */ /* 0x000fe20000004100 */
[----:B------:R-:W-:Y:S01]  /*4610*/  @!P0 FFMA.FTZ R156, R38, R48, -R156 ;  /* 0x00000030269c8223 */ /* 0x000fe2000001089c */
[----:B------:R-:W-:Y:S01]  /*4620*/  @!P0 HADD2.F32 R9, -RZ, R37.H0_H0 ;  /* 0x20000025ff098230 */ /* 0x000fe20000004100 */
[----:B------:R-:W-:Y:S01]  /*4630*/  @!P0 FFMA.FTZ R5, R43, R44, R5 ;  /* 0x0000002c2b058223 */ /* 0x000fe20000010005 */
[----:B------:R-:W-:Y:S01]  /*4640*/  @!P0 HADD2.F32 R52, -RZ, R52.H0_H0 ;  /* 0x20000034ff348230 */ /* 0x000fe20000004100 */
[----:B------:R-:W-:Y:S01]  /*4650*/  @!P0 FMUL.FTZ R157, R51, R8 ;  /* 0x00000008339d8220 */ /* 0x000fe20000410000 */
[--C-:B------:R-:W-:Y:S01]  /*4660*/  @!P0 HADD2.F32 R38, -RZ, R39.reuse.H0_H0 ;  /* 0x20000027ff268230 */ /* 0x100fe20000004100 */
[----:B------:R-:W-:Y:S01]  /*4670*/  @!P0 FFMA.FTZ R6, R47, R48, R6 ;  /* 0x000000302f068223 */ /* 0x000fe20000010006 */
[----:B------:R-:W-:Y:S01]  /*4680*/  @!P0 F2FP.PACK_AB R155, R155, R156 ;  /* 0x0000009c9b9b823e */ /* 0x000fe200000000ff */
[----:B------:R-:W-:Y:S01]  /*4690*/  @!P0 FFMA.FTZ R7, R49, R50, R7 ;  /* 0x0000003231078223 */ /* 0x000fe20000010007 */
[----:B------:R-:W-:Y:S01]  /*46a0*/  @!P0 F2FP.PACK_AB R4, R5, R4 ;  /* 0x000000040504823e */ /* 0x000fe200000000ff */
[C---:B------:R-:W-:Y:S01]  /*46b0*/  @!P0 FMUL.FTZ R8, R38.reuse, R8 ;  /* 0x0000000826088220 */ /* 0x040fe20000410000 */
[----:B------:R-:W-:Y:S01]  /*46c0*/  @!P0 HADD2.F32 R37, -RZ, R39.H1_H1 ;  /* 0x30000027ff258230 */ /* 0x000fe20000004100 */
[----:B------:R-:W-:Y:S01]  /*46d0*/  @!P0 FFMA.FTZ R38, R38, R52, -R157 ;  /* 0x0000003426268223 */ /* 0x000fe2000001089d */
[----:B------:R-:W-:Y:S01]  /*46e0*/  @!P0 HADD2.F32 R39, -RZ, R70.H0_H0 ;  /* 0x20000046ff278230 */ /* 0x000fe20000004100 */
[-C--:B------:R-:W-:Y:S01]  /*46f0*/  @!P0 FMUL.FTZ R70, R53, R9.reuse ;  /* 0x0000000935468220 */ /* 0x080fe20000410000 */
[----:B------:R-:W-:Y:S01]  /*4700*/  @!P0 F2FP.PACK_AB R2, R3, R2 ;  /* 0x000000020302823e */ /* 0x000fe200000000ff */
[----:B------:R-:W-:Y:S01]  /*4710*/  @!P0 FMUL.FTZ R9, R37, R9 ;  /* 0x0000000925098220 */ /* 0x000fe20000410000 */
[----:B------:R-:W-:Y:S01]  /*4720*/  @!P0 F2FP.PACK_AB R6, R7, R6 ;  /* 0x000000060706823e */ /* 0x000fe200000000ff */
[-C--:B------:R-:W-:Y:S01]  /*4730*/  @!P0 FFMA.FTZ R37, R37, R39.reuse, -R70 ;  /* 0x0000002725258223 */ /* 0x080fe20000010846 */
[----:B------:R-:W-:Y:S01]  /*4740*/  @!P0 MOV R64, R2 ;  /* 0x0000000200408202 */ /* 0x000fe20000000f00 */
[----:B------:R-:W-:Y:S01]  /*4750*/  @!P0 FFMA.FTZ R8, R51, R52, R8 ;  /* 0x0000003433088223 */ /* 0x000fe20000010008 */
[----:B------:R-:W-:Y:S01]  /*4760*/  @!P0 MOV R66, R6 ;  /* 0x0000000600428202 */ /* 0x000fe20000000f00 */
[----:B------:R-:W-:Y:S01]  /*4770*/  @!P0 FFMA.FTZ R9, R53, R39, R9 ;  /* 0x0000002735098223 */ /* 0x000fe20000010009 */
[----:B------:R-:W-:Y:S01]  /*4780*/  @!P0 F2FP.PACK_AB R37, R37, R38 ;  /* 0x000000262525823e */ /* 0x000fe200000000ff */
[----:B------:R-:W-:Y:S02]  /*4790*/  @!P0 IMAD.MOV.U32 R30, RZ, RZ, R155 ;  /* 0x000000ffff1e8224 */ /* 0x000fe400078e009b */
[----:B------:R-:W-:Y:S01]  /*47a0*/  @!P0 IMAD.MOV.U32 R65, RZ, RZ, R4 ;  /* 0x000000ffff418224 */ /* 0x000fe200078e0004 */
[----:B------:R-:W-:Y:S02]  /*47b0*/  @!P0 MOV R31, R37 ;  /* 0x00000025001f8202 */ /* 0x000fe40000000f00 */
[----:B------:R-:W-:Y:S03]  /*47c0*/  @!P0 F2FP.PACK_AB R8, R9, R8 ;  /* 0x000000080908823e */ /* 0x000fe600000000ff */
[----:B------:R1:W-:Y:S01]  /*47d0*/  STG.E.128 [R152.64], R28 ;  /* 0x0000001c98007986 */ /* 0x0003e2000c101d0c */
[----:B------:R-:W-:Y:S07]  /*47e0*/  @!P0 MOV R67, R8 ;  /* 0x0000000800438202 */ /* 0x000fee0000000f00 */
[----:B------:R1:W-:Y:S02]  /*47f0*/  @!P2 STG.E.128 [R150.64], R64 ;  /* 0x000000409600a986 */ /* 0x0003e4000c101d0c */
.L_x_386:
[----:B------:R-:W-:Y:S05]  /*4800*/  BSYNC B0 ;  /* 0x0000000000007941 */ /* 0x000fea0003800000 */
.L_x_385:
[----:B------:R-:W-:Y:S01]  /*4810*/  ISETP.GE.AND P0, PT, R13, c[0x0][0x1d4], PT ;  /* 0x000075000d007a0c */ /* 0x000fe20003f06270 */
[----:B------:R-:W-:Y:S01]  /*4820*/  @!UPT UIADD3 URZ, URZ, URZ, URZ ;  /* 0x0000003f3f3ff290 */ /* 0x000fe2000fffe03f */
[----:B------:R-:W-:Y:S11]  /*4830*/  BSSY B0, `(.L_x_387) ;  /* 0x0000071000007945 */ /* 0x000ff60003800000 */
[----:B------:R-:W-:-:S05]  /*4840*/  @P0 BRA `(.L_x_388) ;  /* 0x000006f000000947 */ /* 0x000fca0003800000 */
[----:B-1----:R-:W1:Y:S01]  /*4850*/  LDS.128 R64, [R104+0x3c80] ;  /* 0x003c800068407984 */ /* 0x002e620000000c00 */
[----:B------:R-:W-:Y:S02]  /*4860*/  ISETP.GE.AND P2, PT, R112, c[0x0][0x1d4], PT ;  /* 0x0000750070007a0c */ /* 0x000fe40003f46270 */
[-C--:B------:R-:W-:Y:S04]  /*4870*/  IADD3 R5, P1, P0, R142, R148.reuse, R117 ;  /* 0x000000948e057210 */ /* 0x080fe8000783e075 */
[-C--:B------:R-:W-:Y:S01]  /*4880*/  IADD3.X R4, R90, R127.reuse, R100, P1, P0 ;  /* 0x0000007f5a047210 */ /* 0x080fe20000fe0464 */
[----:B------:R-:W2:Y:S06]  /*4890*/  LDS.128 R28, [R105+0x3c80] ;  /* 0x003c8000691c7984 */ /* 0x000eac0000000c00 */
        /* <DEDUP_REMOVED lines=8> */
[----:B-1----:R-:W-:Y:S01]  /*4920*/  @!P0 IMAD.MOV.U32 R40, RZ, RZ, R67 ;  /* 0x000000ffff288224 */ /* 0x002fe200078e0043 */
[----:B------:R-:W-:Y:S01]  /*4930*/  @!P0 MOV R38, R64 ;  /* 0x0000004000268202 */ /* 0x000fe20000000f00 */
[----:B------:R-:W-:Y:S01]  /*4940*/  @!P0 HADD2.F32 R9, -RZ, R36.H1_H1 ;  /* 0x30000024ff098230 */ /* 0x000fe20000004100 */
[----:B--2---:R-:W-:Y:S01]  /*4950*/  @!P0 MOV R3, R28 ;  /* 0x0000001c00038202 */ /* 0x004fe20000000f00 */
[----:B------:R-:W-:Y:S01]  /*4960*/  @!P0 HADD2.F32 R46, -RZ, R68.H1_H1 ;  /* 0x30000044ff2e8230 */ /* 0x000fe20000004100 */
[--C-:B------:R-:W-:Y:S01]  /*4970*/  @!P0 SHF.R.U64 R2, R32, 0x10, R33.reuse ;  /* 0x0000001020028819 */ /* 0x100fe20000001221 */
[----:B------:R-:W-:Y:S01]  /*4980*/  @!P0 HADD2.F32 R32, -RZ, R38.H0_H0 ;  /* 0x20000026ff208230 */ /* 0x000fe20000004100 */
[----:B------:R-:W-:Y:S01]  /*4990*/  @!P0 SHF.R.U32.HI R4, RZ, 0x10, R33 ;  /* 0x00000010ff048819 */ /* 0x000fe20000011621 */
[----:B------:R-:W-:Y:S01]  /*49a0*/  @!P0 HADD2.F32 R5, -RZ, R3.H0_H0 ;  /* 0x20000003ff058230 */ /* 0x000fe20000004100 */
[----:B------:R-:W-:Y:S01]  /*49b0*/  @!P0 SHF.R.U64 R37, R60, 0x10, R61 ;  /* 0x000000103c258819 */ /* 0x000fe2000000123d */
[----:B------:R-:W-:Y:S01]  /*49c0*/  @!P0 HADD2.F32 R33, -RZ, R69.H1_H1 ;  /* 0x30000045ff218230 */ /* 0x000fe20000004100 */
[-C--:B------:R-:W-:Y:S01]  /*49d0*/  @!P0 FMUL.FTZ R49, R32, R9.reuse ;  /* 0x0000000920318220 */ /* 0x080fe20000410000 */
[----:B------:R-:W-:Y:S01]  /*49e0*/  @!P0 HADD2.F32 R8, -RZ, R2.H0_H0 ;  /* 0x20000002ff088230 */ /* 0x000fe20000004100 */
[C---:B------:R-:W-:Y:S01]  /*49f0*/  @!P0 FMUL.FTZ R2, R5.reuse, R9 ;  /* 0x0000000905028220 */ /* 0x040fe20000410000 */
[----:B------:R-:W-:Y:S01]  /*4a00*/  @!P0 SHF.R.U64 R6, R34, 0x10, R35 ;  /* 0x0000001022068819 */ /* 0x000fe20000001223 */
[-C--:B------:R-:W-:Y:S01]  /*4a10*/  @!P0 FFMA.FTZ R49, R5, R33.reuse, -R49 ;  /* 0x0000002105318223 */ /* 0x080fe20000010831 */
[----:B------:R-:W-:Y:S01]  /*4a20*/  @!P0 HADD2.F32 R34, -RZ, R38.H1_H1 ;  /* 0x30000026ff228230 */ /* 0x000fe20000004100 */
[----:B------:R-:W-:Y:S01]  /*4a30*/  @!P0 FFMA.FTZ R2, R32, R33, R2 ;  /* 0x0000002120028223 */ /* 0x000fe20000010002 */
[----:B------:R-:W-:Y:S01]  /*4a40*/  @!P0 HADD2.F32 R5, -RZ, R3.H1_H1 ;  /* 0x30000003ff058230 */ /* 0x000fe20000004100 */
[----:B------:R-:W-:Y:S01]  /*4a50*/  @!P0 IMAD.MOV.U32 R33, RZ, RZ, R65 ;  /* 0x000000ffff218224 */ /* 0x000fe200078e0041 */
[----:B------:R-:W-:Y:S01]  /*4a60*/  @!P0 SHF.R.U32.HI R7, RZ, 0x10, R35 ;  /* 0x00000010ff078819 */ /* 0x000fe20000011623 */
[CC--:B------:R-:W-:Y:S01]  /*4a70*/  @!P0 FMUL.FTZ R60, R34.reuse, R8.reuse ;  /* 0x00000008223c8220 */ /* 0x0c0fe20000410000 */
[----:B------:R-:W-:Y:S01]  /*4a80*/  @!P0 HADD2.F32 R35, -RZ, R37.H0_H0 ;  /* 0x20000025ff238230 */ /* 0x000fe20000004100 */
[C---:B------:R-:W-:Y:S01]  /*4a90*/  @!P0 FMUL.FTZ R3, R5.reuse, R8 ;  /* 0x0000000805038220 */ /* 0x040fe20000410000 */
[----:B------:R-:W-:Y:S01]  /*4aa0*/  @!P0 MOV R8, R29 ;  /* 0x0000001d00088202 */ /* 0x000fe20000000f00 */
[--C-:B------:R-:W-:Y:S01]  /*4ab0*/  @!P0 HADD2.F32 R38, -RZ, R33.reuse.H1_H1 ;  /* 0x30000021ff268230 */ /* 0x100fe20000004100 */
[----:B------:R-:W-:Y:S01]  /*4ac0*/  @!P0 SHF.R.U32.HI R39, RZ, 0x10, R61 ;  /* 0x00000010ff278819 */ /* 0x000fe2000001163d */
[-C--:B------:R-:W-:Y:S01]  /*4ad0*/  @!P0 FFMA.FTZ R60, R5, R35.reuse, -R60 ;  /* 0x00000023053c8223 */ /* 0x080fe2000001083c */
[----:B------:R-:W-:Y:S01]  /*4ae0*/  @!P0 HADD2.F32 R5, -RZ, R4.H0_H0 ;  /* 0x20000004ff058230 */ /* 0x000fe20000004100 */
[----:B------:R-:W-:Y:S01]  /*4af0*/  @!P0 FFMA.FTZ R3, R34, R35, R3 ;  /* 0x0000002322038223 */ /* 0x000fe20000010003 */
[----:B------:R-:W-:Y:S01]  /*4b00*/  @!P0 HADD2.F32 R9, -RZ, R36.H0_H0 ;  /* 0x20000024ff098230 */ /* 0x000fe20000004100 */
[----:B------:R-:W-:Y:S01]  /*4b10*/  @!P0 SHF.R.U64 R44, R62, 0x10, R63 ;  /* 0x000000103e2c8819 */ /* 0x000fe2000000123f */
[----:B------:R-:W-:Y:S01]  /*4b20*/  @!P0 HADD2.F32 R36, -RZ, R33.H0_H0 ;  /* 0x20000021ff248230 */ /* 0x000fe20000004100 */
[----:B------:R-:W-:Y:S01]  /*4b30*/  @!P0 FMUL.FTZ R62, R38, R5 ;  /* 0x00000005263e8220 */ /* 0x000fe20000410000 */
[--C-:B------:R-:W-:Y:S01]  /*4b40*/  @!P0 HADD2.F32 R32, -RZ, R8.reuse.H0_H0 ;  /* 0x20000008ff208230 */ /* 0x100fe20000004100 */
[----:B------:R-:W-:Y:S01]  /*4b50*/  @!P0 MOV R33, R31 ;  /* 0x0000001f00218202 */ /* 0x000fe20000000f00 */
[----:B------:R-:W-:Y:S01]  /*4b60*/  @!P0 HADD2.F32 R39, -RZ, R39.H0_H0 ;  /* 0x20000027ff278230 */ /* 0x000fe20000004100 */
[-C--:B------:R-:W-:Y:S01]  /*4b70*/  @!P0 FMUL.FTZ R61, R36, R9.reuse ;  /* 0x00000009243d8220 */ /* 0x080fe20000410000 */
[----:B------:R-:W-:Y:S01]  /*4b80*/  @!P0 HADD2.F32 R8, -RZ, R8.H1_H1 ;  /* 0x30000008ff088230 */ /* 0x000fe20000004100 */
[----:B------:R-:W-:Y:S01]  /*4b90*/  @!P0 FMUL.FTZ R4, R32, R9 ;  /* 0x0000000920048220 */ /* 0x000fe20000410000 */
[----:B------:R-:W-:Y:S01]  /*4ba0*/  @!P0 HADD2.F32 R37, -RZ, R69.H0_H0 ;  /* 0x20000045ff258230 */ /* 0x000fe20000004100 */
[----:B------:R-:W-:Y:S01]  /*4bb0*/  @!P0 F2FP.PACK_AB R49, R60, R49 ;  /* 0x000000313c31823e */ /* 0x000fe200000000ff */
[--C-:B------:R-:W-:Y:S01]  /*4bc0*/  @!P0 HADD2.F32 R45, -RZ, R40.reuse.H0_H0 ;  /* 0x20000028ff2d8230 */ /* 0x100fe20000004100 */
[C---:B------:R-:W-:Y:S01]  /*4bd0*/  @!P0 FMUL.FTZ R5, R8.reuse, R5 ;  /* 0x0000000508058220 */ /* 0x040fe20000410000 */
[----:B------:R-:W-:Y:S01]  /*4be0*/  @!P0 F2FP.PACK_AB R2, R3, R2 ;  /* 0x000000020302823e */ /* 0x000fe200000000ff */
[----:B------:R-:W-:Y:S01]  /*4bf0*/  @!P0 FFMA.FTZ R62, R8, R39, -R62 ;  /* 0x00000027083e8223 */ /* 0x000fe2000001083e */
[----:B------:R-:W-:Y:S01]  /*4c00*/  @!P0 HADD2.F32 R8, -RZ, R23.H1_H1 ;  /* 0x30000017ff088230 */ /* 0x000fe20000004100 */
[-C--:B------:R-:W-:Y:S01]  /*4c10*/  @!P0 FFMA.FTZ R61, R32, R37.reuse, -R61 ;  /* 0x00000025203d8223 */ /* 0x080fe2000001083d */
[----:B------:R-:W-:Y:S01]  /*4c20*/  @!P0 SHF.R.U32.HI R48, RZ, 0x10, R63 ;  /* 0x00000010ff308819 */ /* 0x000fe2000001163f */
[----:B------:R-:W-:Y:S01]  /*4c30*/  @!P0 FFMA.FTZ R4, R36, R37, R4 ;  /* 0x0000002524048223 */ /* 0x000fe20000010004 */
[----:B------:R-:W-:Y:S01]  /*4c40*/  @!P0 HADD2.F32 R9, -RZ, R7.H0_H0 ;  /* 0x20000007ff098230 */ /* 0x000fe20000004100 */
[----:B------:R-:W-:Y:S01]  /*4c50*/  @!P0 FMUL.FTZ R63, R45, R8 ;  /* 0x000000082d3f8220 */ /* 0x000fe20000410000 */
[----:B------:R-:W-:Y:S01]  /*4c60*/  @!P0 HADD2.F32 R47, -RZ, R40.H1_H1 ;  /* 0x30000028ff2f8230 */ /* 0x000fe20000004100 */
[----:B------:R-:W-:Y:S01]  /*4c70*/  @!P0 FFMA.FTZ R5, R38, R39, R5 ;  /* 0x0000002726058223 */ /* 0x000fe20000010005 */
[--C-:B------:R-:W-:Y:S01]  /*4c80*/  @!P0 HADD2.F32 R32, -RZ, R33.reuse.H0_H0 ;  /* 0x20000021ff208230 */ /* 0x100fe20000004100 */
[----:B------:R-:W-:Y:S01]  /*4c90*/  @!P0 MOV R28, R49 ;  /* 0x00000031001c8202 */ /* 0x000fe20000000f00 */
[----:B------:R-:W-:Y:S01]  /*4ca0*/  @!P0 HADD2.F32 R7, -RZ, R33.H1_H1 ;  /* 0x30000021ff078230 */ /* 0x000fe20000004100 */
[-C--:B------:R-:W-:Y:S01]  /*4cb0*/  @!P0 FMUL.FTZ R69, R47, R9.reuse ;  /* 0x000000092f458220 */ /* 0x080fe20000410000 */
[----:B------:R-:W-:Y:S01]  /*4cc0*/  @!P0 MOV R33, R66 ;  /* 0x0000004200218202 */ /* 0x000fe20000000f00 */
[C---:B------:R-:W-:Y:S01]  /*4cd0*/  @!P0 FMUL.FTZ R8, R32.reuse, R8 ;  /* 0x0000000820088220 */ /* 0x040fe20000410000 */
[----:B------:R-:W-:Y:S01]  /*4ce0*/  @!P0 HADD2.F32 R48, -RZ, R48.H0_H0 ;  /* 0x20000030ff308230 */ /* 0x000fe20000004100 */
[----:B------:R-:W-:Y:S01]  /*4cf0*/  @!P0 FFMA.FTZ R63, R32, R46, -R63 ;  /* 0x0000002e203f8223 */ /* 0x000fe2000001083f */
[----:B------:R-:W-:Y:S01]  /*4d00*/  @!P0 HADD2.F32 R32, -RZ, R23.H0_H0 ;  /* 0x20000017ff208230 */ /* 0x000fe20000004100 */
[----:B------:R-:W-:Y:S01]  /*4d10*/  @!P0 IMAD.MOV.U32 R23, RZ, RZ, R30 ;  /* 0x000000ffff178224 */ /* 0x000fe200078e001e */
[----:B------:R-:W-:Y:S01]  /*4d20*/  @!P0 MOV R64, R2 ;  /* 0x0000000200408202 */ /* 0x000fe20000000f00 */
[C---:B------:R-:W-:Y:S01]  /*4d30*/  @!P0 FMUL.FTZ R9, R7.reuse, R9 ;  /* 0x0000000907098220 */ /* 0x040fe20000410000 */
[----:B------:R-:W-:Y:S01]  /*4d40*/  @!P0 F2FP.PACK_AB R61, R62, R61 ;  /* 0x0000003d3e3d823e */ /* 0x000fe200000000ff */
[----:B------:R-:W-:Y:S01]  /*4d50*/  @!P0 FFMA.FTZ R69, R7, R48, -R69 ;  /* 0x0000003007458223 */ /* 0x000fe20000010845 */
[--C-:B------:R-:W-:Y:S01]  /*4d60*/  @!P0 HADD2.F32 R40, -RZ, R33.reuse.H0_H0 ;  /* 0x20000021ff288230 */ /* 0x100fe20000004100 */
[----:B------:R-:W-:Y:S01]  /*4d70*/  @!P0 F2FP.PACK_AB R4, R5, R4 ;  /* 0x000000040504823e */ /* 0x000fe200000000ff */
[----:B------:R-:W-:Y:S01]  /*4d80*/  @!P0 HADD2.F32 R43, -RZ, R33.H1_H1 ;  /* 0x30000021ff2b8230 */ /* 0x000fe20000004100 */
[----:B------:R-:W-:Y:S01]  /*4d90*/  @!P0 MOV R29, R61 ;  /* 0x0000003d001d8202 */ /* 0x000fe20000000f00 */
[----:B------:R-:W-:Y:S01]  /*4da0*/  @!P0 HADD2.F32 R7, -RZ, R6.H0_H0 ;  /* 0x20000006ff078230 */ /* 0x000fe20000004100 */
[CC--:B------:R-:W-:Y:S01]  /*4db0*/  @!P0 FMUL.FTZ R70, R40.reuse, R32.reuse ;  /* 0x0000002028468220 */ /* 0x0c0fe20000410000 */
[--C-:B------:R-:W-:Y:S01]  /*4dc0*/  @!P0 HADD2.F32 R33, -RZ, R23.reuse.H0_H0 ;  /* 0x20000017ff218230 */ /* 0x100fe20000004100 */
[----:B------:R-:W-:Y:S01]  /*4dd0*/  @!P0 IMAD.MOV.U32 R65, RZ, RZ, R4 ;  /* 0x000000ffff418224 */ /* 0x000fe200078e0004 */
[----:B------:R-:W-:Y:S01]  /*4de0*/  @!P0 HADD2.F32 R41, -RZ, R68.H0_H0 ;  /* 0x20000044ff298230 */ /* 0x000fe20000004100 */
[----:B------:R-:W-:Y:S01]  /*4df0*/  @!P0 FMUL.FTZ R68, R43, R7 ;  /* 0x000000072b448220 */ /* 0x000fe20000410000 */
[----:B------:R-:W-:Y:S01]  /*4e00*/  @!P0 HADD2.F32 R23, -RZ, R23.H1_H1 ;  /* 0x30000017ff178230 */ /* 0x000fe20000004100 */
[C---:B------:R-:W-:Y:S01]  /*4e10*/  @!P0 FMUL.FTZ R6, R33.reuse, R32 ;  /* 0x0000002021068220 */ /* 0x040fe20000410000 */
[----:B------:R-:W-:Y:S01]  /*4e20*/  @!P0 HADD2.F32 R44, -RZ, R44.H0_H0 ;  /* 0x2000002cff2c8230 */ /* 0x000fe20000004100 */
[----:B------:R-:W-:Y:S01]  /*4e30*/  @!P0 FFMA.FTZ R33, R33, R41, -R70 ;  /* 0x0000002921218223 */ /* 0x000fe20000010846 */
[----:B------:R-:W-:Y:S01]  /*4e40*/  @!P0 F2FP.PACK_AB R63, R69, R63 ;  /* 0x0000003f453f823e */ /* 0x000fe200000000ff */
[C---:B------:R-:W-:Y:S02]  /*4e50*/  @!P0 FMUL.FTZ R7, R23.reuse, R7 ;  /* 0x0000000717078220 */ /* 0x040fe40000410000 */
[-C--:B------:R-:W-:Y:S01]  /*4e60*/  @!P0 FFMA.FTZ R23, R23, R44.reuse, -R68 ;  /* 0x0000002c17178223 */ /* 0x080fe20000010844 */
[----:B------:R-:W-:Y:S01]  /*4e70*/  @!P0 MOV R31, R63 ;  /* 0x0000003f001f8202 */ /* 0x000fe20000000f00 */
[----:B------:R-:W-:Y:S02]  /*4e80*/  @!P0 FFMA.FTZ R6, R40, R41, R6 ;  /* 0x0000002928068223 */ /* 0x000fe40000010006 */
[----:B------:R-:W-:Y:S01]  /*4e90*/  @!P0 FFMA.FTZ R7, R43, R44, R7 ;  /* 0x0000002c2b078223 */ /* 0x000fe20000010007 */
[----:B------:R-:W-:Y:S01]  /*4ea0*/  @!P0 F2FP.PACK_AB R23, R23, R33 ;  /* 0x000000211717823e */ /* 0x000fe200000000ff */
[----:B------:R-:W-:Y:S02]  /*4eb0*/  @!P0 FFMA.FTZ R8, R45, R46, R8 ;  /* 0x0000002e2d088223 */ /* 0x000fe40000010008 */
        /* <DEDUP_REMOVED lines=8> */
.L_x_388:
[----:B------:R-:W-:Y:S05]  /*4f40*/  BSYNC B0 ;  /* 0x0000000000007941 */ /* 0x000fea0003800000 */
.L_x_387:
[----:B------:R-:W-:Y:S11]  /*4f50*/  ISETP.GE.AND P0, PT, R14, c[0x0][0x1d4], PT ;  /* 0x000075000e007a0c */ /* 0x000ff60003f06270 */
[----:B------:R-:W-:Y:S02]  /*4f60*/  @!UPT UIADD3 URZ, URZ, URZ, URZ ;  /* 0x0000003f3f3ff290 */ /* 0x000fe4000fffe03f */
[----:B------:R-:W-:-:S05]  /*4f70*/  @P0 BRA `(.L_x_372) ;  /* 0x000008f000000947 */ /* 0x000fca0003800000 */
[----:B------:R-:W-:Y:S01]  /*4f80*/  LDS.128 R44, [R102+0x3c80] ;  /* 0x003c8000662c7984 */ /* 0x000fe20000000c00 */
[----:B------:R-:W-:Y:S04]  /*4f90*/  IADD3 R3, P1, P0, R142, R148, R116 ;  /* 0x000000948e037210 */ /* 0x000fe8000783e074 */
[----:B------:R-:W-:Y:S02]  /*4fa0*/  IADD3.X R2, R90, R127, R99, P1, P0 ;  /* 0x0000007f5a027210 */ /* 0x000fe40000fe0463 */
[C---:B------:R-:W-:Y:S01]  /*4fb0*/  LEA R48, P0, R3.reuse, c[0x0][0x1c8], 0x1 ;  /* 0x0000720003307a11 */ /* 0x040fe200078008ff */
[----:B-1----:R-:W1:Y:S03]  /*4fc0*/  LDS.128 R28, [R103+0x3c80] ;  /* 0x003c8000671c7984 */ /* 0x002e660000000c00 */
[----:B------:R-:W-:Y:S02]  /*4fd0*/  LEA.HI.X R49, R3, c[0x0][0x1cc], R2, 0x1, P0 ;  /* 0x0000730003317a11 */ /* 0x000fe400000f0c02 */
[----:B------:R-:W-:Y:S11]  /*4fe0*/  ISETP.GE.AND P0, PT, R14, c[0x0][0x27c], PT ;  /* 0x00009f000e007a0c */ /* 0x000ff60003f06270 */
[----:B------:R-:W-:Y:S02]  /*4ff0*/  @!UPT UIADD3 URZ, URZ, URZ, URZ ;  /* 0x0000003f3f3ff290 */ /* 0x000fe4000fffe03f */
[--C-:B------:R-:W-:Y:S01]  /*5000*/  @!P0 HADD2.F32 R2, -RZ, R22.reuse.H1_H1 ;  /* 0x30000016ff028230 */ /* 0x100fe20000004100 */
[----:B------:R-:W-:Y:S01]  /*5010*/  @!P0 SHF.R.U64 R5, R24, 0x10, R25 ;  /* 0x0000001018058819 */ /* 0x000fe20000001219 */
[----:B------:R-:W-:Y:S01]  /*5020*/  @!P0 HADD2.F32 R4, -RZ, R22.H0_H0 ;  /* 0x20000016ff048230 */ /* 0x000fe20000004100 */
[----:B------:R-:W-:Y:S01]  /*5030*/  @!P0 SHF.R.U64 R6, R26, 0x10, R27 ;  /* 0x000000101a068819 */ /* 0x000fe2000000121b */
[--C-:B------:R-:W-:Y:S01]  /*5040*/  @!P0 HADD2.F32 R39, -RZ, R54.reuse.H1_H1 ;  /* 0x30000036ff278230 */ /* 0x100fe20000004100 */
[----:B------:R-:W-:Y:S01]  /*5050*/  @!P0 SHF.R.U32.HI R3, RZ, 0x10, R25 ;  /* 0x00000010ff038819 */ /* 0x000fe20000011619 */
[--C-:B------:R-:W-:Y:S01]  /*5060*/  @!P0 HADD2.F32 R25, -RZ, R55.reuse.H1_H1 ;  /* 0x30000037ff198230 */ /* 0x100fe20000004100 */
[----:B------:R-:W-:Y:S01]  /*5070*/  @!P0 SHF.R.U32.HI R7, RZ, 0x10, R27 ;  /* 0x00000010ff078819 */ /* 0x000fe2000001161b */
[----:B------:R-:W-:Y:S01]  /*5080*/  @!P0 HADD2.F32 R27, -RZ, R55.H0_H0 ;  /* 0x20000037ff1b8230 */ /* 0x000fe20000004100 */
[--C-:B------:R-:W-:Y:S01]  /*5090*/  @!P0 SHF.R.U64 R56, R56, 0x10, R57.reuse ;  /* 0x0000001038388819 */ /* 0x100fe20000001239 */
[----:B------:R-:W-:Y:S01]  /*50a0*/  @!P0 HADD2.F32 R35, -RZ, R54.H0_H0 ;  /* 0x20000036ff238230 */ /* 0x000fe20000004100 */
[----:B------:R-:W-:Y:S01]  /*50b0*/  @!P0 SHF.R.U32.HI R33, RZ, 0x10, R57 ;  /* 0x00000010ff218819 */ /* 0x000fe20000011639 */
[----:B------:R-:W-:Y:S01]  /*50c0*/  @!P0 HADD2.F32 R3, -RZ, R3.H0_H0 ;  /* 0x20000003ff038230 */ /* 0x000fe20000004100 */
[--C-:B------:R-:W-:Y:S02]  /*50d0*/  @!P0 SHF.R.U32.HI R41, RZ, 0x10, R59.reuse ;  /* 0x00000010ff298819 */ /* 0x100fe4000001163b */
[----:B------:R-:W-:Y:S01]  /*50e0*/  @!P0 SHF.R.U64 R37, R58, 0x10, R59 ;  /* 0x000000103a258819 */ /* 0x000fe2000000123b */
[----:B------:R-:W-:Y:S02]  /*50f0*/  @!P0 HADD2.F32 R33, -RZ, R33.H0_H0 ;  /* 0x20000021ff218230 */ /* 0x000fe40000004100 */
[----:B------:R-:W-:Y:S02]  /*5100*/  @!P0 HADD2.F32 R41, -RZ, R41.H0_H0 ;  /* 0x20000029ff298230 */ /* 0x000fe40000004100 */
[----:B------:R-:W-:Y:S01]  /*5110*/  @!P0 HADD2.F32 R37, -RZ, R37.H0_H0 ;  /* 0x20000025ff258230 */ /* 0x000fe20000004100 */
[----:B-1----:R-:W-:Y:S02]  /*5120*/  @!P0 MOV R8, R28 ;  /* 0x0000001c00088202 */ /* 0x002fe40000000f00 */
[----:B------:R-:W-:Y:S02]  /*5130*/  @!P0 MOV R34, R44 ;  /* 0x0000002c00228202 */ /* 0x000fe40000000f00 */
[----:B------:R-:W-:Y:S01]  /*5140*/  @!P0 MOV R32, R45 ;  /* 0x0000002d00208202 */ /* 0x000fe20000000f00 */
[----:B------:R-:W-:Y:S01]  /*5150*/  @!P0 HADD2.F32 R23, -RZ, R8.H0_H0 ;  /* 0x20000008ff178230 */ /* 0x000fe20000004100 */
[----:B------:R-:W-:Y:S01]  /*5160*/  @!P0 MOV R22, R29 ;  /* 0x0000001d00168202 */ /* 0x000fe20000000f00 */
[----:B------:R-:W-:Y:S02]  /*5170*/  @!P0 HADD2.F32 R24, -RZ, R34.H0_H0 ;  /* 0x20000022ff188230 */ /* 0x000fe40000004100 */
[----:B------:R-:W-:Y:S02]  /*5180*/  @!P0 HADD2.F32 R26, -RZ, R32.H0_H0 ;  /* 0x20000020ff1a8230 */ /* 0x000fe40000004100 */
[--C-:B------:R-:W-:Y:S01]  /*5190*/  @!P0 HADD2.F32 R9, -RZ, R22.reuse.H0_H0 ;  /* 0x20000016ff098230 */ /* 0x100fe20000004100 */
[-C--:B------:R-:W-:Y:S01]  /*51a0*/  @!P0 FMUL.FTZ R43, R24, R2.reuse ;  /* 0x00000002182b8220 */ /* 0x080fe20000410000 */
[----:B------:R-:W-:Y:S01]  /*51b0*/  @!P0 HADD2.F32 R22, -RZ, R22.H1_H1 ;  /* 0x30000016ff168230 */ /* 0x000fe20000004100 */
[----:B------:R-:W-:Y:S01]  /*51c0*/  @!P0 FMUL.FTZ R2, R23, R2 ;  /* 0x0000000217028220 */ /* 0x000fe20000410000 */
[----:B------:R-:W-:Y:S01]  /*51d0*/  @!P0 HADD2.F32 R8, -RZ, R8.H1_H1 ;  /* 0x30000008ff088230 */ /* 0x000fe20000004100 */
[-C--:B------:R-:W-:Y:S01]  /*51e0*/  @!P0 FMUL.FTZ R50, R26, R4.reuse ;  /* 0x000000041a328220 */ /* 0x080fe20000410000 */
[----:B------:R-:W-:Y:S01]  /*51f0*/  @!P0 HADD2.F32 R32, -RZ, R32.H1_H1 ;  /* 0x30000020ff208230 */ /* 0x000fe20000004100 */
[----:B------:R-:W-:Y:S01]  /*5200*/  @!P0 FFMA.FTZ R2, R24, R25, R2 ;  /* 0x0000001918028223 */ /* 0x000fe20000010002 */
[----:B------:R-:W-:Y:S01]  /*5210*/  @!P0 HADD2.F32 R24, -RZ, R34.H1_H1 ;  /* 0x30000022ff188230 */ /* 0x000fe20000004100 */
[C---:B------:R-:W-:Y:S02]  /*5220*/  @!P0 FMUL.FTZ R4, R9.reuse, R4 ;  /* 0x0000000409048220 */ /* 0x040fe40000410000 */
[----:B------:R-:W-:Y:S01]  /*5230*/  @!P0 FFMA.FTZ R50, R9, R27, -R50 ;  /* 0x0000001b09328223 */ /* 0x000fe20000010832 */
[----:B------:R-:W-:Y:S01]  /*5240*/  @!P0 HADD2.F32 R9, -RZ, R5.H0_H0 ;  /* 0x20000005ff098230 */ /* 0x000fe20000004100 */
[----:B------:R-:W-:Y:S01]  /*5250*/  @!P0 FFMA.FTZ R43, R23, R25, -R43 ;  /* 0x00000019172b8223 */ /* 0x000fe2000001082b */
[----:B------:R-:W-:Y:S01]  /*5260*/  @!P0 MOV R23, R31 ;  /* 0x0000001f00178202 */ /* 0x000fe20000000f00 */
[----:B------:R-:W-:Y:S01]  /*5270*/  @!P0 IMAD.MOV.U32 R34, RZ, RZ, R47 ;  /* 0x000000ffff228224 */ /* 0x000fe200078e002f */
[----:B------:R-:W-:Y:S01]  /*5280*/  @!P0 HADD2.F32 R25, -RZ, R56.H0_H0 ;  /* 0x20000038ff198230 */ /* 0x000fe20000004100 */
[----:B------:R-:W-:Y:S02]  /*5290*/  @!P0 FMUL.FTZ R52, R24, R9 ;  /* 0x0000000918348220 */ /* 0x000fe40000410000 */
[-C--:B------:R-:W-:Y:S01]  /*52a0*/  @!P0 FMUL.FTZ R51, R32, R3.reuse ;  /* 0x0000000320338220 */ /* 0x080fe20000410000 */
[--C-:B------:R-:W-:Y:S01]  /*52b0*/  @!P0 HADD2.F32 R38, -RZ, R34.reuse.H0_H0 ;  /* 0x20000022ff268230 */ /* 0x100fe20000004100 */
[----:B------:R-:W-:Y:S01]  /*52c0*/  @!P0 FMUL.FTZ R5, R22, R3 ;  /* 0x0000000316058220 */ /* 0x000fe20000410000 */
[----:B------:R-:W-:Y:S01]  /*52d0*/  @!P0 HADD2.F32 R40, -RZ, R34.H1_H1 ;  /* 0x30000022ff288230 */ /* 0x000fe20000004100 */
[C---:B------:R-:W-:Y:S01]  /*52e0*/  @!P0 FMUL.FTZ R3, R8.reuse, R9 ;  /* 0x0000000908038220 */ /* 0x040fe20000410000 */
[----:B------:R-:W-:Y:S01]  /*52f0*/  @!P0 HADD2.F32 R9, -RZ, R7.H0_H0 ;  /* 0x20000007ff098230 */ /* 0x000fe20000004100 */
[----:B------:R-:W-:Y:S01]  /*5300*/  @!P0 FFMA.FTZ R52, R8, R25, -R52 ;  /* 0x0000001908348223 */ /* 0x000fe20000010834 */
[----:B------:R-:W-:Y:S01]  /*5310*/  @!P0 HADD2.F32 R8, -RZ, R17.H1_H1 ;  /* 0x30000011ff088230 */ /* 0x000fe20000004100 */
[----:B------:R-:W-:Y:S01]  /*5320*/  @!P0 FFMA.FTZ R51, R22, R33, -R51 ;  /* 0x0000002116338223 */ /* 0x000fe20000010833 */
[--C-:B------:R-:W-:Y:S01]  /*5330*/  @!P0 HADD2.F32 R22, -RZ, R23.reuse.H0_H0 ;  /* 0x20000017ff168230 */ /* 0x100fe20000004100 */
[----:B------:R-:W-:Y:S01]  /*5340*/  @!P0 FMUL.FTZ R55, R40, R9 ;  /* 0x0000000928378220 */ /* 0x000fe20000410000 */
[----:B------:R-:W-:Y:S01]  /*5350*/  @!P0 F2FP.PACK_AB R43, R52, R43 ;  /* 0x0000002b342b823e */ /* 0x000fe200000000ff */
[-C--:B------:R-:W-:Y:S01]  /*5360*/  @!P0 FMUL.FTZ R53, R38, R8.reuse ;  /* 0x0000000826358220 */ /* 0x080fe20000410000 */
[----:B------:R-:W-:Y:S01]  /*5370*/  @!P0 HADD2.F32 R7, -RZ, R23.H1_H1 ;  /* 0x30000017ff078230 */ /* 0x000fe20000004100 */
[C---:B------:R-:W-:Y:S01]  /*5380*/  @!P0 FMUL.FTZ R8, R22.reuse, R8 ;  /* 0x0000000816088220 */ /* 0x040fe20000410000 */
[----:B------:R-:W-:Y:S01]  /*5390*/  @!P0 MOV R23, R46 ;  /* 0x0000002e00178202 */ /* 0x000fe20000000f00 */
[----:B------:R-:W-:Y:S01]  /*53a0*/  @!P0 FFMA.FTZ R53, R22, R39, -R53 ;  /* 0x0000002716358223 */ /* 0x000fe20000010835 */
[----:B------:R-:W-:Y:S01]  /*53b0*/  @!P0 HADD2.F32 R22, -RZ, R17.H0_H0 ;  /* 0x20000011ff168230 */ /* 0x000fe20000004100 */
[C---:B------:R-:W-:Y:S01]  /*53c0*/  @!P0 FMUL.FTZ R9, R7.reuse, R9 ;  /* 0x0000000907098220 */ /* 0x040fe20000410000 */
[----:B------:R-:W-:Y:S01]  /*53d0*/  @!P0 MOV R17, R30 ;  /* 0x0000001e00118202 */ /* 0x000fe20000000f00 */
[----:B------:R-:W-:Y:S01]  /*53e0*/  @!P0 FFMA.FTZ R55, R7, R41, -R55 ;  /* 0x0000002907378223 */ /* 0x000fe20000010837 */
[--C-:B------:R-:W-:Y:S01]  /*53f0*/  @!P0 HADD2.F32 R34, -RZ, R23.reuse.H0_H0 ;  /* 0x20000017ff228230 */ /* 0x100fe20000004100 */
[----:B------:R-:W-:Y:S01]  /*5400*/  @!P0 FFMA.FTZ R3, R24, R25, R3 ;  /* 0x0000001918038223 */ /* 0x000fe20000010003 */
[----:B------:R-:W-:Y:S01]  /*5410*/  @!P0 F2FP.PACK_AB R50, R51, R50 ;  /* 0x000000323332823e */ /* 0x000fe200000000ff */
[----:B------:R-:W-:Y:S01]  /*5420*/  @!P0 FFMA.FTZ R4, R26, R27, R4 ;  /* 0x0000001b1a048223 */ /* 0x000fe20000010004 */
[----:B------:R-:W-:Y:S01]  /*5430*/  @!P0 F2FP.PACK_AB R53, R55, R53 ;  /* 0x000000353735823e */ /* 0x000fe200000000ff */
[----:B------:R-:W-:Y:S01]  /*5440*/  @!P0 FMUL.FTZ R56, R34, R22 ;  /* 0x0000001622388220 */ /* 0x000fe20000410000 */
[----:B------:R-:W-:Y:S01]  /*5450*/  @!P0 MOV R29, R50 ;  /* 0x00000032001d8202 */ /* 0x000fe20000000f00 */
[----:B------:R-:W-:Y:S01]  /*5460*/  @!P0 FFMA.FTZ R5, R32, R33, R5 ;  /* 0x0000002120058223 */ /* 0x000fe20000010005 */
[----:B------:R-:W-:Y:S01]  /*5470*/  @!P0 MOV R31, R53 ;  /* 0x00000035001f8202 */ /* 0x000fe20000000f00 */
[----:B------:R-:W-:Y:S01]  /*5480*/  @!P0 IMAD.MOV.U32 R28, RZ, RZ, R43 ;  /* 0x000000ffff1c8224 */ /* 0x000fe200078e002b */
[----:B------:R-:W-:Y:S01]  /*5490*/  @!P0 F2FP.PACK_AB R2, R3, R2 ;  /* 0x000000020302823e */ /* 0x000fe200000000ff */
[----:B------:R-:W-:Y:S01]  /*54a0*/  @!P0 HADD2.F32 R7, -RZ, R6.H0_H0 ;  /* 0x20000006ff078230 */ /* 0x000fe20000004100 */
[----:B------:R-:W-:Y:S01]  /*54b0*/  @!P0 F2FP.PACK_AB R4, R5, R4 ;  /* 0x000000040504823e */ /* 0x000fe200000000ff */
[----:B------:R-:W-:Y:S02]  /*54c0*/  @!P0 HADD2.F32 R36, -RZ, R23.H1_H1 ;  /* 0x30000017ff248230 */ /* 0x000fe40000004100 */
[----:B------:R-:W-:Y:S01]  /*54d0*/  @!P0 IMAD.MOV.U32 R44, RZ, RZ, R2 ;  /* 0x000000ffff2c8224 */ /* 0x000fe200078e0002 */
[--C-:B------:R-:W-:Y:S01]  /*54e0*/  @!P0 HADD2.F32 R23, -RZ, R17.reuse.H0_H0 ;  /* 0x20000011ff178230 */ /* 0x100fe20000004100 */
[----:B------:R-:W-:Y:S01]  /*54f0*/  @!P0 MOV R45, R4 ;  /* 0x00000004002d8202 */ /* 0x000fe20000000f00 */
[----:B------:R-:W-:Y:S01]  /*5500*/  @!P0 FMUL.FTZ R54, R36, R7 ;  /* 0x0000000724368220 */ /* 0x000fe20000410000 */
[----:B------:R-:W-:Y:S02]  /*5510*/  @!P0 HADD2.F32 R17, -RZ, R17.H1_H1 ;  /* 0x30000011ff118230 */ /* 0x000fe40000004100 */
[C---:B------:R-:W-:Y:S02]  /*5520*/  @!P0 FMUL.FTZ R6, R23.reuse, R22 ;  /* 0x0000001617068220 */ /* 0x040fe40000410000 */
[----:B------:R-:W-:Y:S02]  /*5530*/  @!P0 FFMA.FTZ R23, R23, R35, -R56 ;  /* 0x0000002317178223 */ /* 0x000fe40000010838 */
[C---:B------:R-:W-:Y:S02]  /*5540*/  @!P0 FMUL.FTZ R7, R17.reuse, R7 ;  /* 0x0000000711078220 */ /* 0x040fe40000410000 */
[----:B------:R-:W-:Y:S02]  /*5550*/  @!P0 FFMA.FTZ R17, R17, R37, -R54 ;  /* 0x0000002511118223 */ /* 0x000fe40000010836 */
[----:B------:R-:W-:Y:S02]  /*5560*/  @!P0 FFMA.FTZ R6, R34, R35, R6 ;  /* 0x0000002322068223 */ /* 0x000fe40000010006 */
[----:B------:R-:W-:Y:S01]  /*5570*/  @!P0 FFMA.FTZ R7, R36, R37, R7 ;  /* 0x0000002524078223 */ /* 0x000fe20000010007 */
[----:B------:R-:W-:Y:S01]  /*5580*/  @!P0 F2FP.PACK_AB R17, R17, R23 ;  /* 0x000000171111823e */ /* 0x000fe200000000ff */
[----:B------:R-:W-:Y:S02]  /*5590*/  @!P0 FFMA.FTZ R8, R38, R39, R8 ;  /* 0x0000002726088223 */ /* 0x000fe40000010008 */
[----:B------:R-:W-:Y:S01]  /*55a0*/  @!P0 FFMA.FTZ R9, R40, R41, R9 ;  /* 0x0000002928098223 */ /* 0x000fe20000010009 */
[----:B------:R-:W-:Y:S02]  /*55b0*/  @!P0 MOV R30, R17 ;  /* 0x00000011001e8202 */ /* 0x000fe40000000f00 */
[----:B------:R-:W-:Y:S02]  /*55c0*/  @!P0 F2FP.PACK_AB R6, R7, R6 ;  /* 0x000000060706823e */ /* 0x000fe400000000ff */
[----:B------:R-:W-:Y:S01]  /*55d0*/  @!P0 F2FP.PACK_AB R8, R9, R8 ;  /* 0x000000080908823e */ /* 0x000fe200000000ff */
[----:B------:R1:W-:Y:S01]  /*55e0*/  STG.E.128 [R48.64], R28 ;  /* 0x0000001c30007986 */ /* 0x0003e2000c101d0c */
[----:B------:R-:W-:Y:S02]  /*55f0*/  @!P0 MOV R46, R6 ;  /* 0x00000006002e8202 */ /* 0x000fe40000000f00 */
[----:B------:R-:W-:Y:S02]  /*5600*/  @!P0 MOV R47, R8 ;  /* 0x00000008002f8202 */ /* 0x000fe40000000f00 */
[----:B------:R-:W-:Y:S11]  /*5610*/  ISETP.GE.AND P0, PT, R111, c[0x0][0x1d4], PT ;  /* 0x000075006f007a0c */ /* 0x000ff60003f06270 */
[----:B------:R-:W-:Y:S02]  /*5620*/  @!UPT UIADD3 URZ, URZ, URZ, URZ ;  /* 0x0000003f3f3ff290 */ /* 0x000fe4000fffe03f */
[----:B------:R-:W-:-:S05]  /*5630*/  @P0 BRA `(.L_x_372) ;  /* 0x0000023000000947 */ /* 0x000fca0003800000 */
[----:B------:R-:W-:Y:S04]  /*5640*/  IADD3 R148, P1, P0, R142, R148, R111 ;  /* 0x000000948e947210 */ /* 0x000fe8000783e06f */
[----:B------:R-:W-:Y:S02]  /*5650*/  IADD3.X R127, R90, R127, R96, P1, P0 ;  /* 0x0000007f5a7f7210 */ /* 0x000fe40000fe0460 */
[C---:B------:R-:W-:Y:S04]  /*5660*/  LEA R2, P0, R148.reuse, c[0x0][0x1c8], 0x1 ;  /* 0x0000720094027a11 */ /* 0x040fe800078008ff */
[----:B------:R-:W-:Y:S05]  /*5670*/  LEA.HI.X R3, R148, c[0x0][0x1cc], R127, 0x1, P0 ;  /* 0x0000730094037a11 */ /* 0x000fea00000f0c7f */
[----:B------:R2:W-:Y:S01]  /*5680*/  STG.E.128 [R2.64], R44 ;  /* 0x0000002c02007986 */ /* 0x0005e2000c101d0c */
[----:B------:R-:W-:-:S05]  /*5690*/  BRA `(.L_x_372) ;  /* 0x000001d000007947 */ /* 0x000fca0003800000 */
.L_x_368:
[----:B------:R-:W-:Y:S05]  /*56a0*/  IMAD R2, R42, -0x30, R0 ;  /* 0xffffffd02a027824 */ /* 0x000fea00078e0200 */
[----:B------:R-:W-:Y:S04]  /*56b0*/  IMNMX R126, R2, 0x30, PT ;  /* 0x00000030027e7817 */ /* 0x000fe80003800200 */
[----:B------:R-:W-:Y:S11]  /*56c0*/  ISETP.GE.AND P0, PT, R122, R126, PT ;  /* 0x0000007e7a00720c */ /* 0x000ff60003f06270 */
[----:B------:R-:W-:Y:S02]  /*56d0*/  @!UPT UIADD3 URZ, URZ, URZ, URZ ;  /* 0x0000003f3f3ff290 */ /* 0x000fe4000fffe03f */
[----:B------:R-:W-:-:S05]  /*56e0*/  @P0 BRA `(.L_x_372) ;  /* 0x0000018000000947 */ /* 0x000fca0003800000 */
[----:B------:R-:W-:Y:S11]  /*56f0*/  ISETP.GE.AND P0, PT, R20, c[0x0][0x1d4], PT ;  /* 0x0000750014007a0c */ /* 0x000ff60003f06270 */
[----:B------:R-:W-:Y:S02]  /*5700*/  @!UPT UIADD3 URZ, URZ, URZ, URZ ;  /* 0x0000003f3f3ff290 */ /* 0x000fe4000fffe03f */
[----:B------:R-:W1:Y:S04]  /*5710*/  @!P0 LDS.128 R4, [R114+0x2400] ;  /* 0x0024000072048984 */ /* 0x000e680000000c00 */
[----:B-1----:R-:W-:Y:S01]  /*5720*/  @!P0 STG.E.128 [R62.64], R4 ;  /* 0x000000043e008986 */ /* 0x002fe2000c101d0c */
[----:B------:R-:W-:Y:S11]  /*5730*/  ISETP.GE.AND P0, PT, R13, c[0x0][0x1d4], PT ;  /* 0x000075000d007a0c */ /* 0x000ff60003f06270 */
[----:B------:R-:W-:Y:S02]  /*5740*/  @!UPT UIADD3 URZ, URZ, URZ, URZ ;  /* 0x0000003f3f3ff290 */ /* 0x000fe4000fffe03f */
[----:B------:R-:W1:Y:S04]  /*5750*/  @!P0 LDS.128 R4, [R113+0x2400] ;  /* 0x0024000071048984 */ /* 0x000e680000000c00 */
[----:B-1----:R-:W-:Y:S01]  /*5760*/  @!P0 STG.E.128 [R62.64+0x20], R4 ;  /* 0x000020043e008986 */ /* 0x002fe2000c101d0c */
        /* <DEDUP_REMOVED lines=15> */
[----:B-1----:R1:W-:Y:S02]  /*5860*/  @!P0 STG.E.128 [R62.64+0xa0], R4 ;  /* 0x0000a0043e008986 */ /* 0x0023e4000c101d0c */
.L_x_372:
[----:B------:R-:W-:Y:S05]  /*5870*/  BSYNC B1 ;  /* 0x0000000000017941 */ /* 0x000fea0003800000 */
.L_x_367:
[----:B------:R-:W-:Y:S01]  /*5880*/  IMAD.WIDE.U32 R8, R42, 0x30, RZ ;  /* 0x000000302a087825 */ /* 0x000fe200078e00ff */
[----:B-1---5:R-:W-:Y:S01]  /*5890*/  IADD3 R5, -R121, R126, RZ ;  /* 0x0000007e79057210 */ /* 0x022fe20007ffe1ff */
[----:B------:R-:W-:Y:S02]  /*58a0*/  BSSY B0, `(.L_x_389) ;  /* 0x000004a000007945 */ /* 0x000fe40003800000 */
[----:B------:R-:W-:Y:S01]  /*58b0*/  IMAD R4, R75, 0x30, RZ ;  /* 0x000000304b047824 */ /* 0x000fe200078e02ff */
[----:B--2---:R-:W-:Y:S03]  /*58c0*/  IADD3 R3, P0, R89, R8, RZ ;  /* 0x0000000859037210 */ /* 0x004fe60007f1e0ff */
[----:B------:R-:W-:Y:S04]  /*58d0*/  IMAD.IADD R4, R9, 0x1, R4 ;  /* 0x0000000109047824 */ /* 0x000fe800078e0204 */
[----:B------:R-:W-:Y:S01]  /*58e0*/  IMAD.X R2, R4, 0x1, R88, P0 ;  /* 0x0000000104027824 */ /* 0x000fe200000e0658 */
[----:B------:R-:W-:Y:S11]  /*58f0*/  ISETP.GE.AND P0, PT, R5, 0x21, PT ;  /* 0x000000210500780c */ /* 0x000ff60003f06270 */
[----:B------:R-:W-:Y:S02]  /*5900*/  @!UPT UIADD3 URZ, URZ, URZ, URZ ;  /* 0x0000003f3f3ff290 */ /* 0x000fe4000fffe03f */
[----:B------:R-:W-:Y:S05]  /*5910*/  @P0 IADD3 R7, P1, R3, 0x20, RZ ;  /* 0x0000002003070810 */ /* 0x000fea0007f3e0ff */
[----:B------:R-:W-:Y:S01]  /*5920*/  @P0 IMAD.X R6, RZ, RZ, R2, P1 ;  /* 0x000000ffff060224 */ /* 0x000fe200008e0602 */
[----:B------:R-:W-:Y:S03]  /*5930*/  ISETP.GE.AND P1, PT, R5, 0x1, PT ;  /* 0x000000010500780c */ /* 0x000fe60003f26270 */
[----:B------:R-:W-:Y:S04]  /*5940*/  @P0 IMAD R6, R6, c[0x0][0x258], RZ ;  /* 0x0000960006060a24 */ /* 0x000fe800078e02ff */
[----:B------:R-:W-:Y:S06]  /*5950*/  @P0 IMAD R6, R7, c[0x0][0x25c], R6 ;  /* 0x0000970007060a24 */ /* 0x000fec00078e0206 */
[----:B------:R-:W-:Y:S01]  /*5960*/  @P1 MOV R22, R138 ;  /* 0x0000008a00161202 */ /* 0x000fe20000000f00 */
[----:B------:R-:W-:Y:S02]  /*5970*/  @P1 IMAD.MOV.U32 R23, RZ, RZ, R87 ;  /* 0x000000ffff171224 */ /* 0x000fe400078e0057 */
[----:B------:R-:W-:Y:S02]  /*5980*/  @P1 IMAD R2, R2, c[0x0][0x258], RZ ;  /* 0x0000960002021a24 */ /* 0x000fe400078e02ff */
[C---:B------:R-:W-:Y:S04]  /*5990*/  @P1 IMAD.WIDE.U32 R22, R3.reuse, c[0x0][0x258], R22 ;  /* 0x0000960003161a25 */ /* 0x040fe800078e0016 */
[----:B------:R-:W-:Y:S01]  /*59a0*/  @P1 IMAD R2, R3, c[0x0][0x25c], R2 ;  /* 0x0000970003021a24 */ /* 0x000fe200078e0202 */
[C---:B------:R-:W-:Y:S02]  /*59b0*/  @P1 LEA R24, P2, R22.reuse, c[0x0][0x250], 0x1 ;  /* 0x0000940016181a11 */ /* 0x040fe400078408ff */
[----:B------:R-:W-:Y:S02]  /*59c0*/  @P0 MOV R3, R87 ;  /* 0x0000005700030202 */ /* 0x000fe40000000f00 */
[----:B------:R-:W-:Y:S04]  /*59d0*/  @P1 IADD3 R2, R23, R2, RZ ;  /* 0x0000000217021210 */ /* 0x000fe80007ffe0ff */
[----:B------:R-:W-:Y:S01]  /*59e0*/  @P1 LEA.HI.X R25, R22, c[0x0][0x254], R2, 0x1, P2 ;  /* 0x0000950016191a11 */ /* 0x000fe200010f0c02 */
[----:B------:R-:W-:Y:S04]  /*59f0*/  @P0 IMAD.MOV.U32 R2, RZ, RZ, R138 ;  /* 0x000000ffff020224 */ /* 0x000fe800078e008a */
[----:B------:R-:W-:Y:S01]  /*5a00*/  @!PT LDS RZ, [RZ] ;  /* 0x00000000fffff984 */ /* 0x000fe20000000800 */
[----:B------:R-:W-:Y:S01]  /*5a10*/  @!PT LDS RZ, [RZ] ;  /* 0x00000000fffff984 */ /* 0x000fe20000000800 */
[----:B------:R-:W-:Y:S01]  /*5a20*/  @!PT LDS RZ, [RZ] ;  /* 0x00000000fffff984 */ /* 0x000fe20000000800 */
[----:B------:R1:W-:Y:S01]  /*5a30*/  @P1 LDGSTS.E.BYPASS.LTC128B.128 [R120+0x1880], [R24.64], !P6 ;  /* 0x0188000018781fae */ /* 0x0003e2000f101d4c */
[----:B------:R-:W-:Y:S03]  /*5a40*/  @P0 IMAD.WIDE.U32 R2, R7, c[0x0][0x258], R2 ;  /* 0x0000960007020a25 */ /* 0x000fe600078e0002 */
[----:B------:R1:W-:Y:S02]  /*5a50*/  @P1 LDGSTS.E.BYPASS.LTC128B.128 [R120+0x2480], [R24.64+0x40], !P5 ;  /* 0x0248004018781fae */ /* 0x0003e4000e901d4c */
[C---:B------:R-:W-:Y:S02]  /*5a60*/  @P0 LEA R22, P2, R2.reuse, c[0x0][0x250], 0x1 ;  /* 0x0000940002160a11 */ /* 0x040fe400078408ff */
[----:B------:R1:W-:Y:S01]  /*5a70*/  @P1 LDGSTS.E.BYPASS.LTC128B.128 [R120+0x3080], [R24.64+0x80], !P4 ;  /* 0x0308008018781fae */ /* 0x0003e2000e101d4c */
[----:B------:R-:W-:Y:S04]  /*5a80*/  @P0 IADD3 R6, R3, R6, RZ ;  /* 0x0000000603060210 */ /* 0x000fe80007ffe0ff */
[----:B------:R-:W-:Y:S05]  /*5a90*/  @P0 LEA.HI.X R23, R2, c[0x0][0x254], R6, 0x1, P2 ;  /* 0x0000950002170a11 */ /* 0x000fea00010f0c06 */
[----:B------:R1:W-:Y:S04]  /*5aa0*/  @P0 LDGSTS.E.BYPASS.LTC128B.128 [R120+0x2080], [R22.64], !P6 ;  /* 0x0208000016780fae */ /* 0x0003e8000f101d4c */
        /* <DEDUP_REMOVED lines=8> */
[----:B------:R-:W-:Y:S04]  /*5b30*/  IMAD.MOV.U32 R5, RZ, RZ, R84 ;  /* 0x000000ffff057224 */ /* 0x000fe800078e0054 */
[----:B------:R-:W-:Y:S02]  /*5b40*/  IMAD.X R2, R4, 0x1, R85, P0 ;  /* 0x0000000104027824 */ /* 0x000fe400000e0655 */
[----:B------:R-:W-:Y:S02]  /*5b50*/  IMAD.MOV.U32 R4, RZ, RZ, R136 ;  /* 0x000000ffff047224 */ /* 0x000fe400078e0088 */
[----:B------:R-:W-:Y:S02]  /*5b60*/  IMAD R2, R2, c[0x0][0x208], RZ ;  /* 0x0000820002027a24 */ /* 0x000fe400078e02ff */
[C---:B------:R-:W-:Y:S04]  /*5b70*/  IMAD.WIDE.U32 R4, R8.reuse, c[0x0][0x208], R4 ;  /* 0x0000820008047a25 */ /* 0x040fe800078e0004 */
[----:B------:R-:W-:Y:S01]  /*5b80*/  IMAD R2, R8, c[0x0][0x20c], R2 ;  /* 0x0000830008027a24 */ /* 0x000fe200078e0202 */
[C---:B------:R-:W-:Y:S03]  /*5b90*/  LEA R8, P0, R4.reuse, c[0x0][0x1f8], 0x1 ;  /* 0x00007e0004087a11 */ /* 0x040fe600078008ff */
[----:B------:R-:W-:Y:S05]  /*5ba0*/  IMAD.IADD R2, R5, 0x1, R2 ;  /* 0x0000000105027824 */ /* 0x000fea00078e0202 */
[----:B------:R-:W-:Y:S02]  /*5bb0*/  LEA.HI.X R9, R4, c[0x0][0x1fc], R2, 0x1, P0 ;  /* 0x00007f0004097a11 */ /* 0x000fe400000f0c02 */
[----:B------:R-:W-:Y:S11]  /*5bc0*/  ISETP.GE.AND P0, PT, R20, c[0x0][0x1d4], PT ;  /* 0x0000750014007a0c */ /* 0x000ff60003f06270 */
[----:B------:R-:W-:Y:S02]  /*5bd0*/  @!UPT UIADD3 URZ, URZ, URZ, URZ ;  /* 0x0000003f3f3ff290 */ /* 0x000fe4000fffe03f */
[----:B------:R-:W1:Y:S04]  /*5be0*/  @!P0 LDS.128 R4, [R114] ;  /* 0x0000000072048984 */ /* 0x000e680000000c00 */
[----:B-1----:R-:W-:Y:S01]  /*5bf0*/  @!P0 STG.E.128 [R8.64], R4 ;  /* 0x0000000408008986 */ /* 0x002fe2000c101d0c */
[----:B------:R-:W-:Y:S11]  /*5c00*/  ISETP.GE.AND P0, PT, R13, c[0x0][0x1d4], PT ;  /* 0x000075000d007a0c */ /* 0x000ff60003f06270 */
[----:B------:R-:W-:Y:S02]  /*5c10*/  @!UPT UIADD3 URZ, URZ, URZ, URZ ;  /* 0x0000003f3f3ff290 */ /* 0x000fe4000fffe03f */
[----:B------:R-:W1:Y:S04]  /*5c20*/  @!P0 LDS.128 R4, [R113] ;  /* 0x0000000071048984 */ /* 0x000e680000000c00 */
        /* <DEDUP_REMOVED lines=17> */
.L_x_390:
[----:B-1----:R-:W-:Y:S05]  /*5d40*/  BSYNC B0 ;  /* 0x0000000000007941 */ /* 0x002fea0003800000 */
.L_x_389:
[----:B------:R-:W-:Y:S11]  /*5d50*/  ISETP.GT.AND P3, PT, R42, R91, PT ;  /* 0x0000005b2a00720c */ /* 0x000ff60003f64270 */
[----:B------:R-:W-:Y:S02]  /*5d60*/  @!UPT UIADD3 URZ, URZ, URZ, URZ ;  /* 0x0000003f3f3ff290 */ /* 0x000fe4000fffe03f */
[----:B------:R-:W-:-:S05]  /*5d70*/  @!P3 BRA `(.L_x_391) ;  /* 0x000001900000b947 */ /* 0x000fca0003800000 */
[----:B------:R-:W-:Y:S01]  /*5d80*/  IADD3 R4, R42, -0x1, RZ ;  /* 0xffffffff2a047810 */ /* 0x000fe20007ffe0ff */
[----:B------:R-:W-:Y:S01]  /*5d90*/  IMAD.MOV.U32 R6, RZ, RZ, R140 ;  /* 0x000000ffff067224 */ /* 0x000fe200078e008c */
[----:B------:R-:W-:Y:S01]  /*5da0*/  ISETP.GE.AND P1, PT, R118, 0x1, PT ;  /* 0x000000017600780c */ /* 0x000fe20003f26270 */
[----:B------:R-:W-:Y:S01]  /*5db0*/  IMAD.MOV.U32 R7, RZ, RZ, R147 ;  /* 0x000000ffff077224 */ /* 0x000fe200078e0093 */
[----:B------:R-:W-:Y:S01]  /*5dc0*/  SHF.R.S32.HI R3, RZ, 0x1f, R4 ;  /* 0x0000001fff037819 */ /* 0x000fe20000011404 */
[C---:B------:R-:W-:Y:S02]  /*5dd0*/  IMAD R2, R4.reuse, UR7, RZ ;  /* 0x0000000704027c24 */ /* 0x040fe4000f8e02ff */
[----:B------:R-:W-:Y:S04]  /*5de0*/  IMAD.WIDE.U32 R4, R4, UR8, R6 ;  /* 0x0000000804047c25 */ /* 0x000fe8000f8e0006 */
[----:B------:R-:W-:Y:S04]  /*5df0*/  IMAD R2, R3, UR8, R2 ;  /* 0x0000000803027c24 */ /* 0x000fe8000f8e0202 */
[----:B------:R-:W-:Y:S01]  /*5e00*/  IMAD.IADD R2, R5, 0x1, R2 ;  /* 0x0000000105027824 */ /* 0x000fe200078e0202 */
[C---:B------:R-:W-:Y:S04]  /*5e10*/  @P1 LEA R6, P0, R4.reuse, c[0x0][0x220], 0x1 ;  /* 0x0000880004061a11 */ /* 0x040fe800078008ff */
[----:B------:R-:W-:Y:S02]  /*5e20*/  @P1 LEA.HI.X R7, R4, c[0x0][0x224], R2, 0x1, P0 ;  /* 0x0000890004071a11 */ /* 0x000fe400000f0c02 */
[----:B------:R-:W-:Y:S03]  /*5e30*/  ISETP.GE.AND P0, PT, R118, 0x21, PT ;  /* 0x000000217600780c */ /* 0x000fe60003f06270 */
[----:B------:R-:W-:Y:S01]  /*5e40*/  @!PT LDS RZ, [RZ] ;  /* 0x00000000fffff984 */ /* 0x000fe20000000800 */
[----:B------:R-:W-:Y:S01]  /*5e50*/  @!PT LDS RZ, [RZ] ;  /* 0x00000000fffff984 */ /* 0x000fe20000000800 */
[----:B------:R-:W-:Y:S01]  /*5e60*/  @!PT LDS RZ, [RZ] ;  /* 0x00000000fffff984 */ /* 0x000fe20000000800 */
[----:B------:R1:W-:Y:S04]  /*5e70*/  @P1 LDGSTS.E.BYPASS.LTC128B.128 [R120+0x3c80], [R6.64], !P6 ;  /* 0x03c8000006781fae */ /* 0x0003e8000f101d4c */
[----:B------:R1:W-:Y:S04]  /*5e80*/  @P1 LDGSTS.E.BYPASS.LTC128B.128 [R120+0x4880], [R6.64+0x40], !P5 ;  /* 0x0488004006781fae */ /* 0x0003e8000e901d4c */
[----:B------:R1:W-:Y:S02]  /*5e90*/  @P1 LDGSTS.E.BYPASS.LTC128B.128 [R120+0x5480], [R6.64+0x80], !P4 ;  /* 0x0548008006781fae */ /* 0x0003e4000e101d4c */
[----:B------:R-:W-:Y:S04]  /*5ea0*/  @P0 IADD3 R3, P2, R4, UR11, RZ ;  /* 0x0000000b04030c10 */ /* 0x000fe8000ff5e0ff */
[----:B------:R-:W-:Y:S02]  /*5eb0*/  @P0 IADD3.X R2, R2, UR10, RZ, P2, !PT ;  /* 0x0000000a02020c10 */ /* 0x000fe400097fe4ff */
[C---:B------:R-:W-:Y:S04]  /*5ec0*/  @P0 LEA R4, P2, R3.reuse, c[0x0][0x220], 0x1 ;  /* 0x0000880003040a11 */ /* 0x040fe800078408ff */
[----:B------:R-:W-:Y:S05]  /*5ed0*/  @P0 LEA.HI.X R5, R3, c[0x0][0x224], R2, 0x1, P2 ;  /* 0x0000890003050a11 */ /* 0x000fea00010f0c02 */
[----:B------:R1:W-:Y:S04]  /*5ee0*/  @P0 LDGSTS.E.BYPASS.LTC128B.128 [R120+0x4480], [R4.64], !P6 ;  /* 0x0448000004780fae */ /* 0x0003e8000f101d4c */
[----:B------:R1:W-:Y:S04]  /*5ef0*/  @P0 LDGSTS.E.BYPASS.LTC128B.128 [R120+0x5080], [R4.64+0x40], !P5 ;  /* 0x0508004004780fae */ /* 0x0003e8000e901d4c */
[----:B------:R1:W-:Y:S02]  /*5f00*/  @P0 LDGSTS.E.BYPASS.LTC128B.128 [R120+0x5c80], [R4.64+0x80], !P4 ;  /* 0x05c8008004780fae */ /* 0x0003e4000e101d4c */
.L_x_391:
[----:B------:R-:W0:Y:S01]  /*5f10*/  LDGDEPBAR ;  /* 0x00000000000079af */ /* 0x000e220000000000 */
[----:B------:R-:W-:Y:S01]  /*5f20*/  IADD3 R42, R42, -0x1, RZ ;  /* 0xffffffff2a2a7810 */ /* 0x000fe20007ffe0ff */
[----:B------:R-:W-:-:S05]  /*5f30*/  @P3 BRA `(.L_x_392) ;  /* 0xffffbfb000003947 */ /* 0x000fca000383ffff */
[----:B------:R-:W-:Y:S06]  /*5f40*/  BAR.SYNC.DEFER_BLOCKING 0x0 ;  /* 0x0000000000007b1d */ /* 0x000fec0000010000 */
.L_x_366:
[----:B------:R-:W-:Y:S02]  /*5f50*/  ISETP.NE.AND P6, PT, R220, 0x1, PT ;  /* 0x00000001dc00780c */ /* 0x000fe40003fc5270 */
[----:B------:R-:W-:-:S02]  /*5f60*/  IADD3 R2, R77, 0x7f, RZ ;  /* 0x0000007f4d027810 */ /* 0x000fc40007ffe0ff */
[----:B------:R-:W-:-:S09]  /*5f70*/  ISETP.GE.AND P5, PT, R219, 0x1, PT ;  /* 0x00000001db00780c */ /* 0x000fd20003fa6270 */
[----:B------:R-:W-:-:S05]  /*5f80*/  @P6 IMAD.HI.U32 R0, R2, c[0x0][0x2c8], RZ ;  /* 0x0000b20002006a27 */ /* 0x000fca00078e00ff */
[----:B------:R-:W-:Y:S01]  /*5f90*/  @P6 SHF.R.U32.HI R2, RZ, c[0x0][0x2cc], R0 ;  /* 0x0000b300ff026a19 */ /* 0x000fe20000011600 */
[----:B------:R-:W-:-:S04]  /*5fa0*/  IMAD.IADD R0, R123, 0x1, R124 ;  /* 0x000000017b007824 */ /* 0x000fc800078e027c */
[----:B------:R-:W-:-:S05]  /*5fb0*/  IMAD.IADD R93, R93, 0x1, R2 ;  /* 0x000000015d5d7824 */ /* 0x000fca00078e0202 */
[----:B------:R-:W-:Y:S01]  /*5fc0*/  IADD3 R3, R93, c[0x0][0x328], RZ ;  /* 0x0000ca005d037a10 */ /* 0x000fe20007ffe0ff */
[----:B------:R-:W-:Y:S05]  /*5fd0*/  @!P5 BRA `(.L_x_393) ;  /* 0x000000f00000d947 */ /* 0x000fea0003800000 */
[C---:B------:R-:W-:Y:S01]  /*5fe0*/  ISETP.GT.AND P0, PT, R93.reuse, RZ, PT ;  /* 0x000000ff5d00720c */ /* 0x040fe20003f04270 */
[----:B------:R-:W-:Y:S01]  /*5ff0*/  IMAD.MOV.U32 R2, RZ, RZ, c[0x0][0x32c] ;  /* 0x0000cb00ff027624 */ /* 0x000fe200078e00ff */
[----:B-1----:R-:W-:-:S11]  /*6000*/  IADD3 R4, R93, -0x1, RZ ;  /* 0xffffffff5d047810 */ /* 0x002fd60007ffe0ff */
[----:B------:R-:W-:Y:S05]  /*6010*/  @P0 BRA `(.L_x_394) ;  /* 0x0000006000000947 */ /* 0x000fea0003800000 */
[----:B------:R-:W-:Y:S01]  /*6020*/  ISETP.NE.AND P0, PT, R2, 0x1, PT ;  /* 0x000000010200780c */ /* 0x000fe20003f05270 */
[----:B------:R-:W-:-:S12]  /*6030*/  IMAD.MOV R93, RZ, RZ, -R93 ;  /* 0x000000ffff5d7224 */ /* 0x000fd800078e0a5d */
[----:B------:R-:W-:-:S05]  /*6040*/  @P0 IMAD.HI.U32 R4, R93, c[0x0][0x330], RZ ;  /* 0x0000cc005d040a27 */ /* 0x000fca00078e00ff */
[----:B------:R-:W-:-:S04]  /*6050*/  @P0 SHF.R.U32.HI R93, RZ, c[0x0][0x334], R4 ;  /* 0x0000cd00ff5d0a19 */ /* 0x000fc80000011604 */
[----:B------:R-:W-:Y:S01]  /*6060*/  LOP3.LUT R4, RZ, R93, RZ, 0x33, !PT ;  /* 0x0000005dff047212 */ /* 0x000fe200078e33ff */
[----:B------:R-:W-:Y:S05]  /*6070*/  BRA `(.L_x_395) ;  /* 0x0000003000007947 */ /* 0x000fea0003800000 */
.L_x_394:
[----:B------:R-:W-:-:S13]  /*6080*/  ISETP.NE.AND P0, PT, R2, 0x1, PT ;  /* 0x000000010200780c */ /* 0x000fda0003f05270 */
[----:B------:R-:W-:-:S05]  /*6090*/  @P0 IMAD.HI.U32 R5, R4, c[0x0][0x330], RZ ;  /* 0x0000cc0004050a27 */ /* 0x000fca00078e00ff */
[----:B------:R-:W-:-:S05]  /*60a0*/  @P0 SHF.R.U32.HI R4, RZ, c[0x0][0x334], R5 ;  /* 0x0000cd00ff040a19 */ /* 0x000fca0000011605 */
.L_x_395:
[----:B------:R-:W-:-:S05]  /*60b0*/  IMAD R2, R4, R2, c[0x0][0x32c] ;  /* 0x0000cb0004027624 */ /* 0x000fca00078e0202 */
[----:B------:R-:W-:-:S04]  /*60c0*/  IMNMX R3, R3, R2, PT ;  /* 0x0000000203037217 */ /* 0x000fc80003800200 */
.L_x_393:
[----:B------:R-:W-:Y:S01]  /*60d0*/  IADD3 R3, R3, 0x2f, RZ ;  /* 0x0000002f03037810 */ /* 0x000fe20007ffe0ff */
[----:B------:R-:W-:-:S04]  /*60e0*/  @P6 IMAD.HI.U32 R2, R77, c[0x0][0x2c8], RZ ;  /* 0x0000b2004d026a27 */ /* 0x000fc800078e00ff */
[----:B------:R-:W-:-:S04]  /*60f0*/  IMAD.HI R3, R3, 0x2aaaaaab, RZ ;  /* 0x2aaaaaab03037827 */ /* 0x000fc800078e02ff */
[----:B-1----:R-:W-:Y:S01]  /*6100*/  IMAD.MOV.U32 R4, RZ, RZ, R77 ;  /* 0x000000ffff047224 */ /* 0x002fe200078e004d */
[----:B------:R-:W-:Y:S02]  /*6110*/  @P6 SHF.R.U32.HI R4, RZ, c[0x0][0x2cc], R2 ;  /* 0x0000b300ff046a19 */ /* 0x000fe40000011602 */
[----:B------:R-:W-:-:S03]  /*6120*/  SHF.R.U32.HI R2, RZ, 0x1f, R3 ;  /* 0x0000001fff027819 */ /* 0x000fc60000011603 */
[----:B------:R-:W-:Y:S01]  /*6130*/  IMAD.IADD R4, R76, 0x1, R4 ;  /* 0x000000014c047824 */ /* 0x000fe200078e0204 */
[----:B------:R-:W-:-:S04]  /*6140*/  LEA.HI.SX32 R152, R3, R2, 0x1d ;  /* 0x0000000203987211 */ /* 0x000fc800078feaff */
[----:B------:R-:W-:Y:S02]  /*6150*/  IADD3 R2, R4, -c[0x0][0x324], RZ ;  /* 0x8000c90004027a10 */ /* 0x000fe40007ffe0ff */
[----:B------:R-:W-:Y:S01]  /*6160*/  IMNMX R152, R152, R92, PT ;  /* 0x0000005c98987217 */ /* 0x000fe20003800200 */
        /* <DEDUP_REMOVED lines=10> */
.L_x_397:
[----:B------:R-:W-:-:S04]  /*6210*/  MOV R3, c[0x0][0x32c] ;  /* 0x0000cb0000037a02 */ /* 0x000fc80000000f00 */
[----:B------:R-:W-:-:S13]  /*6220*/  ISETP.NE.AND P0, PT, R3, 0x1, PT ;  /* 0x000000010300780c */ /* 0x000fda0003f05270 */
[----:B------:R-:W-:-:S05]  /*6230*/  @P0 IMAD.HI.U32 R3, R4, c[0x0][0x330], RZ ;  /* 0x0000cc0004030a27 */ /* 0x000fca00078e00ff */
[----:B------:R-:W-:-:S05]  /*6240*/  @P0 SHF.R.U32.HI R4, RZ, c[0x0][0x334], R3 ;  /* 0x0000cd00ff040a19 */ /* 0x000fca0000011603 */
.L_x_398:
[----:B------:R-:W-:-:S05]  /*6250*/  IMAD R4, R4, c[0x0][0x32c], RZ ;  /* 0x0000cb0004047a24 */ /* 0x000fca00078e02ff */
[----:B------:R-:W-:-:S05]  /*6260*/  IMNMX R2, R2, R4, !PT ;  /* 0x0000000402027217 */ /* 0x000fca0007800200 */
.L_x_396:
[----:B------:R-:W-:Y:S01]  /*6270*/  IMAD.HI R2, R2, 0x2aaaaaab, RZ ;  /* 0x2aaaaaab02027827 */ /* 0x000fe200078e02ff */
[----:B------:R-:W-:Y:S01]  /*6280*/  PLOP3.LUT P4, PT, PT, PT, PT, 0x80, 0x0 ;  /* 0x000000000000781c */ /* 0x000fe20003f8f070 */
[----:B------:R-:W-:Y:S01]  /*6290*/  CS2R R10, SRZ ;  /* 0x00000000000a7805 */ /* 0x000fe2000001ff00 */
[----:B------:R-:W-:Y:S01]  /*62a0*/  CS2R R6, SRZ ;  /* 0x0000000000067805 */ /* 0x000fe2000001ff00 */
[----:B------:R-:W-:Y:S01]  /*62b0*/  IMAD.MOV.U32 R94, RZ, RZ, RZ ;  /* 0x000000ffff5e7224 */ /* 0x000fe200078e00ff */
[----:B------:R-:W-:Y:S01]  /*62c0*/  SHF.R.U32.HI R227, RZ, 0x1f, R2 ;  /* 0x0000001fffe37819 */ /* 0x000fe20000011602 */
[----:B------:R-:W-:Y:S01]  /*62d0*/  IMAD.MOV.U32 R92, RZ, RZ, RZ ;  /* 0x000000ffff5c7224 */ /* 0x000fe200078e00ff */
[----:B------:R-:W-:Y:S01]  /*62e0*/  MOV R98, RZ ;  /* 0x000000ff00627202 */ /* 0x000fe20000000f00 */
[----:B------:R-:W-:Y:S01]  /*62f0*/  IMAD.MOV.U32 R96, RZ, RZ, RZ ;  /* 0x000000ffff607224 */ /* 0x000fe200078e00ff */
        /* <DEDUP_REMOVED lines=12> */
[----:B------:R-:W-:Y:S01]  /*63c0*/  IMAD.MOV.U32 R75, RZ, RZ, RZ ;  /* 0x000000ffff4b7224 */ /* 0x000fe200078e00ff */
[----:B------:R-:W-:Y:S01]  /*63d0*/  MOV R8, RZ ;  /* 0x000000ff00087202 */ /* 0x000fe20000000f00 */
[----:B------:R-:W-:Y:S01]  /*63e0*/  IMAD.MOV.U32 R72, RZ, RZ, RZ ;  /* 0x000000ffff487224 */ /* 0x000fe200078e00ff */
        /* <DEDUP_REMOVED lines=36> */
[----:B------:R-:W-:Y:S05]  /*6630*/  @!P0 BRA `(.L_x_399) ;  /* 0x0001694000008947 */ /* 0x000fea0003800000 */
[----:B------:R-:W-:-:S04]  /*6640*/  ISETP.NE.U32.AND P0, PT, RZ, c[0x0][0x340], PT ;  /* 0x0000d000ff007a0c */ /* 0x000fc80003f05070 */
[----:B------:R-:W-:-:S13]  /*6650*/  ISETP.NE.AND.EX P1, PT, RZ, c[0x0][0x344], PT, P0 ;  /* 0x0000d100ff007a0c */ /* 0x000fda0003f25300 */
[----:B------:R-:W-:-:S04]  /*6660*/  @P1 IMAD.MOV.U32 R2, RZ, RZ, 0x4 ;  /* 0x00000004ff021424 */ /* 0x000fc800078e00ff */
[----:B------:R-:W-:-:S06]  /*6670*/  @P1 IMAD.WIDE R2, R225, R2, c[0x0][0x340] ;  /* 0x0000d000e1021625 */ /* 0x000fcc00078e0202 */
[----:B------:R1:W2:Y:S01]  /*6680*/  @P1 LDG.E R2, [R2.64] ;  /* 0x0000000c02021981 */ /* 0x0002a2000c1e1900 */
[----:B------:R-:W-:Y:S01]  /*6690*/  SHF.R.S32.HI R96, RZ, 0x1f, R223 ;  /* 0x0000001fff607819 */ /* 0x000fe200000114df */
[----:B------:R-:W-:Y:S01]  /*66a0*/  IMAD.WIDE.U32 R20, R74, c[0x0][0x178], RZ ;  /* 0x00005e004a147a25 */ /* 0x000fe200078e00ff */
[----:B------:R-:W-:Y:S01]  /*66b0*/  SHF.R.S32.HI R5, RZ, 0x1f, R0 ;  /* 0x0000001fff057819 */ /* 0x000fe20000011400 */
[----:B------:R-:W-:Y:S01]  /*66c0*/  BSSY B0, `(.L_x_400) ;  /* 0x000008e000007945 */ /* 0x000fe20003800000 */
[CC--:B------:R-:W-:Y:S01]  /*66d0*/  LEA.HI R11, R96.reuse, R223.reuse, RZ, 0x2 ;  /* 0x000000df600b7211 */ /* 0x0c0fe200078f10ff */
[----:B------:R-:W-:Y:S01]  /*66e0*/  IMAD R6, R221, c[0x0][0x1b8], RZ ;  /* 0x00006e00dd067a24 */ /* 0x000fe200078e02ff */
[----:B------:R-:W-:Y:S02]  /*66f0*/  LEA.HI R47, R96, R223, RZ, 0x3 ;  /* 0x000000df602f7211 */ /* 0x000fe400078f18ff */
[----:B------:R-:W-:Y:S01]  /*6700*/  LOP3.LUT R78, R11, 0xfffffffc, RZ, 0xc0, !PT ;  /* 0xfffffffc0b4e7812 */ /* 0x000fe200078ec0ff */
[----:B------:R-:W-:Y:S01]  /*6710*/  IMAD R6, R222, c[0x0][0x1bc], R6 ;  /* 0x00006f00de067a24 */ /* 0x000fe200078e0206 */
[----:B------:R-:W-:-:S02]  /*6720*/  SHF.R.S32.HI R244, RZ, 0x2, R11 ;  /* 0x00000002fff47819 */ /* 0x000fc4000001140b */
[----:B------:R-:W-:Y:S01]  /*6730*/  SHF.R.S32.HI R46, RZ, 0x3, R47 ;  /* 0x00000003ff2e7819 */ /* 0x000fe2000001142f */
[----:B------:R-:W-:Y:S01]  /*6740*/  IMAD.IADD R78, R223, 0x1, -R78 ;  /* 0x00000001df4e7824 */ /* 0x000fe200078e0a4e */
[----:B------:R-:W-:Y:S02]  /*6750*/  IADD3 R14, P0, R244, R0, RZ ;  /* 0x00000000f40e7210 */ /* 0x000fe40007f1e0ff */
[----:B------:R-:W-:Y:S01]  /*6760*/  LEA.HI R51, R96, R223, RZ, 0x4 ;  /* 0x000000df60337211 */ /* 0x000fe200078f20ff */
[----:B------:R-:W-:Y:S01]  /*6770*/  IMAD.SHL.U32 R44, R46, 0x40, RZ ;  /* 0x000000402e2c7824 */ /* 0x000fe200078e00ff */
[----:B------:R-:W-:Y:S01]  /*6780*/  LEA.HI.X.SX32 R5, R244, R5, 0x1, P0 ;  /* 0x00000005f4057211 */ /* 0x000fe200000f0eff */
[----:B------:R-:W-:Y:S01]  /*6790*/  IMAD.SHL.U32 R12, R78, 0x8, RZ ;  /* 0x000000084e0c7824 */ /* 0x000fe200078e00ff */
[----:B------:R-:W-:Y:S02]  /*67a0*/  ISETP.NE.U32.AND P0, PT, RZ, c[0x0][0x348], PT ;  /* 0x0000d200ff007a0c */ /* 0x000fe40003f05070 */
[----:B------:R-:W-:-:S02]  /*67b0*/  LOP3.LUT R44, R44, 0xc0, RZ, 0xc0, !PT ;  /* 0x000000c02c2c7812 */ /* 0x000fc400078ec0ff */
[----:B-1----:R-:W-:Y:S02]  /*67c0*/  SHF.R.S32.HI R3, RZ, 0x1f, R74 ;  /* 0x0000001fff037819 */ /* 0x002fe4000001144a */
[----:B------:R-:W-:Y:S02]  /*67d0*/  LOP3.LUT R4, R44, 0x18, R12, 0xf8, !PT ;  /* 0x000000182c047812 */ /* 0x000fe400078ef80c */
[----:B------:R-:W-:Y:S01]  /*67e0*/  ISETP.NE.AND.EX P0, PT, RZ, c[0x0][0x34c], PT, P0 ;  /* 0x0000d300ff007a0c */ /* 0x000fe20003f05300 */
[----:B------:R-:W-:Y:S01]  /*67f0*/  IMAD R3, R3, c[0x0][0x178], RZ ;  /* 0x00005e0003037a24 */ /* 0x000fe200078e02ff */
[----:B------:R-:W-:Y:S02]  /*6800*/  SHF.R.U32.HI R44, RZ, 0x3, R44 ;  /* 0x00000003ff2c7819 */ /* 0x000fe4000001162c */
[----:B------:R-:W-:Y:S01]  /*6810*/  LOP3.LUT R51, R51, 0xfffffff0, RZ, 0xc0, !PT ;  /* 0xfffffff033337812 */ /* 0x000fe200078ec0ff */
[----:B------:R-:W-:Y:S01]  /*6820*/  IMAD R3, R74, c[0x0][0x17c], R3 ;  /* 0x00005f004a037a24 */ /* 0x000fe200078e0203 */
[----:B------:R-:W-:-:S02]  /*6830*/  LOP3.LUT R44, R4, R44, RZ, 0x3c, !PT ;  /* 0x0000002c042c7212 */ /* 0x000fc400078e3cff */
[----:B------:R-:W-:Y:S01]  /*6840*/  IADD3 R4, R12, 0x40, RZ ;  /* 0x000000400c047810 */ /* 0x000fe20007ffe0ff */
[----:B------:R-:W-:Y:S01]  /*6850*/  IMAD.IADD R21, R21, 0x1, R3 ;  /* 0x0000000115157824 */ /* 0x000fe200078e0203 */
[----:B------:R-:W-:Y:S01]  /*6860*/  SEL R18, R225, RZ, !P0 ;  /* 0x000000ffe1127207 */ /* 0x000fe20004000000 */
[----:B------:R-:W-:Y:S01]  /*6870*/  IMAD R3, R78, 0x20, R244 ;  /* 0x000000204e037824 */ /* 0x000fe200078e02f4 */
[----:B------:R-:W-:Y:S01]  /*6880*/  ISETP.GE.AND P2, PT, R4, c[0x0][0x1d4], PT ;  /* 0x0000750004007a0c */ /* 0x000fe20003f46270 */
[----:B------:R-:W-:Y:S01]  /*6890*/  IMAD.WIDE.U32 R20, R222, c[0x0][0x1b8], R20 ;  /* 0x00006e00de147a25 */ /* 0x000fe200078e0014 */
[----:B------:R-:W-:Y:S02]  /*68a0*/  SHF.R.S32.HI R13, RZ, 0x1f, R12 ;  /* 0x0000001fff0d7819 */ /* 0x000fe4000001140c */
[----:B------:R-:W-:Y:S01]  /*68b0*/  IADD3 R3, R77, R3, RZ ;  /* 0x000000034d037210 */ /* 0x000fe20007ffe0ff */
[----:B------:R-:W-:Y:S01]  /*68c0*/  IMAD.IADD R51, R223, 0x1, -R51 ;  /* 0x00000001df337824 */ /* 0x000fe200078e0a33 */
[----:B------:R-:W-:Y:S01]  /*68d0*/  LOP3.LUT R226, R226, 0xfffffdff, RZ, 0xc0, !PT ;  /* 0xfffffdffe2e27812 */ /* 0x000fe200078ec0ff */
[----:B------:R-:W-:Y:S01]  /*68e0*/  IMAD.IADD R21, R21, 0x1, R6 ;  /* 0x0000000115157824 */ /* 0x000fe200078e0206 */
[----:B------:R-:W-:Y:S01]  /*68f0*/  LEA.HI R11, R11, R244, RZ, 0x1 ;  /* 0x000000f40b0b7211 */ /* 0x000fe200078f08ff */
[----:B------:R-:W-:Y:S01]  /*6900*/  @P6 IMAD.HI.U32 R0, R3, c[0x0][0x2c8], RZ ;  /* 0x0000b20003006a27 */ /* 0x000fe200078e00ff */
[----:B------:R-:W-:-:S02]  /*6910*/  LEA.HI R52, R51, R51, RZ, 0x1 ;  /* 0x0000003333347211 */ /* 0x000fc400078f08ff */
[----:B------:R-:W-:Y:S01]  /*6920*/  LEA.HI R96, R96, R223, RZ, 0x5 ;  /* 0x000000df60607211 */ /* 0x000fe200078f28ff */
[----:B------:R-:W-:Y:S01]  /*6930*/  IMAD.MOV.U32 R8, RZ, RZ, R3 ;  /* 0x000000ffff087224 */ /* 0x000fe200078e0003 */
[----:B------:R-:W-:Y:S01]  /*6940*/  @P6 SHF.R.U32.HI R8, RZ, c[0x0][0x2cc], R0 ;  /* 0x0000b300ff086a19 */ /* 0x000fe20000011600 */
[C---:B------:R-:W-:Y:S01]  /*6950*/  IMAD R6, R5.reuse, c[0x0][0x1e0], RZ ;  /* 0x0000780005067a24 */ /* 0x040fe200078e02ff */
[----:B------:R-:W-:Y:S01]  /*6960*/  SHF.R.S32.HI R0, RZ, 0x1f, R225 ;  /* 0x0000001fff007819 */ /* 0x000fe200000114e1 */
[----:B------:R-:W-:Y:S01]  /*6970*/  IMAD R5, R5, c[0x0][0x208], RZ ;  /* 0x0000820005057a24 */ /* 0x000fe200078e02ff */
[----:B------:R-:W-:Y:S01]  /*6980*/  IADD3 R4, -R8, RZ, RZ ;  /* 0x000000ff08047210 */ /* 0x000fe20007ffe1ff */
[----:B------:R-:W-:Y:S01]  /*6990*/  IMAD R6, R14, c[0x0][0x1e4], R6 ;  /* 0x000079000e067a24 */ /* 0x000fe200078e0206 */
[----:B------:R-:W-:Y:S01]  /*69a0*/  SEL R10, R0, RZ, !P0 ;  /* 0x000000ff000a7207 */ /* 0x000fe20004000000 */
[----:B------:R-:W-:Y:S01]  /*69b0*/  IMAD R5, R14, c[0x0][0x20c], R5 ;  /* 0x000083000e057a24 */ /* 0x000fe200078e0205 */
[----:B------:R-:W-:Y:S01]  /*69c0*/  SHF.R.S32.HI R7, RZ, 0x1f, R8 ;  /* 0x0000001fff077819 */ /* 0x000fe20000011408 */
[----:B------:R-:W-:Y:S01]  /*69d0*/  IMAD R4, R4, c[0x0][0x2c4], R3 ;  /* 0x0000b10004047a24 */ /* 0x000fe200078e0203 */
[--C-:B------:R-:W-:Y:S01]  /*69e0*/  SHF.R.S32.HI R50, RZ, 0x1, R52.reuse ;  /* 0x00000001ff327819 */ /* 0x100fe20000011434 */
[----:B------:R-:W-:Y:S01]  /*69f0*/  IMAD R10, R10, c[0x0][0x1c0], RZ ;  /* 0x000070000a0a7a24 */ /* 0x000fe200078e02ff */
[----:B------:R-:W-:Y:S01]  /*6a00*/  SHF.R.S32.HI R9, RZ, 0x1f, R52 ;  /* 0x0000001fff097819 */ /* 0x000fe20000011434 */
[----:B------:R-:W-:Y:S01]  /*6a10*/  IMAD R7, R7, c[0x0][0x1b0], RZ ;  /* 0x00006c0007077a24 */ /* 0x000fe200078e02ff */
[----:B------:R-:W-:Y:S01]  /*6a20*/  SHF.R.S32.HI R3, RZ, 0x1f, R4 ;  /* 0x0000001fff037819 */ /* 0x000fe20000011404 */
[C---:B------:R-:W-:Y:S01]  /*6a30*/  IMAD R10, R18.reuse, c[0x0][0x1c4], R10 ;  /* 0x00007100120a7a24 */ /* 0x040fe200078e020a */
[----:B------:R-:W-:Y:S01]  /*6a40*/  LEA.HI R9, R9, R50, RZ, 0x2 ;  /* 0x0000003209097211 */ /* 0x000fe200078f10ff */
[----:B------:R-:W-:Y:S01]  /*6a50*/  IMAD.WIDE.U32 R18, R18, c[0x0][0x1c0], R20 ;  /* 0x0000700012127a25 */ /* 0x000fe200078e0014 */
[----:B------:R-:W-:-:S02]  /*6a60*/  ISETP.NE.U32.AND P0, PT, RZ, c[0x0][0x350], PT ;  /* 0x0000d400ff007a0c */ /* 0x000fc40003f05070 */
[----:B------:R-:W-:Y:S01]  /*6a70*/  LOP3.LUT R9, R9, 0xfffffffc, RZ, 0xc0, !PT ;  /* 0xfffffffc09097812 */ /* 0x000fe200078ec0ff */
[----:B------:R-:W-:Y:S01]  /*6a80*/  IMAD.IADD R19, R19, 0x1, R10 ;  /* 0x0000000113137824 */ /* 0x000fe200078e020a */
[----:B------:R-:W-:Y:S01]  /*6a90*/  IADD3 R10, R12, 0x20, RZ ;  /* 0x000000200c0a7810 */ /* 0x000fe20007ffe0ff */
[----:B------:R-:W-:Y:S01]  /*6aa0*/  IMAD R7, R8, c[0x0][0x1b4], R7 ;  /* 0x00006d0008077a24 */ /* 0x000fe200078e0207 */
[----:B------:R-:W-:Y:S01]  /*6ab0*/  IADD3 R50, R50, -R9, RZ ;  /* 0x8000000932327210 */ /* 0x000fe20007ffe0ff */
[----:B------:R-:W-:Y:S01]  /*6ac0*/  IMAD.WIDE.U32 R18, R8, c[0x0][0x1b0], R18 ;  /* 0x00006c0008127a25 */ /* 0x000fe200078e0012 */
[----:B------:R-:W-:Y:S02]  /*6ad0*/  @P2 LOP3.LUT R226, R226, 0x200, RZ, 0xfc, !PT ;  /* 0x00000200e2e22812 */ /* 0x000fe400078efcff */
[----:B------:R-:W-:Y:S01]  /*6ae0*/  LOP3.LUT R11, R11, 0x7fffffe, RZ, 0xc0, !PT ;  /* 0x07fffffe0b0b7812 */ /* 0x000fe200078ec0ff */
[----:B------:R-:W-:Y:S01]  /*6af0*/  IMAD.WIDE.U32 R16, R14, c[0x0][0x1e0], R12 ;  /* 0x000078000e107a25 */ /* 0x000fe200078e000c */
[----:B------:R-:W-:-:S02]  /*6b00*/  LOP3.LUT R226, R226, 0xfffffeff, RZ, 0xc0, !PT ;  /* 0xfffffeffe2e27812 */ /* 0x000fc400078ec0ff */
[----:B------:R-:W-:Y:S01]  /*6b10*/  SHF.R.S32.HI R97, RZ, 0x5, R96 ;  /* 0x00000005ff617819 */ /* 0x000fe20000011460 */
[----:B------:R-:W-:Y:S01]  /*6b20*/  IMAD.IADD R19, R19, 0x1, R7 ;  /* 0x0000000113137824 */ /* 0x000fe200078e0207 */
[----:B------:R-:W-:Y:S01]  /*6b30*/  ISETP.GE.AND P2, PT, R10, c[0x0][0x198], PT ;  /* 0x000066000a007a0c */ /* 0x000fe20003f46270 */
[----:B------:R-:W-:Y:S02]  /*6b40*/  IMAD R3, R3, c[0x0][0x1a8], RZ ;  /* 0x00006a0003037a24 */ /* 0x000fe400078e02ff */
[----:B------:R-:W-:-:S04]  /*6b50*/  IMAD.WIDE.U32 R14, R14, c[0x0][0x208], R12 ;  /* 0x000082000e0e7a25 */ /* 0x000fc800078e000c */
[----:B------:R-:W-:Y:S02]  /*6b60*/  IMAD.IADD R17, R17, 0x1, R6 ;  /* 0x0000000111117824 */ /* 0x000fe400078e0206 */
[C---:B------:R-:W-:Y:S02]  /*6b70*/  IMAD R3, R4.reuse, c[0x0][0x1ac], R3 ;  /* 0x00006b0004037a24 */ /* 0x040fe400078e0203 */
[----:B------:R-:W-:-:S04]  /*6b80*/  IMAD.WIDE.U32 R8, R4, c[0x0][0x1a8], R18 ;  /* 0x00006a0004087a25 */ /* 0x000fc800078e0012 */
[----:B------:R-:W-:Y:S02]  /*6b90*/  IMAD.IADD R15, R15, 0x1, R5 ;  /* 0x000000010f0f7824 */ /* 0x000fe400078e0205 */
[----:B------:R-:W-:Y:S02]  /*6ba0*/  IMAD R4, R221, c[0x0][0x210], RZ ;  /* 0x00008400dd047a24 */ /* 0x000fe400078e02ff */
[----:B------:R-:W-:-:S04]  /*6bb0*/  IMAD.WIDE.U32 R14, R222, c[0x0][0x210], R14 ;  /* 0x00008400de0e7a25 */ /* 0x000fc800078e000e */
[----:B------:R-:W-:Y:S02]  /*6bc0*/  IMAD R4, R222, c[0x0][0x214], R4 ;  /* 0x00008500de047a24 */ /* 0x000fe400078e0204 */
[----:B------:R-:W-:Y:S02]  /*6bd0*/  IMAD.IADD R3, R9, 0x1, R3 ;  /* 0x0000000109037824 */ /* 0x000fe400078e0203 */
[----:B------:R-:W-:Y:S01]  /*6be0*/  IMAD R5, R221, c[0x0][0x1e8], RZ ;  /* 0x00007a00dd057a24 */ /* 0x000fe200078e02ff */
[----:B------:R-:W-:Y:S01]  /*6bf0*/  IADD3 R229, R4, R15, RZ ;  /* 0x0000000f04e57210 */ /* 0x000fe20007ffe0ff */
[----:B------:R-:W-:Y:S02]  /*6c00*/  IMAD R4, R224, c[0x0][0x2c4], RZ ;  /* 0x0000b100e0047a24 */ /* 0x000fe400078e02ff */
[C---:B------:R-:W-:Y:S02]  /*6c10*/  IMAD R5, R222.reuse, c[0x0][0x1ec], R5 ;  /* 0x00007b00de057a24 */ /* 0x040fe400078e0205 */
[----:B------:R-:W-:-:S04]  /*6c20*/  IMAD.WIDE.U32 R16, R222, c[0x0][0x1e8], R16 ;  /* 0x00007a00de107a25 */ /* 0x000fc800078e0010 */
[----:B------:R-:W-:Y:S02]  /*6c30*/  IMAD.IADD R233, R5, 0x1, R17 ;  /* 0x0000000105e97824 */ /* 0x000fe400078e0211 */
[----:B------:R-:W-:Y:S02]  /*6c40*/  IMAD.MOV.U32 R232, RZ, RZ, R16 ;  /* 0x000000ffffe87224 */ /* 0x000fe400078e0010 */
[----:B------:R-:W-:Y:S02]  /*6c50*/  IMAD.MOV.U32 R228, RZ, RZ, R14 ;  /* 0x000000ffffe47224 */ /* 0x000fe400078e000e */
[----:B------:R-:W-:-:S04]  /*6c60*/  IMAD.IADD R11, R244, 0x1, -R11 ;  /* 0x00000001f40b7824 */ /* 0x000fc800078e0a0b */
[----:B------:R-:W-:-:S04]  /*6c70*/  IMAD R11, R97, 0x8, R11 ;  /* 0x00000008610b7824 */ /* 0x000fc800078e020b */
[----:B------:R-:W-:Y:S01]  /*6c80*/  IMAD.U32 R44, R11, 0x20, R44 ;  /* 0x000000200b2c7824 */ /* 0x000fe200078e002c */
[--C-:B--2---:R-:W-:Y:S01]  /*6c90*/  @P1 SHF.R.S32.HI R7, RZ, 0x1f, R2.reuse ;  /* 0x0000001fff071819 */ /* 0x104fe20000011402 */
[----:B------:R-:W-:Y:S02]  /*6ca0*/  @P1 IMAD.MOV.U32 R6, RZ, RZ, R2 ;  /* 0x000000ffff061224 */ /* 0x000fe400078e0002 */
[----:B------:R-:W-:Y:S02]  /*6cb0*/  @!P1 IMAD.MOV.U32 R6, RZ, RZ, R225 ;  /* 0x000000ffff069224 */ /* 0x000fe400078e00e1 */
[----:B------:R-:W-:Y:S01]  /*6cc0*/  @!P1 IMAD.MOV.U32 R7, RZ, RZ, R0 ;  /* 0x000000ffff079224 */ /* 0x000fe200078e0000 */
[----:B------:R-:W-:Y:S02]  /*6cd0*/  ISETP.NE.AND.EX P1, PT, RZ, c[0x0][0x354], PT, P0 ;  /* 0x0000d500ff007a0c */ /* 0x000fe40003f25300 */
[----:B------:R-:W-:Y:S02]  /*6ce0*/  LEA R9, P0, R8, c[0x0][0x160], 0x1 ;  /* 0x0000580008097a11 */ /* 0x000fe400078008ff */
[----:B------:R-:W-:Y:S01]  /*6cf0*/  SEL R0, R7, RZ, !P1 ;  /* 0x000000ff07007207 */ /* 0x000fe20004800000 */
[----:B------:R-:W-:Y:S01]  /*6d00*/  IMAD.IADD R7, R77, 0x1, R244 ;  /* 0x000000014d077824 */ /* 0x000fe200078e02f4 */
[----:B------:R-:W-:Y:S01]  /*6d10*/  SEL R6, R6, RZ, !P1 ;  /* 0x000000ff06067207 */ /* 0x000fe20004800000 */
[----:B------:R1:W2:Y:S01]  /*6d20*/  SHFL.IDX PT, R14, R9, RZ, 0x1c1f ;  /* 0x001c1fff090e7589 */ /* 0x0002a200000e0000 */
[----:B------:R-:W-:Y:S01]  /*6d30*/  ISETP.GE.AND P1, PT, R12, c[0x0][0x1d4], PT ;  /* 0x000075000c007a0c */ /* 0x000fe20003f26270 */
[----:B------:R-:W-:Y:S01]  /*6d40*/  IMAD R238, R0, c[0x0][0x1f0], RZ ;  /* 0x00007c0000ee7a24 */ /* 0x000fe200078e02ff */
[----:B------:R-:W-:Y:S01]  /*6d50*/  LEA.HI.X R8, R8, c[0x0][0x164], R3, 0x1, P0 ;  /* 0x0000590008087a11 */ /* 0x000fe200000f0c03 */
[----:B------:R-:W-:Y:S01]  /*6d60*/  IMAD R236, R0, c[0x0][0x218], RZ ;  /* 0x0000860000ec7a24 */ /* 0x000fe200078e02ff */
[----:B------:R-:W-:Y:S01]  /*6d70*/  MOV R0, 0x10 ;  /* 0x0000001000007802 */ /* 0x000fe20000000f00 */
[----:B------:R-:W-:Y:S01]  /*6d80*/  IMAD R238, R6, c[0x0][0x1f4], R238 ;  /* 0x00007d0006ee7a24 */ /* 0x000fe200078e02ee */
[----:B------:R-:W-:Y:S01]  /*6d90*/  LOP3.LUT P0, RZ, R50, 0x2, RZ, 0xc0, !PT ;  /* 0x0000000232ff7812 */ /* 0x000fe2000780c0ff */
[C---:B------:R-:W-:Y:S01]  /*6da0*/  IMAD R236, R6.reuse, c[0x0][0x21c], R236 ;  /* 0x0000870006ec7a24 */ /* 0x040fe200078e02ec */
[----:B------:R-:W-:Y:S01]  /*6db0*/  ISETP.GE.AND P4, PT, R7, R4, PT ;  /* 0x000000040700720c */ /* 0x000fe20003f86270 */
[----:B------:R-:W-:Y:S01]  /*6dc0*/  IMAD.WIDE.U32 R232, R6, c[0x0][0x1f0], R232 ;  /* 0x00007c0006e87a25 */ /* 0x000fe200078e00e8 */
[----:B------:R-:W-:Y:S01]  /*6dd0*/  SEL R0, R0, 0xfffffff0, !P0 ;  /* 0xfffffff000007807 */ /* 0x000fe20004000000 */
[----:B------:R1:W3:Y:S01]  /*6de0*/  SHFL.IDX PT, R15, R8, RZ, 0x1c1f ;  /* 0x001c1fff080f7589 */ /* 0x0002e200000e0000 */
[----:B------:R-:W-:Y:S01]  /*6df0*/  ISETP.GE.AND P0, PT, R10, c[0x0][0x1d4], PT ;  /* 0x000075000a007a0c */ /* 0x000fe20003f06270 */
[----:B------:R-:W-:Y:S01]  /*6e00*/  IMAD.WIDE.U32 R228, R6, c[0x0][0x218], R228 ;  /* 0x0000860006e47a25 */ /* 0x000fe200078e00e4 */
[----:B------:R-:W-:-:S03]  /*6e10*/  @P1 LOP3.LUT R226, R226, 0x100, RZ, 0xfc, !PT ;  /* 0x00000100e2e21812 */ /* 0x000fc600078efcff */
[----:B------:R-:W-:Y:S01]  /*6e20*/  IMAD.SHL.U32 R6, R78, 0x8, RZ ;  /* 0x000000084e067824 */ /* 0x000fe200078e00ff */
[----:B------:R-:W-:Y:S01]  /*6e30*/  LOP3.LUT R226, R226, 0xffffff7f, RZ, 0xc0, !PT ;  /* 0xffffff7fe2e27812 */ /* 0x000fe200078ec0ff */
[----:B------:R-:W-:Y:S02]  /*6e40*/  IMAD.IADD R239, R233, 0x1, R238 ;  /* 0x00000001e9ef7824 */ /* 0x000fe400078e02ee */
[----:B------:R-:W-:Y:S01]  /*6e50*/  IMAD.IADD R237, R229, 0x1, R236 ;  /* 0x00000001e5ed7824 */ /* 0x000fe200078e02ec */
[C---:B------:R-:W-:Y:S02]  /*6e60*/  IADD3 R2, R6.reuse, 0x40, RZ ;  /* 0x0000004006027810 */ /* 0x040fe40007ffe0ff */
[----:B------:R-:W-:Y:S02]  /*6e70*/  ISETP.GE.AND P3, PT, R6, c[0x0][0x198], PT ;  /* 0x0000660006007a0c */ /* 0x000fe40003f66270 */
[----:B------:R-:W-:Y:S02]  /*6e80*/  @P0 LOP3.LUT R226, R226, 0x80, RZ, 0xfc, !PT ;  /* 0x00000080e2e20812 */ /* 0x000fe400078efcff */
[----:B------:R-:W-:Y:S01]  /*6e90*/  ISETP.GE.AND P1, PT, R2, c[0x0][0x198], PT ;  /* 0x0000660002007a0c */ /* 0x000fe20003f26270 */
[----:B------:R-:W-:Y:S07]  /*6ea0*/  @P4 BRA `(.L_x_401) ;  /* 0x000000f000004947 */ /* 0x000fee0003800000 */
[----:B--2---:R-:W-:Y:S02]  /*6eb0*/  SHF.R.S32.HI R5, RZ, 0x1f, R10 ;  /* 0x0000001fff057819 */ /* 0x004fe4000001140a */
[----:B------:R-:W-:-:S02]  /*6ec0*/  SHF.R.S32.HI R3, RZ, 0x1f, R2 ;  /* 0x0000001fff037819 */ /* 0x000fc40000011402 */
[----:B------:R-:W-:Y:S02]  /*6ed0*/  LEA.HI R5, R5, R10, RZ, 0x3 ;  /* 0x0000000a05057211 */ /* 0x000fe400078f18ff */
[----:B------:R-:W-:Y:S01]  /*6ee0*/  LEA.HI R3, R3, R2, RZ, 0x3 ;  /* 0x0000000203037211 */ /* 0x000fe200078f18ff */
[----:B------:R-:W-:Y:S01]  /*6ef0*/  IMAD.SHL.U32 R2, R44, 0x2, RZ ;  /* 0x000000022c027824 */ /* 0x000fe200078e00ff */
[C---:B------:R-:W-:Y:S02]  /*6f00*/  LEA R16, P0, R6.reuse, R14, 0x1 ;  /* 0x0000000e06107211 */ /* 0x040fe400078008ff */
        /* <DEDUP_REMOVED lines=9> */
.L_x_401:
[----:B--2---:R-:W-:Y:S05]  /*6fa0*/  BSYNC B0 ;  /* 0x0000000000007941 */ /* 0x004fea0003800000 */
.L_x_400:
        /* <DEDUP_REMOVED lines=22> */
.L_x_403:
[----:B------:R-:W-:Y:S05]  /*7110*/  BSYNC B0 ;  /* 0x0000000000007941 */ /* 0x000fea0003800000 */
.L_x_402:
[----:B------:R-:W-:Y:S01]  /*7120*/  IADD3 R2, R7, 0x40, RZ ;  /* 0x0000004007027810 */ /* 0x000fe20007ffe0ff */
[----:B---3--:R3:W1:Y:S01]  /*7130*/  SHFL.IDX PT, R15, R8, 0x2, 0x1c1f ;  /* 0x005c1f00080f7f89 */ /* 0x00866200000e0000 */
        /* <DEDUP_REMOVED lines=20> */
.L_x_405:
[----:B------:R-:W-:Y:S05]  /*7280*/  BSYNC B0 ;  /* 0x0000000000007941 */ /* 0x000fea0003800000 */
.L_x_404:
[----:B-1--4-:R-:W1:Y:S01]  /*7290*/  SHFL.IDX PT, R14, R9, 0x3, 0x1c1f ;  /* 0x007c1f00090e7f89 */ /* 0x012e6200000e0000 */
[----:B------:R-:W-:Y:S01]  /*72a0*/  IADD3 R7, R7, 0x60, RZ ;  /* 0x0000006007077810 */ /* 0x000fe20007ffe0ff */
[----:B------:R-:W-:Y:S01]  /*72b0*/  IMAD.MOV.U32 R98, RZ, RZ, 0x30 ;  /* 0x00000030ff627424 */ /* 0x000fe200078e00ff */
[----:B------:R-:W-:Y:S01]  /*72c0*/  IADD3 R100, R152, -0x1, RZ ;  /* 0xffffffff98647810 */ /* 0x000fe20007ffe0ff */
[----:B------:R-:W4:Y:S01]  /*72d0*/  SHFL.IDX PT, R15, R8, 0x3, 0x1c1f ;  /* 0x007c1f00080f7f89 */ /* 0x000f2200000e0000 */
[----:B------:R-:W-:Y:S01]  /*72e0*/  ISETP.GE.AND P0, PT, R7, R4, PT ;  /* 0x000000040700720c */ /* 0x000fe20003f06270 */
[----:B------:R-:W-:Y:S01]  /*72f0*/  IMAD R79, R98, c[0x0][0x1e4], RZ ;  /* 0x00007900624f7a24 */ /* 0x000fe200078e02ff */
[----:B------:R-:W-:Y:S01]  /*7300*/  SHF.R.S32.HI R48, RZ, 0x1f, R100 ;  /* 0x0000001fff307819 */ /* 0x000fe20000011464 */
[----:B------:R-:W-:Y:S01]  /*7310*/  IMAD.MOV.U32 R238, RZ, RZ, R232 ;  /* 0x000000ffffee7224 */ /* 0x000fe200078e00e8 */
[----:B------:R-:W-:Y:S01]  /*7320*/  ULDC.64 UR4, c[0x0][0x1e0] ;  /* 0x0000780000047ab9 */ /* 0x000fe20000000a00 */
[----:B------:R-:W-:Y:S01]  /*7330*/  SHF.R.S32.HI R49, RZ, 0x1f, R223 ;  /* 0x0000001fff317819 */ /* 0x000fe200000114df */
[----:B------:R-:W-:-:S02]  /*7340*/  USHF.L.U32 UR6, UR4, 0x5, URZ ;  /* 0x0000000504067899 */ /* 0x000fc4000800063f */
[----:B------:R-:W-:Y:S01]  /*7350*/  UMOV UR7, 0x5 ;  /* 0x0000000500077882 */ /* 0x000fe20000000000 */
[----:B------:R-:W-:Y:S01]  /*7360*/  LEA.HI R49, R49, R223, RZ, 0x4 ;  /* 0x000000df31317211 */ /* 0x000fe200078f20ff */
[----:B------:R-:W-:-:S03]  /*7370*/  USHF.L.U64.HI UR7, UR4, UR7, UR5 ;  /* 0x0000000704077299 */ /* 0x000fc60008010205 */
[----:B------:R-:W-:Y:S01]  /*7380*/  @!P0 IMAD.SHL.U32 R5, R44, 0x2, RZ ;  /* 0x000000022c058824 */ /* 0x000fe200078e00ff */
[----:B------:R-:W-:Y:S02]  /*7390*/  SHF.R.S32.HI R49, RZ, 0x4, R49 ;  /* 0x00000004ff317819 */ /* 0x000fe40000011431 */
[----:B-1----:R-:W-:-:S04]  /*73a0*/  @!P0 LEA R2, P4, R6, R14, 0x1 ;  /* 0x0000000e06028211 */ /* 0x002fc800078808ff */
[----:B----4-:R-:W-:Y:S02]  /*73b0*/  @!P0 LEA.HI.X R3, R6, R15, R13, 0x1, P4 ;  /* 0x0000000f06038211 */ /* 0x010fe400020f0c0d */
[----:B------:R-:W-:-:S03]  /*73c0*/  LOP3.LUT P4, RZ, R226, 0x200, RZ, 0xc0, !PT ;  /* 0x00000200e2ff7812 */ /* 0x000fc6000788c0ff */
[----:B------:R-:W-:Y:S01]  /*73d0*/  @!PT LDS RZ, [RZ] ;  /* 0x00000000fffff984 */ /* 0x000fe20000000800 */
[----:B------:R1:W-:Y:S01]  /*73e0*/  @!P0 LDGSTS.E.BYPASS.LTC128B.128 [R5+0x7880], [R2.64], !P3 ;  /* 0x0788000002058fae */ /* 0x0003e2000d901d4c */
[----:B------:R-:W-:Y:S02]  /*73f0*/  LOP3.LUT P3, RZ, R226, 0x80, RZ, 0xc0, !PT ;  /* 0x00000080e2ff7812 */ /* 0x000fe4000786c0ff */
[----:B-1----:R-:W-:-:S04]  /*7400*/  @!P0 SHF.R.S32.HI R2, RZ, 0x1f, R10 ;  /* 0x0000001fff028819 */ /* 0x002fc8000001140a */
[----:B------:R-:W-:-:S04]  /*7410*/  @!P0 LEA.HI R2, R2, R10, RZ, 0x3 ;  /* 0x0000000a02028211 */ /* 0x000fc800078f18ff */
[----:B------:R-:W-:-:S05]  /*7420*/  @!P0 LOP3.LUT R2, R2, 0xfffffff8, RZ, 0xc0, !PT ;  /* 0xfffffff802028812 */ /* 0x000fca00078ec0ff */
[----:B------:R-:W-:-:S05]  /*7430*/  @!P0 IMAD.WIDE R2, R2, 0x2, R14 ;  /* 0x0000000202028825 */ /* 0x000fca00078e020e */
[----:B------:R1:W-:Y:S02]  /*7440*/  @!P0 LDGSTS.E.BYPASS.LTC128B.128 [R5+0x9880], [R2.64], !P2 ;  /* 0x0988000002058fae */ /* 0x0003e4000d101d4c */
[----:B-1----:R-:W-:Y:S01]  /*7450*/  @!P0 IADD3 R2, R6, 0x40, RZ ;  /* 0x0000004006028810 */ /* 0x002fe20007ffe0ff */
[----:B------:R-:W-:Y:S02]  /*7460*/  IMAD R3, R152, -0x30, R98 ;  /* 0xffffffd098037824 */ /* 0x000fe400078e0262 */
[----:B------:R-:W-:Y:S01]  /*7470*/  IMAD.WIDE.U32 R98, R98, c[0x0][0x1e0], RZ ;  /* 0x0000780062627a25 */ /* 0x000fe200078e00ff */
[----:B------:R-:W-:-:S03]  /*7480*/  @!P0 SHF.R.S32.HI R6, RZ, 0x1f, R2 ;  /* 0x0000001fff068819 */ /* 0x000fc60000011402 */
[----:B------:R-:W-:Y:S01]  /*7490*/  IMAD.IADD R79, R99, 0x1, R79 ;  /* 0x00000001634f7824 */ /* 0x000fe200078e024f */
[----:B------:R-:W-:Y:S01]  /*74a0*/  @!P0 LEA.HI R6, R6, R2, RZ, 0x3 ;  /* 0x0000000206068211 */ /* 0x000fe200078f18ff */
[----:B------:R-:W-:Y:S02]  /*74b0*/  IMAD.IADD R2, R218, 0x1, R3 ;  /* 0x00000001da027824 */ /* 0x000fe400078e0203 */
[----:B------:R-:W-:Y:S01]  /*74c0*/  IMAD.WIDE.U32 R10, R100, R98, R238 ;  /* 0x00000062640a7225 */ /* 0x000fe200078e00ee */
[----:B------:R-:W-:Y:S02]  /*74d0*/  @!P0 LOP3.LUT R6, R6, 0xfffffff8, RZ, 0xc0, !PT ;  /* 0xfffffff806068812 */ /* 0x000fe400078ec0ff */
[----:B------:R-:W-:-:S03]  /*74e0*/  IMNMX R7, R2, 0x30, PT ;  /* 0x0000003002077817 */ /* 0x000fc60003800200 */
[----:B------:R-:W-:-:S04]  /*74f0*/  @!P0 IMAD.WIDE R14, R6, 0x2, R14 ;  /* 0x00000002060e8825 */ /* 0x000fc800078e020e */
[----:B------:R-:W-:Y:S01]  /*7500*/  IMAD.IADD R6, R7, 0x1, -R244 ;  /* 0x0000000107067824 */ /* 0x000fe200078e0af4 */
[----:B------:R1:W-:Y:S04]  /*7510*/  @!P0 LDGSTS.E.BYPASS.LTC128B.128 [R5+0xb880], [R14.64], !P1 ;  /* 0x0b8800000e058fae */ /* 0x0003e8000c901d4c */
[----:B------:R-:W-:Y:S01]  /*7520*/  ISETP.GE.AND P1, PT, R6, 0x1, PT ;  /* 0x000000010600780c */ /* 0x000fe20003f26270 */
[----:B------:R-:W0:Y:S04]  /*7530*/  LDGDEPBAR ;  /* 0x00000000000079af */ /* 0x000e280000000000 */
[----:B------:R-:W-:Y:S08]  /*7540*/  BAR.SYNC.DEFER_BLOCKING 0x0 ;  /* 0x0000000000007b1d */ /* 0x000ff00000010000 */
[----:B--23--:R-:W-:Y:S01]  /*7550*/  @P1 LEA R8, P0, R10, c[0x0][0x1c8], 0x1 ;  /* 0x000072000a081a11 */ /* 0x00cfe200078008ff */
[----:B-1----:R-:W-:-:S04]  /*7560*/  IMAD R5, R79, R100, RZ ;  /* 0x000000644f057224 */ /* 0x002fc800078e02ff */
[----:B------:R-:W-:-:S04]  /*7570*/  IMAD R5, R48, R98, R5 ;  /* 0x0000006230057224 */ /* 0x000fc800078e0205 */
[----:B------:R-:W-:-:S05]  /*7580*/  IMAD.IADD R5, R11, 0x1, R5 ;  /* 0x000000010b057824 */ /* 0x000fca00078e0205 */
[----:B------:R-:W-:Y:S02]  /*7590*/  @P1 LEA.HI.X R9, R10, c[0x0][0x1cc], R5, 0x1, P0 ;  /* 0x000073000a091a11 */ /* 0x000fe400000f0c05 */
[----:B------:R-:W-:-:S13]  /*75a0*/  ISETP.GE.AND P0, PT, R6, 0x21, PT ;  /* 0x000000210600780c */ /* 0x000fda0003f06270 */
[----:B------:R-:W-:-:S04]  /*75b0*/  @P0 IADD3 R6, P2, R10, UR6, RZ ;  /* 0x000000060a060c10 */ /* 0x000fc8000ff5e0ff */
[----:B------:R-:W-:Y:S02]  /*75c0*/  @P0 IADD3.X R5, R5, UR7, RZ, P2, !PT ;  /* 0x0000000705050c10 */ /* 0x000fe400097fe4ff */
[----:B------:R-:W-:-:S04]  /*75d0*/  @P0 LEA R10, P2, R6, c[0x0][0x1c8], 0x1 ;  /* 0x00007200060a0a11 */ /* 0x000fc800078408ff */
[----:B------:R-:W-:Y:S01]  /*75e0*/  @P0 LEA.HI.X R11, R6, c[0x0][0x1cc], R5, 0x1, P2 ;  /* 0x00007300060b0a11 */ /* 0x000fe200010f0c05 */
[----:B------:R-:W-:Y:S01]  /*75f0*/  @P1 IMAD.SHL.U32 R6, R44, 0x2, RZ ;  /* 0x000000022c061824 */ /* 0x000fe200078e00ff */
[----:B------:R-:W-:Y:S01]  /*7600*/  LOP3.LUT P2, RZ, R226, 0x100, RZ, 0xc0, !PT ;  /* 0x00000100e2ff7812 */ /* 0x000fe2000784c0ff */
[----:B------:R-:W-:-:S03]  /*7610*/  @P0 IMAD.SHL.U32 R5, R44, 0x2, RZ ;  /* 0x000000022c050824 */ /* 0x000fc600078e00ff */
[----:B------:R-:W-:-:S09]  /*7620*/  SEL R45, RZ, 0x1, P2 ;  /* 0x00000001ff2d7807 */ /* 0x000fd20001000000 */
        /* <DEDUP_REMOVED lines=8> */
[----:B------:R1:W-:Y:S01]  /*76b0*/  @P0 LDGSTS.E.BYPASS.LTC128B.128 [R5+0x5c80], [R10.64+0x80], !P4 ;  /* 0x05c800800a050fae */ /* 0x0003e2000e101d4c */
[----:B------:R-:W-:-:S03]  /*76c0*/  ISETP.LT.AND P0, PT, RZ, c[0x0][0x27c], PT ;  /* 0x00009f00ff007a0c */ /* 0x000fc60003f01270 */
[----:B------:R-:W0:Y:S10]  /*76d0*/  LDGDEPBAR ;  /* 0x00000000000079af */ /* 0x000e340000000000 */
[----:B------:R-:W-:Y:S05]  /*76e0*/  @P0 BRA `(.L_x_406) ;  /* 0x0000002000000947 */ /* 0x000fea0003800000 */
[----:B------:R-:W-:-:S04]  /*76f0*/  DEPBAR.LE SB0, 0x1 ;  /* 0x000080400000791a */ /* 0x000fc80000000000 */
[----:B------:R-:W-:Y:S05]  /*7700*/  BRA `(.L_x_407) ;  /* 0x0000701000007947 */ /* 0x000fea0003800000 */
.L_x_406:
[----:B------:R-:W-:Y:S01]  /*7710*/  ULDC.U8 UR4, c[0x0][0x298] ;  /* 0x0000a60000047ab9 */ /* 0x000fe20000000000 */
[----:B-1---5:R-:W-:Y:S01]  /*7720*/  SHF.R.S32.HI R10, RZ, 0x1f, R73 ;  /* 0x0000001fff0a7819 */ /* 0x022fe20000011449 */
[----:B------:R-:W-:Y:S01]  /*7730*/  IMAD.WIDE.U32 R8, R73, c[0x0][0x280], RZ ;  /* 0x0000a00049087a25 */ /* 0x000fe200078e00ff */
[----:B------:R-:W-:Y:S01]  /*7740*/  ISETP.NE.AND P0, PT, RZ, UR4, PT ;  /* 0x00000004ff007c0c */ /* 0x000fe2000bf05270 */
[----:B------:R-:W-:Y:S01]  /*7750*/  BSSY B2, `(.L_x_407) ;  /* 0x00006fc000027945 */ /* 0x000fe20003800000 */
[----:B------:R-:W-:Y:S01]  /*7760*/  LEA.HI R88, R223, R223, RZ, 0x1 ;  /* 0x000000dfdf587211 */ /* 0x000fe200078f08ff */
[C---:B------:R-:W-:Y:S02]  /*7770*/  IMAD R16, R10.reuse, c[0x0][0x280], RZ ;  /* 0x0000a0000a107a24 */ /* 0x040fe400078e02ff */
[----:B------:R-:W-:Y:S01]  /*7780*/  IMAD R10, R10, c[0x0][0x290], RZ ;  /* 0x0000a4000a0a7a24 */ /* 0x000fe200078e02ff */
[----:B------:R-:W-:Y:S01]  /*7790*/  SHF.R.S32.HI R53, RZ, 0x1, R88 ;  /* 0x00000001ff357819 */ /* 0x000fe20000011458 */
[C---:B------:R-:W-:Y:S01]  /*77a0*/  IMAD R16, R73.reuse, c[0x0][0x284], R16 ;  /* 0x0000a10049107a24 */ /* 0x040fe200078e0210 */
[----:B------:R-:W-:Y:S01]  /*77b0*/  LOP3.LUT R88, R88, 0xfffffffe, RZ, 0xc0, !PT ;  /* 0xfffffffe58587812 */ /* 0x000fe200078ec0ff */
[----:B------:R-:W-:Y:S01]  /*77c0*/  IMAD R10, R73, c[0x0][0x294], R10 ;  /* 0x0000a500490a7a24 */ /* 0x000fe200078e020a */
[----:B------:R-:W-:Y:S01]  /*77d0*/  IADD3 R5, R77, R53, RZ ;  /* 0x000000354d057210 */ /* 0x000fe20007ffe0ff */
[----:B------:R-:W-:Y:S01]  /*77e0*/  IMAD.WIDE.U32 R12, R73, c[0x0][0x290], RZ ;  /* 0x0000a400490c7a25 */ /* 0x000fe200078e00ff */
[----:B------:R-:W-:-:S02]  /*77f0*/  IADD3 R88, -R88, R223, RZ ;  /* 0x000000df58587210 */ /* 0x000fc40007ffe1ff */
[----:B------:R-:W-:Y:S01]  /*7800*/  IADD3 R17, R16, R9, RZ ;  /* 0x0000000910117210 */ /* 0x000fe20007ffe0ff */
[----:B------:R-:W-:Y:S01]  /*7810*/  IMAD.IADD R11, R10, 0x1, R13 ;  /* 0x000000010a0b7824 */ /* 0x000fe200078e020d */
[C---:B------:R-:W-:Y:S01]  /*7820*/  SHF.L.U32 R58, R88.reuse, 0x3, RZ ;  /* 0x00000003583a7819 */ /* 0x040fe200000006ff */
[----:B------:R-:W-:Y:S01]  /*7830*/  IMAD R6, R88, 0x40, R5 ;  /* 0x0000004058067824 */ /* 0x000fe200078e0205 */
[----:B------:R-:W-:Y:S05]  /*7840*/  @!P0 BRA `(.L_x_408) ;  /* 0x0000355000008947 */ /* 0x000fea0003800000 */
[----:B------:R-:W-:Y:S01]  /*7850*/  @P6 IMAD.HI.U32 R7, R6, c[0x0][0x2c8], RZ ;  /* 0x0000b20006076a27 */ /* 0x000fe200078e00ff */
[----:B------:R-:W-:Y:S01]  /*7860*/  MOV R16, R8 ;  /* 0x0000000800107202 */ /* 0x000fe20000000f00 */
[----:B------:R-:W-:Y:S01]  /*7870*/  BSSY B0, `(.L_x_409) ;  /* 0x0000062000007945 */ /* 0x000fe20003800000 */
[----:B------:R-:W-:Y:S01]  /*7880*/  MOV R10, R12 ;  /* 0x0000000c000a7202 */ /* 0x000fe20000000f00 */
[----:B------:R-:W-:Y:S01]  /*7890*/  IMAD.SHL.U32 R88, R88, 0x4, RZ ;  /* 0x0000000458587824 */ /* 0x000fe200078e00ff */
[----:B------:R-:W-:Y:S01]  /*78a0*/  @P6 SHF.R.U32.HI R6, RZ, c[0x0][0x2cc], R7 ;  /* 0x0000b300ff066a19 */ /* 0x000fe20000011607 */
[----:B------:R-:W-:Y:S01]  /*78b0*/  CS2R R14, SRZ ;  /* 0x00000000000e7805 */ /* 0x000fe2000001ff00 */
[----:B------:R-:W-:Y:S01]  /*78c0*/  CS2R R66, SRZ ;  /* 0x0000000000427805 */ /* 0x000fe2000001ff00 */
[----:B------:R-:W-:Y:S01]  /*78d0*/  CS2R R72, SRZ ;  /* 0x0000000000487805 */ /* 0x000fe2000001ff00 */
[----:B------:R-:W-:Y:S01]  /*78e0*/  SHF.R.S32.HI R9, RZ, 0x1f, R6 ;  /* 0x0000001fff097819 */ /* 0x000fe20000011406 */
[C---:B------:R-:W-:Y:S01]  /*78f0*/  IMAD.WIDE.U32 R10, R6.reuse, c[0x0][0x290], R10 ;  /* 0x0000a400060a7a25 */ /* 0x040fe200078e000a */
[----:B------:R-:W-:Y:S01]  /*7900*/  CS2R R82, SRZ ;  /* 0x0000000000527805 */ /* 0x000fe2000001ff00 */
[----:B------:R-:W-:Y:S01]  /*7910*/  CS2R R104, SRZ ;  /* 0x0000000000687805 */ /* 0x000fe2000001ff00 */
[----:B------:R-:W-:Y:S01]  /*7920*/  CS2R R110, SRZ ;  /* 0x00000000006e7805 */ /* 0x000fe2000001ff00 */
[C---:B------:R-:W-:Y:S01]  /*7930*/  IMAD R8, R9.reuse, c[0x0][0x280], RZ ;  /* 0x0000a00009087a24 */ /* 0x040fe200078e02ff */
[----:B------:R-:W-:Y:S01]  /*7940*/  CS2R R86, SRZ ;  /* 0x0000000000567805 */ /* 0x000fe2000001ff00 */
[----:B------:R-:W-:Y:S01]  /*7950*/  IMAD R9, R9, c[0x0][0x290], RZ ;  /* 0x0000a40009097a24 */ /* 0x000fe200078e02ff */
[----:B------:R-:W-:Y:S01]  /*7960*/  CS2R R64, SRZ ;  /* 0x0000000000407805 */ /* 0x000fe2000001ff00 */
[C---:B------:R-:W-:Y:S01]  /*7970*/  IMAD.WIDE.U32 R16, R6.reuse, c[0x0][0x280], R16 ;  /* 0x0000a00006107a25 */ /* 0x040fe200078e0010 */
[----:B------:R-:W-:Y:S01]  /*7980*/  CS2R R70, SRZ ;  /* 0x0000000000467805 */ /* 0x000fe2000001ff00 */
[----:B------:R-:W-:Y:S01]  /*7990*/  CS2R R80, SRZ ;  /* 0x0000000000507805 */ /* 0x000fe2000001ff00 */
[----:B------:R-:W-:Y:S01]  /*79a0*/  CS2R R102, SRZ ;  /* 0x0000000000667805 */ /* 0x000fe2000001ff00 */
[----:B------:R-:W-:Y:S01]  /*79b0*/  IMAD R9, R6, c[0x0][0x294], R9 ;  /* 0x0000a50006097a24 */ /* 0x000fe200078e0209 */
[----:B------:R-:W-:Y:S01]  /*79c0*/  LEA R7, P1, R16, c[0x0][0x270], 0x1 ;  /* 0x00009c0010077a11 */ /* 0x000fe200078208ff */
[----:B------:R-:W-:Y:S01]  /*79d0*/  IMAD R8, R6, c[0x0][0x284], R8 ;  /* 0x0000a10006087a24 */ /* 0x000fe200078e0208 */
[C---:B------:R-:W-:Y:S01]  /*79e0*/  LEA R6, P0, R10.reuse, c[0x0][0x288], 0x1 ;  /* 0x0000a2000a067a11 */ /* 0x040fe200078008ff */
[----:B------:R-:W-:Y:S01]  /*79f0*/  CS2R R108, SRZ ;  /* 0x00000000006c7805 */ /* 0x000fe2000001ff00 */
[----:B------:R-:W-:Y:S01]  /*7a00*/  IADD3 R9, R11, R9, RZ ;  /* 0x000000090b097210 */ /* 0x000fe20007ffe0ff */
[----:B------:R-:W-:Y:S01]  /*7a10*/  IMAD.IADD R8, R17, 0x1, R8 ;  /* 0x0000000111087824 */ /* 0x000fe200078e0208 */
[----:B------:R1:W2:Y:S01]  /*7a20*/  SHFL.IDX PT, R20, R7, RZ, 0x1e1f ;  /* 0x001e1fff07147589 */ /* 0x0002a200000e0000 */
[----:B------:R-:W-:Y:S01]  /*7a30*/  CS2R R90, SRZ ;  /* 0x00000000005a7805 */ /* 0x000fe2000001ff00 */
[----:B------:R-:W-:-:S02]  /*7a40*/  LEA.HI.X R10, R10, c[0x0][0x28c], R9, 0x1, P0 ;  /* 0x0000a3000a0a7a11 */ /* 0x000fc400000f0c09 */
[----:B------:R-:W-:Y:S01]  /*7a50*/  ISETP.GE.AND P0, PT, R5, R4, PT ;  /* 0x000000040500720c */ /* 0x000fe20003f06270 */
[----:B------:R1:W3:Y:S01]  /*7a60*/  SHFL.IDX PT, R18, R6, RZ, 0x1e1f ;  /* 0x001e1fff06127589 */ /* 0x0002e200000e0000 */
[----:B------:R-:W-:-:S03]  /*7a70*/  LEA.HI.X R16, R16, c[0x0][0x274], R8, 0x1, P1 ;  /* 0x00009d0010107a11 */ /* 0x000fc600008f0c08 */
[----:B------:R1:W4:Y:S04]  /*7a80*/  SHFL.IDX PT, R19, R10, RZ, 0x1e1f ;  /* 0x001e1fff0a137589 */ /* 0x00032800000e0000 */
[----:B------:R1:W1:Y:S04]  /*7a90*/  SHFL.IDX PT, R21, R16, RZ, 0x1e1f ;  /* 0x001e1fff10157589 */ /* 0x00026800000e0000 */
[----:B------:R-:W-:Y:S05]  /*7aa0*/  @P0 BRA `(.L_x_410) ;  /* 0x000003e000000947 */ /* 0x000fea0003800000 */
[C---:B------:R-:W-:Y:S01]  /*7ab0*/  IADD3 R8, R88.reuse, 0x8, RZ ;  /* 0x0000000858087810 */ /* 0x040fe20007ffe0ff */
[----:B------:R-:W-:Y:S01]  /*7ac0*/  CS2R R86, SRZ ;  /* 0x0000000000567805 */ /* 0x000fe2000001ff00 */
[----:B------:R-:W-:Y:S01]  /*7ad0*/  ISETP.GE.AND P0, PT, R88, c[0x0][0x27c], PT ;  /* 0x00009f0058007a0c */ /* 0x000fe20003f06270 */
[----:B------:R-:W-:Y:S01]  /*7ae0*/  CS2R R90, SRZ ;  /* 0x00000000005a7805 */ /* 0x000fe2000001ff00 */
[----:B------:R-:W-:-:S11]  /*7af0*/  ISETP.GE.AND P2, PT, R8, c[0x0][0x27c], PT ;  /* 0x00009f0008007a0c */ /* 0x000fd60003f46270 */
[C---:B-12---:R-:W-:Y:S02]  /*7b00*/  @!P0 IMAD.WIDE R22, R88.reuse, 0x2, R20 ;  /* 0x0000000258168825 */ /* 0x046fe400078e0214 */
[----:B------:R-:W-:Y:S02]  /*7b10*/  @!P2 SHF.R.S32.HI R9, RZ, 0x1f, R8 ;  /* 0x0000001fff09a819 */ /* 0x000fe40000011408 */
[C---:B---34-:R-:W-:Y:S01]  /*7b20*/  @!P0 IMAD.WIDE R12, R88.reuse, 0x2, R18 ;  /* 0x00000002580c8825 */ /* 0x058fe200078e0212 */
[----:B------:R1:W5:Y:S01]  /*7b30*/  @!P0 LD.E.64 R86, [R22.64] ;  /* 0x0000000c16568980 */ /* 0x000362000c101b00 */
[----:B------:R-:W-:Y:S02]  /*7b40*/  @!P2 LEA.HI R8, R9, R8, RZ, 0x2 ;  /* 0x000000080908a211 */ /* 0x000fe400078f10ff */
[----:B------:R-:W-:Y:S01]  /*7b50*/  IADD3 R9, R88, 0x10, RZ ;  /* 0x0000001058097810 */ /* 0x000fe20007ffe0ff */
[----:B------:R2:W5:Y:S01]  /*7b60*/  @!P0 LD.E.64 R90, [R12.64] ;  /* 0x0000000c0c5a8980 */ /* 0x000562000c101b00 */
[----:B------:R-:W-:-:S02]  /*7b70*/  @!P2 LOP3.LUT R8, R8, 0xfffffffc, RZ, 0xc0, !PT ;  /* 0xfffffffc0808a812 */ /* 0x000fc400078ec0ff */
[----:B------:R-:W-:-:S03]  /*7b80*/  ISETP.GE.AND P1, PT, R9, c[0x0][0x27c], PT ;  /* 0x00009f0009007a0c */ /* 0x000fc60003f26270 */
[----:B-1----:R-:W-:-:S04]  /*7b90*/  @!P2 IMAD.WIDE R22, R8, 0x2, R18 ;  /* 0x000000020816a825 */ /* 0x002fc800078e0212 */
[----:B--2---:R-:W-:Y:S01]  /*7ba0*/  @!P2 IMAD.WIDE R12, R8, 0x2, R20 ;  /* 0x00000002080ca825 */ /* 0x004fe200078e0214 */
[----:B------:R-:W-:-:S04]  /*7bb0*/  IADD3 R8, R88, 0x18, RZ ;  /* 0x0000001858087810 */ /* 0x000fc80007ffe0ff */
[----:B------:R-:W-:Y:S02]  /*7bc0*/  ISETP.GE.AND P0, PT, R8, c[0x0][0x27c], PT ;  /* 0x00009f0008007a0c */ /* 0x000fe40003f06270 */
[----:B------:R-:W-:Y:S01]  /*7bd0*/  @!P1 SHF.R.S32.HI R11, RZ, 0x1f, R9 ;  /* 0x0000001fff0b9819 */ /* 0x000fe20000011409 */
[----:B------:R-:W-:-:S03]  /*7be0*/  CS2R R110, SRZ ;  /* 0x00000000006e7805 */ /* 0x000fc6000001ff00 */
[----:B------:R-:W-:Y:S01]  /*7bf0*/  @!P1 LEA.HI R9, R11, R9, RZ, 0x2 ;  /* 0x000000090b099211 */ /* 0x000fe200078f10ff */
[----:B------:R-:W-:Y:S01]  /*7c00*/  CS2R R108, SRZ ;  /* 0x00000000006c7805 */ /* 0x000fe2000001ff00 */
[----:B------:R-:W-:Y:S01]  /*7c10*/  CS2R R104, SRZ ;  /* 0x0000000000687805 */ /* 0x000fe2000001ff00 */
[----:B------:R1:W5:Y:S01]  /*7c20*/  @!P2 LD.E.64 R110, [R12.64] ;  /* 0x0000000c0c6ea980 */ /* 0x000362000c101b00 */
[----:B------:R-:W-:-:S03]  /*7c30*/  @!P1 LOP3.LUT R9, R9, 0xfffffffc, RZ, 0xc0, !PT ;  /* 0xfffffffc09099812 */ /* 0x000fc600078ec0ff */
[----:B------:R-:W-:Y:S01]  /*7c40*/  @!P0 SHF.R.S32.HI R11, RZ, 0x1f, R8 ;  /* 0x0000001fff0b8819 */ /* 0x000fe20000011408 */
[----:B------:R-:W-:Y:S01]  /*7c50*/  CS2R R102, SRZ ;  /* 0x0000000000667805 */ /* 0x000fe2000001ff00 */
[----:B------:R2:W5:Y:S02]  /*7c60*/  @!P2 LD.E.64 R108, [R22.64] ;  /* 0x0000000c166ca980 */ /* 0x000564000c101b00 */
[----:B------:R-:W-:Y:S01]  /*7c70*/  @!P0 LEA.HI R8, R11, R8, RZ, 0x2 ;  /* 0x000000080b088211 */ /* 0x000fe200078f10ff */
[----:B------:R-:W-:-:S03]  /*7c80*/  @!P1 IMAD.WIDE R24, R9, 0x2, R18 ;  /* 0x0000000209189825 */ /* 0x000fc600078e0212 */
[----:B------:R-:W-:Y:S01]  /*7c90*/  @!P0 LOP3.LUT R8, R8, 0xfffffffc, RZ, 0xc0, !PT ;  /* 0xfffffffc08088812 */ /* 0x000fe200078ec0ff */
[----:B------:R-:W-:Y:S01]  /*7ca0*/  CS2R R82, SRZ ;  /* 0x0000000000527805 */ /* 0x000fe2000001ff00 */
[----:B------:R-:W-:Y:S01]  /*7cb0*/  CS2R R80, SRZ ;  /* 0x0000000000507805 */ /* 0x000fe2000001ff00 */
[----:B------:R3:W5:Y:S01]  /*7cc0*/  @!P1 LD.E.64 R102, [R24.64] ;  /* 0x0000000c18669980 */ /* 0x000762000c101b00 */
[----:B-1----:R-:W-:Y:S01]  /*7cd0*/  @!P1 IMAD.WIDE R12, R9, 0x2, R20 ;  /* 0x00000002090c9825 */ /* 0x002fe200078e0214 */
[----:B------:R-:W-:-:S04]  /*7ce0*/  IADD3 R9, R88, 0x20, RZ ;  /* 0x0000002058097810 */ /* 0x000fc80007ffe0ff */
[----:B------:R1:W5:Y:S01]  /*7cf0*/  @!P1 LD.E.64 R104, [R12.64] ;  /* 0x0000000c0c689980 */ /* 0x000362000c101b00 */
[----:B--2---:R-:W-:Y:S01]  /*7d00*/  @!P0 IMAD.WIDE R22, R8, 0x2, R18 ;  /* 0x0000000208168825 */ /* 0x004fe200078e0212 */
[----:B------:R-:W-:-:S04]  /*7d10*/  ISETP.GE.AND P1, PT, R9, c[0x0][0x27c], PT ;  /* 0x00009f0009007a0c */ /* 0x000fc80003f26270 */
[----:B------:R3:W5:Y:S01]  /*7d20*/  @!P0 LD.E.64 R80, [R22.64] ;  /* 0x0000000c16508980 */ /* 0x000762000c101b00 */
[----:B-1----:R-:W-:Y:S01]  /*7d30*/  @!P0 IMAD.WIDE R12, R8, 0x2, R20 ;  /* 0x00000002080c8825 */ /* 0x002fe200078e0214 */
[----:B------:R-:W-:-:S04]  /*7d40*/  IADD3 R8, R88, 0x28, RZ ;  /* 0x0000002858087810 */ /* 0x000fc80007ffe0ff */
[----:B------:R1:W5:Y:S01]  /*7d50*/  @!P0 LD.E.64 R82, [R12.64] ;  /* 0x0000000c0c528980 */ /* 0x000362000c101b00 */
[----:B------:R-:W-:Y:S01]  /*7d60*/  ISETP.GE.AND P0, PT, R8, c[0x0][0x27c], PT ;  /* 0x00009f0008007a0c */ /* 0x000fe20003f06270 */
[----:B------:R-:W-:-:S12]  /*7d70*/  CS2R R72, SRZ ;  /* 0x0000000000487805 */ /* 0x000fd8000001ff00 */
[----:B------:R-:W-:-:S04]  /*7d80*/  @!P0 SHF.R.S32.HI R11, RZ, 0x1f, R8 ;  /* 0x0000001fff0b8819 */ /* 0x000fc80000011408 */
[----:B------:R-:W-:Y:S02]  /*7d90*/  @!P0 LEA.HI R11, R11, R8, RZ, 0x2 ;  /* 0x000000080b0b8211 */ /* 0x000fe400078f10ff */
[----:B-1----:R-:W-:-:S04]  /*7da0*/  @!P1 SHF.R.S32.HI R12, RZ, 0x1f, R9 ;  /* 0x0000001fff0c9819 */ /* 0x002fc80000011409 */
[----:B------:R-:W-:Y:S02]  /*7db0*/  @!P1 LEA.HI R12, R12, R9, RZ, 0x2 ;  /* 0x000000090c0c9211 */ /* 0x000fe400078f10ff */
[----:B------:R-:W-:Y:S02]  /*7dc0*/  @!P0 LOP3.LUT R11, R11, 0xfffffffc, RZ, 0xc0, !PT ;  /* 0xfffffffc0b0b8812 */ /* 0x000fe400078ec0ff */
[----:B------:R-:W-:Y:S01]  /*7dd0*/  @!P1 LOP3.LUT R12, R12, 0xfffffffc, RZ, 0xc0, !PT ;  /* 0xfffffffc0c0c9812 */ /* 0x000fe200078ec0ff */
[----:B------:R-:W-:Y:S01]  /*7de0*/  CS2R R66, SRZ ;  /* 0x0000000000427805 */ /* 0x000fe2000001ff00 */
[----:B------:R-:W-:Y:S01]  /*7df0*/  CS2R R70, SRZ ;  /* 0x0000000000467805 */ /* 0x000fe2000001ff00 */
[----:B------:R-:W-:Y:S02]  /*7e00*/  CS2R R64, SRZ ;  /* 0x0000000000407805 */ /* 0x000fe4000001ff00 */
[----:B------:R-:W-:-:S04]  /*7e10*/  @!P1 IMAD.WIDE R8, R12, 0x2, R20 ;  /* 0x000000020c089825 */ /* 0x000fc800078e0214 */
[----:B------:R-:W-:Y:S01]  /*7e20*/  @!P1 IMAD.WIDE R12, R12, 0x2, R18 ;  /* 0x000000020c0c9825 */ /* 0x000fe200078e0212 */
[----:B------:R3:W5:Y:S03]  /*7e30*/  @!P1 LD.E.64 R72, [R8.64] ;  /* 0x0000000c08489980 */ /* 0x000766000c101b00 */
[C---:B------:R-:W-:Y:S01]  /*7e40*/  @!P0 IMAD.WIDE R20, R11.reuse, 0x2, R20 ;  /* 0x000000020b148825 */ /* 0x040fe200078e0214 */
[----:B------:R3:W5:Y:S03]  /*7e50*/  @!P1 LD.E.64 R70, [R12.64] ;  /* 0x0000000c0c469980 */ /* 0x000766000c101b00 */
[----:B------:R-:W-:Y:S01]  /*7e60*/  @!P0 IMAD.WIDE R18, R11, 0x2, R18 ;  /* 0x000000020b128825 */ /* 0x000fe200078e0212 */
[----:B------:R3:W5:Y:S04]  /*7e70*/  @!P0 LD.E.64 R66, [R20.64] ;  /* 0x0000000c14428980 */ /* 0x000768000c101b00 */
[----:B------:R3:W5:Y:S02]  /*7e80*/  @!P0 LD.E.64 R64, [R18.64] ;  /* 0x0000000c12408980 */ /* 0x000764000c101b00 */
.L_x_410:
[----:B------:R-:W-:Y:S05]  /*7e90*/  BSYNC B0 ;  /* 0x0000000000007941 */ /* 0x000fea0003800000 */
.L_x_409:
[----:B---3--:R-:W-:Y:S01]  /*7ea0*/  IADD3 R8, R5, 0x40, RZ ;  /* 0x0000004005087810 */ /* 0x008fe20007ffe0ff */
[----:B-----5:R-:W-:Y:S01]  /*7eb0*/  IMAD.MOV.U32 R5, RZ, RZ, R66 ;  /* 0x000000ffff057224 */ /* 0x020fe200078e0042 */
[----:B------:R-:W3:Y:S01]  /*7ec0*/  SHFL.IDX PT, R17, R16, 0x1, 0x1e1f ;  /* 0x003e1f0010117f89 */ /* 0x000ee200000e0000 */
[----:B------:R-:W-:Y:S01]  /*7ed0*/  IMAD.MOV.U32 R11, RZ, RZ, R67 ;  /* 0x000000ffff0b7224 */ /* 0x000fe200078e0043 */
[----:B------:R-:W-:Y:S01]  /*7ee0*/  ISETP.GE.AND P0, PT, R8, R4, PT ;  /* 0x000000040800720c */ /* 0x000fe20003f06270 */
[----:B------:R-:W-:Y:S01]  /*7ef0*/  IMAD.MOV.U32 R9, RZ, RZ, R72 ;  /* 0x000000ffff097224 */ /* 0x000fe200078e0048 */
[----:B-1----:R1:W4:Y:S01]  /*7f00*/  SHFL.IDX PT, R16, R7, 0x1, 0x1e1f ;  /* 0x003e1f0007107f89 */ /* 0x00232200000e0000 */
[----:B------:R-:W-:Y:S01]  /*7f10*/  IMAD.MOV.U32 R8, RZ, RZ, R73 ;  /* 0x000000ffff087224 */ /* 0x000fe200078e0049 */
[----:B------:R-:W-:Y:S01]  /*7f20*/  PRMT R54, R11, 0x5410, R5 ;  /* 0x000054100b367816 */ /* 0x000fe20000000005 */
[----:B------:R-:W-:Y:S01]  /*7f30*/  IMAD.MOV.U32 R5, RZ, RZ, R82 ;  /* 0x000000ffff057224 */ /* 0x000fe200078e0052 */
[----:B------:R-:W-:Y:S01]  /*7f40*/  BSSY B0, `(.L_x_411) ;  /* 0x000006f000007945 */ /* 0x000fe20003800000 */
[----:B------:R-:W-:Y:S01]  /*7f50*/  IMAD.MOV.U32 R11, RZ, RZ, R83 ;  /* 0x000000ffff0b7224 */ /* 0x000fe200078e0053 */
[----:B------:R-:W-:Y:S01]  /*7f60*/  PRMT R56, R8, 0x5410, R9 ;  /* 0x0000541008387816 */ /* 0x000fe20000000009 */
[----:B------:R-:W-:Y:S01]  /*7f70*/  IMAD.MOV.U32 R8, RZ, RZ, R105 ;  /* 0x000000ffff087224 */ /* 0x000fe200078e0069 */
[----:B------:R-:W-:Y:S01]  /*7f80*/  PRMT R59, R59, 0x5410, R5 ;  /* 0x000054103b3b7816 */ /* 0x000fe20000000005 */
[----:B------:R-:W-:Y:S01]  /*7f90*/  IMAD.MOV.U32 R5, RZ, RZ, R110 ;  /* 0x000000ffff057224 */ /* 0x000fe200078e006e */
[----:B------:R-:W-:Y:S01]  /*7fa0*/  MOV R9, R104 ;  /* 0x0000006800097202 */ /* 0x000fe20000000f00 */
[----:B------:R-:W-:Y:S01]  /*7fb0*/  CS2R R22, SRZ ;  /* 0x0000000000167805 */ /* 0x000fe2000001ff00 */
[----:B------:R-:W-:Y:S01]  /*7fc0*/  PRMT R59, R11, 0x7610, R59 ;  /* 0x000076100b3b7816 */ /* 0x000fe2000000003b */
        /* <DEDUP_REMOVED lines=14> */
[----:B-1----:R-:W-:Y:S01]  /*80b0*/  IMAD.MOV.U32 R7, RZ, RZ, R102 ;  /* 0x000000ffff077224 */ /* 0x002fe200078e0066 */
[----:B------:R-:W-:Y:S01]  /*80c0*/  PRMT R39, R11, 0x7610, R39 ;  /* 0x000076100b277816 */ /* 0x000fe20000000027 */
[----:B------:R-:W-:Y:S01]  /*80d0*/  CS2R R34, SRZ ;  /* 0x0000000000227805 */ /* 0x000fe2000001ff00 */
[----:B------:R-:W-:Y:S01]  /*80e0*/  PRMT R55, R8, 0x5410, R9 ;  /* 0x0000541008377816 */ /* 0x000fe20000000009 */
[----:B------:R-:W-:Y:S01]  /*80f0*/  IMAD.MOV.U32 R8, RZ, RZ, R81 ;  /* 0x000000ffff087224 */ /* 0x000fe200078e0051 */
[----:B------:R-:W-:Y:S01]  /*8100*/  PRMT R57, R57, 0x5410, R5 ;  /* 0x0000541039397816 */ /* 0x000fe20000000005 */
[----:B------:R-:W-:Y:S01]  /*8110*/  IMAD.MOV.U32 R5, RZ, RZ, R103 ;  /* 0x000000ffff057224 */ /* 0x000fe200078e0067 */
[----:B------:R-:W1:Y:S01]  /*8120*/  SHFL.IDX PT, R11, R10, 0x1, 0x1e1f ;  /* 0x003e1f000a0b7f89 */ /* 0x000e6200000e0000 */
[----:B------:R-:W-:Y:S01]  /*8130*/  CS2R R42, SRZ ;  /* 0x00000000002a7805 */ /* 0x000fe2000001ff00 */
[----:B------:R-:W-:Y:S01]  /*8140*/  PRMT R57, R8, 0x7610, R57 ;  /* 0x0000761008397816 */ /* 0x000fe20000000039 */
[----:B------:R-:W-:Y:S01]  /*8150*/  IMAD.MOV.U32 R8, RZ, RZ, R108 ;  /* 0x000000ffff087224 */ /* 0x000fe200078e006c */
[----:B------:R2:W1:Y:S01]  /*8160*/  SHFL.IDX PT, R10, R6, 0x1, 0x1e1f ;  /* 0x003e1f00060a7f89 */ /* 0x00046200000e0000 */
[----:B------:R-:W-:Y:S01]  /*8170*/  PRMT R68, R5, 0x5410, R7 ;  /* 0x0000541005447816 */ /* 0x000fe20000000007 */
[----:B------:R-:W-:Y:S01]  /*8180*/  IMAD.MOV.U32 R5, RZ, RZ, R91 ;  /* 0x000000ffff057224 */ /* 0x000fe200078e005b */
[----:B------:R-:W-:Y:S01]  /*8190*/  MOV R7, R109 ;  /* 0x0000006d00077202 */ /* 0x000fe20000000f00 */
[----:B------:R-:W-:Y:S01]  /*81a0*/  CS2R R62, SRZ ;  /* 0x00000000003e7805 */ /* 0x000fe2000001ff00 */
[----:B------:R-:W-:Y:S01]  /*81b0*/  CS2R R12, SRZ ;  /* 0x00000000000c7805 */ /* 0x000fe2000001ff00 */
[----:B--2---:R-:W-:Y:S01]  /*81c0*/  CS2R R20, SRZ ;  /* 0x0000000000147805 */ /* 0x004fe2000001ff00 */
[----:B------:R-:W-:Y:S01]  /*81d0*/  PRMT R74, R7, 0x5410, R8 ;  /* 0x00005410074a7816 */ /* 0x000fe20000000008 */
[----:B------:R-:W-:Y:S01]  /*81e0*/  CS2R R26, SRZ ;  /* 0x00000000001a7805 */ /* 0x000fe2000001ff00 */
[----:B------:R-:W-:Y:S01]  /*81f0*/  CS2R R32, SRZ ;  /* 0x0000000000207805 */ /* 0x000fe2000001ff00 */
[----:B------:R-:W-:Y:S01]  /*8200*/  CS2R R40, SRZ ;  /* 0x0000000000287805 */ /* 0x000fe2000001ff00 */
[----:B------:R-:W-:Y:S01]  /*8210*/  CS2R R60, SRZ ;  /* 0x00000000003c7805 */ /* 0x000fe2000001ff00 */
[----:B------:R-:W-:-:S05]  /*8220*/  IMAD.MOV.U32 R6, RZ, RZ, R90 ;  /* 0x000000ffff067224 */ /* 0x000fca00078e005a */
[----:B------:R-:W-:Y:S01]  /*8230*/  PRMT R84, R5, 0x5410, R6 ;  /* 0x0000541005547816 */ /* 0x000fe20000000006 */
[----:B------:R-:W-:Y:S05]  /*8240*/  @P0 BRA `(.L_x_412) ;  /* 0x000003e000000947 */ /* 0x000fea0003800000 */
[C---:B-1-34-:R-:W-:Y:S01]  /*8250*/  IADD3 R6, R88.reuse, 0x8, RZ ;  /* 0x0000000858067810 */ /* 0x05afe20007ffe0ff */
[----:B------:R-:W-:Y:S01]  /*8260*/  CS2R R62, SRZ ;  /* 0x00000000003e7805 */ /* 0x000fe2000001ff00 */
[----:B------:R-:W-:Y:S01]  /*8270*/  ISETP.GE.AND P0, PT, R88, c[0x0][0x27c], PT ;  /* 0x00009f0058007a0c */ /* 0x000fe20003f06270 */
[----:B------:R-:W-:Y:S01]  /*8280*/  CS2R R60, SRZ ;  /* 0x00000000003c7805 */ /* 0x000fe2000001ff00 */
[----:B------:R-:W-:Y:S02]  /*8290*/  ISETP.GE.AND P2, PT, R6, c[0x0][0x27c], PT ;  /* 0x00009f0006007a0c */ /* 0x000fe40003f46270 */
[----:B------:R-:W-:-:S09]  /*82a0*/  IADD3 R7, R88, 0x18, RZ ;  /* 0x0000001858077810 */ /* 0x000fd20007ffe0ff */
[C---:B------:R-:W-:Y:S02]  /*82b0*/  @!P0 IMAD.WIDE R12, R88.reuse, 0x2, R16 ;  /* 0x00000002580c8825 */ /* 0x040fe400078e0210 */
[----:B------:R-:W-:Y:S02]  /*82c0*/  @!P2 SHF.R.S32.HI R5, RZ, 0x1f, R6 ;  /* 0x0000001fff05a819 */ /* 0x000fe40000011406 */
[C---:B------:R-:W-:Y:S01]  /*82d0*/  @!P0 IMAD.WIDE R8, R88.reuse, 0x2, R10 ;  /* 0x0000000258088825 */ /* 0x040fe200078e020a */
[----:B------:R1:W5:Y:S01]  /*82e0*/  @!P0 LD.E.64 R62, [R12.64] ;  /* 0x0000000c0c3e8980 */ /* 0x000362000c101b00 */
[----:B------:R-:W-:Y:S02]  /*82f0*/  @!P2 LEA.HI R5, R5, R6, RZ, 0x2 ;  /* 0x000000060505a211 */ /* 0x000fe400078f10ff */
[----:B------:R-:W-:Y:S01]  /*8300*/  IADD3 R6, R88, 0x10, RZ ;  /* 0x0000001058067810 */ /* 0x000fe20007ffe0ff */
[----:B------:R2:W5:Y:S03]  /*8310*/  @!P0 LD.E.64 R60, [R8.64] ;  /* 0x0000000c083c8980 */ /* 0x000566000c101b00 */
[----:B------:R-:W-:-:S02]  /*8320*/  ISETP.GE.AND P1, PT, R6, c[0x0][0x27c], PT ;  /* 0x00009f0006007a0c */ /* 0x000fc40003f26270 */
[----:B------:R-:W-:Y:S02]  /*8330*/  ISETP.GE.AND P0, PT, R7, c[0x0][0x27c], PT ;  /* 0x00009f0007007a0c */ /* 0x000fe40003f06270 */
[----:B------:R-:W-:Y:S01]  /*8340*/  @!P2 LOP3.LUT R5, R5, 0xfffffffc, RZ, 0xc0, !PT ;  /* 0xfffffffc0505a812 */ /* 0x000fe200078ec0ff */
[----:B------:R-:W-:-:S04]  /*8350*/  CS2R R42, SRZ ;  /* 0x00000000002a7805 */ /* 0x000fc8000001ff00 */
[----:B-1----:R-:W-:-:S04]  /*8360*/  @!P2 IMAD.WIDE R12, R5, 0x2, R10 ;  /* 0x00000002050ca825 */ /* 0x002fc800078e020a */
[----:B--2---:R-:W-:Y:S01]  /*8370*/  @!P2 IMAD.WIDE R8, R5, 0x2, R16 ;  /* 0x000000020508a825 */ /* 0x004fe200078e0210 */
[----:B------:R-:W-:-:S04]  /*8380*/  @!P1 SHF.R.S32.HI R5, RZ, 0x1f, R6 ;  /* 0x0000001fff059819 */ /* 0x000fc80000011406 */
[----:B------:R-:W-:Y:S01]  /*8390*/  @!P1 LEA.HI R6, R5, R6, RZ, 0x2 ;  /* 0x0000000605069211 */ /* 0x000fe200078f10ff */
[----:B------:R-:W-:Y:S01]  /*83a0*/  CS2R R40, SRZ ;  /* 0x0000000000287805 */ /* 0x000fe2000001ff00 */
[----:B------:R-:W-:Y:S01]  /*83b0*/  @!P0 SHF.R.S32.HI R5, RZ, 0x1f, R7 ;  /* 0x0000001fff058819 */ /* 0x000fe20000011407 */
[----:B------:R1:W5:Y:S01]  /*83c0*/  @!P2 LD.E.64 R42, [R8.64] ;  /* 0x0000000c082aa980 */ /* 0x000362000c101b00 */
[----:B------:R-:W-:Y:S02]  /*83d0*/  @!P1 LOP3.LUT R6, R6, 0xfffffffc, RZ, 0xc0, !PT ;  /* 0xfffffffc06069812 */ /* 0x000fe400078ec0ff */
[----:B------:R-:W-:Y:S01]  /*83e0*/  @!P0 LEA.HI R5, R5, R7, RZ, 0x2 ;  /* 0x0000000705058211 */ /* 0x000fe200078f10ff */
[----:B------:R-:W-:Y:S01]  /*83f0*/  CS2R R34, SRZ ;  /* 0x0000000000227805 */ /* 0x000fe2000001ff00 */
[----:B------:R-:W-:Y:S01]  /*8400*/  CS2R R32, SRZ ;  /* 0x0000000000207805 */ /* 0x000fe2000001ff00 */
[----:B------:R2:W5:Y:S01]  /*8410*/  @!P2 LD.E.64 R40, [R12.64] ;  /* 0x0000000c0c28a980 */ /* 0x000562000c101b00 */
[----:B------:R-:W-:Y:S01]  /*8420*/  @!P0 LOP3.LUT R5, R5, 0xfffffffc, RZ, 0xc0, !PT ;  /* 0xfffffffc05058812 */ /* 0x000fe200078ec0ff */
[----:B------:R-:W-:Y:S01]  /*8430*/  CS2R R28, SRZ ;  /* 0x00000000001c7805 */ /* 0x000fe2000001ff00 */
[----:B------:R-:W-:-:S03]  /*8440*/  CS2R R26, SRZ ;  /* 0x00000000001a7805 */ /* 0x000fc6000001ff00 */
[----:B------:R-:W-:-:S05]  /*8450*/  @!P0 IMAD.WIDE R14, R5, 0x2, R10 ;  /* 0x00000002050e8825 */ /* 0x000fca00078e020a */
[----:B------:R3:W5:Y:S01]  /*8460*/  @!P0 LD.E.64 R26, [R14.64] ;  /* 0x0000000c0e1a8980 */ /* 0x000762000c101b00 */
[----:B-1----:R-:W-:-:S04]  /*8470*/  @!P1 IMAD.WIDE R8, R6, 0x2, R16 ;  /* 0x0000000206089825 */ /* 0x002fc800078e0210 */
[----:B------:R-:W-:Y:S01]  /*8480*/  @!P1 IMAD.WIDE R6, R6, 0x2, R10 ;  /* 0x0000000206069825 */ /* 0x000fe200078e020a */
[----:B------:R1:W5:Y:S03]  /*8490*/  @!P1 LD.E.64 R34, [R8.64] ;  /* 0x0000000c08229980 */ /* 0x000366000c101b00 */
[----:B--2---:R-:W-:Y:S01]  /*84a0*/  @!P0 IMAD.WIDE R12, R5, 0x2, R16 ;  /* 0x00000002050c8825 */ /* 0x004fe200078e0210 */
[----:B------:R2:W5:Y:S04]  /*84b0*/  @!P1 LD.E.64 R32, [R6.64] ;  /* 0x0000000c06209980 */ /* 0x000568000c101b00 */
[----:B------:R4:W5:Y:S01]  /*84c0*/  @!P0 LD.E.64 R28, [R12.64] ;  /* 0x0000000c0c1c8980 */ /* 0x000962000c101b00 */
[----:B-1----:R-:W-:-:S02]  /*84d0*/  IADD3 R8, R88, 0x20, RZ ;  /* 0x0000002058087810 */ /* 0x002fc40007ffe0ff */
[----:B--2---:R-:W-:Y:S02]  /*84e0*/  IADD3 R6, R88, 0x28, RZ ;  /* 0x0000002858067810 */ /* 0x004fe40007ffe0ff */
[----:B------:R-:W-:Y:S02]  /*84f0*/  ISETP.GE.AND P1, PT, R8, c[0x0][0x27c], PT ;  /* 0x00009f0008007a0c */ /* 0x000fe40003f26270 */
[----:B------:R-:W-:-:S11]  /*8500*/  ISETP.GE.AND P0, PT, R6, c[0x0][0x27c], PT ;  /* 0x00009f0006007a0c */ /* 0x000fd60003f06270 */
[----:B------:R-:W-:Y:S02]  /*8510*/  @!P1 SHF.R.S32.HI R7, RZ, 0x1f, R8 ;  /* 0x0000001fff079819 */ /* 0x000fe40000011408 */
[----:B------:R-:W-:Y:S02]  /*8520*/  @!P0 SHF.R.S32.HI R5, RZ, 0x1f, R6 ;  /* 0x0000001fff058819 */ /* 0x000fe40000011406 */
[----:B------:R-:W-:Y:S02]  /*8530*/  @!P1 LEA.HI R7, R7, R8, RZ, 0x2 ;  /* 0x0000000807079211 */ /* 0x000fe400078f10ff */
[----:B------:R-:W-:Y:S02]  /*8540*/  @!P0 LEA.HI R5, R5, R6, RZ, 0x2 ;  /* 0x0000000605058211 */ /* 0x000fe400078f10ff */
[----:B------:R-:W-:Y:S02]  /*8550*/  @!P1 LOP3.LUT R7, R7, 0xfffffffc, RZ, 0xc0, !PT ;  /* 0xfffffffc07079812 */ /* 0x000fe400078ec0ff */
[----:B------:R-:W-:Y:S01]  /*8560*/  @!P0 LOP3.LUT R5, R5, 0xfffffffc, RZ, 0xc0, !PT ;  /* 0xfffffffc05058812 */ /* 0x000fe200078ec0ff */
[----:B------:R-:W-:Y:S01]  /*8570*/  CS2R R22, SRZ ;  /* 0x0000000000167805 */ /* 0x000fe2000001ff00 */
[----:B---3--:R-:W-:Y:S01]  /*8580*/  CS2R R14, SRZ ;  /* 0x00000000000e7805 */ /* 0x008fe2000001ff00 */
[----:B------:R-:W-:Y:S01]  /*8590*/  @!P1 IMAD.WIDE R8, R7, 0x2, R16 ;  /* 0x0000000207089825 */ /* 0x000fe200078e0210 */
[----:B------:R-:W-:Y:S01]  /*85a0*/  CS2R R20, SRZ ;  /* 0x0000000000147805 */ /* 0x000fe2000001ff00 */
[----:B----4-:R-:W-:-:S02]  /*85b0*/  CS2R R12, SRZ ;  /* 0x00000000000c7805 */ /* 0x010fc4000001ff00 */
[----:B------:R-:W-:Y:S01]  /*85c0*/  @!P1 IMAD.WIDE R6, R7, 0x2, R10 ;  /* 0x0000000207069825 */ /* 0x000fe200078e020a */
[----:B------:R1:W5:Y:S03]  /*85d0*/  @!P1 LD.E.64 R22, [R8.64] ;  /* 0x0000000c08169980 */ /* 0x000366000c101b00 */
[C---:B------:R-:W-:Y:S01]  /*85e0*/  @!P0 IMAD.WIDE R16, R5.reuse, 0x2, R16 ;  /* 0x0000000205108825 */ /* 0x040fe200078e0210 */
[----:B------:R1:W5:Y:S03]  /*85f0*/  @!P1 LD.E.64 R20, [R6.64] ;  /* 0x0000000c06149980 */ /* 0x000366000c101b00 */
[----:B------:R-:W-:Y:S01]  /*8600*/  @!P0 IMAD.WIDE R10, R5, 0x2, R10 ;  /* 0x00000002050a8825 */ /* 0x000fe200078e020a */
[----:B------:R1:W5:Y:S04]  /*8610*/  @!P0 LD.E.64 R14, [R16.64] ;  /* 0x0000000c100e8980 */ /* 0x000368000c101b00 */
[----:B------:R1:W5:Y:S02]  /*8620*/  @!P0 LD.E.64 R12, [R10.64] ;  /* 0x0000000c0a0c8980 */ /* 0x000364000c101b00 */
.L_x_412:
[----:B-1-34-:R-:W-:Y:S05]  /*8630*/  BSYNC B0 ;  /* 0x0000000000007941 */ /* 0x01afea0003800000 */
.L_x_411:
[----:B-----5:R-:W-:Y:S01]  /*8640*/  IMAD.MOV.U32 R5, RZ, RZ, R14 ;  /* 0x000000ffff057224 */ /* 0x020fe200078e000e */
[----:B------:R-:W-:-:S04]  /*8650*/  DEPBAR.LE SB0, 0x1 ;  /* 0x000080400000791a */ /* 0x000fc80000000000 */
[----:B------:R-:W-:Y:S01]  /*8660*/  IMAD.MOV.U32 R8, RZ, RZ, R15 ;  /* 0x000000ffff087224 */ /* 0x000fe200078e000f */
[----:B------:R-:W-:Y:S01]  /*8670*/  BSSY B1, `(.L_x_413) ;  /* 0x0000157000017945 */ /* 0x000fe20003800000 */
[----:B------:R-:W-:Y:S02]  /*8680*/  IMAD.MOV.U32 R7, RZ, RZ, R22 ;  /* 0x000000ffff077224 */ /* 0x000fe400078e0016 */
[----:B------:R-:W-:Y:S01]  /*8690*/  IMAD.MOV.U32 R6, RZ, RZ, R23 ;  /* 0x000000ffff067224 */ /* 0x000fe200078e0017 */
[----:B------:R-:W-:Y:S01]  /*86a0*/  PRMT R10, R8, 0x5410, R5 ;  /* 0x00005410080a7816 */ /* 0x000fe20000000005 */
[----:B------:R-:W-:Y:S02]  /*86b0*/  IMAD.MOV.U32 R5, RZ, RZ, R28 ;  /* 0x000000ffff057224 */ /* 0x000fe400078e001c */
[----:B------:R-:W-:Y:S01]  /*86c0*/  IMAD.MOV.U32 R8, RZ, RZ, R29 ;  /* 0x000000ffff087224 */ /* 0x000fe200078e001d */
[----:B------:R-:W-:Y:S01]  /*86d0*/  PRMT R17, R6, 0x5410, R7 ;  /* 0x0000541006117816 */ /* 0x000fe20000000007 */
[----:B------:R-:W-:Y:S01]  /*86e0*/  IMAD.MOV.U32 R7, RZ, RZ, R34 ;  /* 0x000000ffff077224 */ /* 0x000fe200078e0022 */
[----:B------:R-:W-:Y:S01]  /*86f0*/  PRMT R19, R19, 0x5410, R5 ;  /* 0x0000541013137816 */ /* 0x000fe20000000005 */
[----:B------:R-:W-:-:S02]  /*8700*/  IMAD.MOV.U32 R6, RZ, RZ, R35 ;  /* 0x000000ffff067224 */ /* 0x000fc400078e0023 */
[----:B------:R-:W-:Y:S01]  /*8710*/  IMAD.MOV.U32 R5, RZ, RZ, R42 ;  /* 0x000000ffff057224 */ /* 0x000fe200078e002a */
[----:B------:R-:W-:Y:S01]  /*8720*/  PRMT R19, R8, 0x7610, R19 ;  /* 0x0000761008137816 */ /* 0x000fe20000000013 */
[----:B------:R-:W-:Y:S01]  /*8730*/  IMAD.MOV.U32 R8, RZ, RZ, R43 ;  /* 0x000000ffff087224 */ /* 0x000fe200078e002b */
[----:B------:R-:W-:Y:S01]  /*8740*/  PRMT R24, R6, 0x5410, R7 ;  /* 0x0000541006187816 */ /* 0x000fe20000000007 */
[----:B------:R-:W-:Y:S01]  /*8750*/  IMAD.MOV.U32 R7, RZ, RZ, R62 ;  /* 0x000000ffff077224 */ /* 0x000fe200078e003e */
[----:B------:R-:W-:Y:S01]  /*8760*/  PRMT R30, R30, 0x5410, R5 ;  /* 0x000054101e1e7816 */ /* 0x000fe20000000005 */
[----:B------:R-:W-:Y:S01]  /*8770*/  IMAD.MOV.U32 R5, RZ, RZ, R63 ;  /* 0x000000ffff057224 */ /* 0x000fe200078e003f */
[----:B------:R-:W-:Y:S01]  /*8780*/  SHF.R.S32.HI R6, RZ, 0x1f, R244 ;  /* 0x0000001fff067819 */ /* 0x000fe200000114f4 */
[----:B------:R-:W-:Y:S01]  /*8790*/  IMAD.IADD R38, R4, 0x1, -R77 ;  /* 0x0000000104267824 */ /* 0x000fe200078e0a4d */
[----:B------:R-:W-:Y:S01]  /*87a0*/  PRMT R30, R8, 0x7610, R30 ;  /* 0x00007610081e7816 */ /* 0x000fe2000000001e */
[----:B------:R-:W-:Y:S01]  /*87b0*/  IMAD.MOV.U32 R8, RZ, RZ, R12 ;  /* 0x000000ffff087224 */ /* 0x000fe200078e000c */
[----:B------:R-:W-:Y:S01]  /*87c0*/  LEA.HI R6, R6, R244, RZ, 0x2 ;  /* 0x000000f406067211 */ /* 0x000fe200078f10ff */
[----:B------:R-:W-:Y:S01]  /*87d0*/  IMAD.MOV.U32 R4, RZ, RZ, R61 ;  /* 0x000000ffff047224 */ /* 0x000fe200078e003d */
[----:B------:R-:W-:Y:S01]  /*87e0*/  PRMT R36, R5, 0x5410, R7 ;  /* 0x0000541005247816 */ /* 0x000fe20000000007 */
[----:B------:R-:W-:Y:S01]  /*87f0*/  IMAD.MOV.U32 R7, RZ, RZ, R13 ;  /* 0x000000ffff077224 */ /* 0x000fe200078e000d */
[----:B------:R-:W-:Y:S01]  /*8800*/  LOP3.LUT R6, R6, 0xfffffffc, RZ, 0xc0, !PT ;  /* 0xfffffffc06067812 */ /* 0x000fe200078ec0ff */
[----:B------:R-:W-:Y:S01]  /*8810*/  IMAD.MOV.U32 R5, RZ, RZ, R20 ;  /* 0x000000ffff057224 */ /* 0x000fe200078e0014 */
[----:B------:R-:W-:-:S02]  /*8820*/  IMNMX R38, R38, 0x80, PT ;  /* 0x0000008026267817 */ /* 0x000fc40003800200 */
[----:B------:R-:W-:Y:S01]  /*8830*/  PRMT R9, R7, 0x5410, R8 ;  /* 0x0000541007097816 */ /* 0x000fe20000000008 */
[----:B------:R-:W-:Y:S01]  /*8840*/  IMAD.IADD R6, R244, 0x1, -R6 ;  /* 0x00000001f4067824 */ /* 0x000fe200078e0a06 */
[----:B------:R-:W-:Y:S01]  /*8850*/  PRMT R16, R16, 0x5410, R5 ;  /* 0x0000541010107816 */ /* 0x000fe20000000005 */
[----:B------:R-:W-:Y:S01]  /*8860*/  IMAD.MOV.U32 R7, RZ, RZ, R26 ;  /* 0x000000ffff077224 */ /* 0x000fe200078e001a */
[----:B------:R-:W-:Y:S01]  /*8870*/  BAR.SYNC.DEFER_BLOCKING 0x0 ;  /* 0x0000000000007b1d */ /* 0x000fe20000010000 */
[----:B------:R-:W-:Y:S01]  /*8880*/  IMAD.MOV.U32 R5, RZ, RZ, R27 ;  /* 0x000000ffff057224 */ /* 0x000fe200078e001b */
[C---:B------:R-:W-:Y:S01]  /*8890*/  LOP3.LUT P0, RZ, R6.reuse, 0x2, RZ, 0xc0, !PT ;  /* 0x0000000206ff7812 */ /* 0x040fe2000780c0ff */
[----:B------:R-:W-:Y:S01]  /*88a0*/  IMAD.SHL.U32 R11, R6, 0x40, RZ ;  /* 0x00000040060b7824 */ /* 0x000fe200078e00ff */
[----:B------:R-:W-:Y:S01]  /*88b0*/  ISETP.GE.AND P1, PT, R53, R38, PT ;  /* 0x000000263500720c */ /* 0x000fe20003f26270 */
[----:B------:R-:W-:Y:S01]  /*88c0*/  IMAD.MOV.U32 R8, RZ, RZ, R21 ;  /* 0x000000ffff087224 */ /* 0x000fe200078e0015 */
[----:B------:R-:W-:Y:S01]  /*88d0*/  PRMT R18, R5, 0x5410, R7 ;  /* 0x0000541005127816 */ /* 0x000fe20000000007 */
[----:B------:R-:W-:Y:S01]  /*88e0*/  IMAD.MOV.U32 R7, RZ, RZ, R32 ;  /* 0x000000ffff077224 */ /* 0x000fe200078e0020 */
[----:B------:R-:W-:Y:S01]  /*88f0*/  LEA.HI R5, R53, R53, RZ, 0x1 ;  /* 0x0000003535057211 */ /* 0x000fe200078f08ff */
[----:B------:R-:W-:Y:S01]  /*8900*/  IMAD.MOV.U32 R6, RZ, RZ, R40 ;  /* 0x000000ffff067224 */ /* 0x000fe200078e0028 */
[----:B------:R-:W-:-:S02]  /*8910*/  LOP3.LUT R11, R11, 0xc0, RZ, 0xc0, !PT ;  /* 0x000000c00b0b7812 */ /* 0x000fc400078ec0ff */
[----:B------:R-:W-:Y:S02]  /*8920*/  LOP3.LUT R5, R5, 0x7fffffe, RZ, 0xc0, !PT ;  /* 0x07fffffe05057812 */ /* 0x000fe400078ec0ff */
[----:B------:R-:W-:Y:S02]  /*8930*/  LOP3.LUT R58, R11, 0x8, R58, 0xf8, !PT ;  /* 0x000000080b3a7812 */ /* 0x000fe400078ef83a */
[----:B------:R-:W-:Y:S01]  /*8940*/  SHF.R.U32.HI R11, RZ, 0x3, R11 ;  /* 0x00000003ff0b7819 */ /* 0x000fe2000001160b */
[----:B------:R-:W-:Y:S01]  /*8950*/  IMAD.IADD R5, R53, 0x1, -R5 ;  /* 0x0000000135057824 */ /* 0x000fe200078e0a05 */
[----:B------:R-:W-:Y:S02]  /*8960*/  PRMT R16, R8, 0x7610, R16 ;  /* 0x0000761008107816 */ /* 0x000fe40000000010 */
[----:B------:R-:W-:Y:S01]  /*8970*/  LOP3.LUT R11, R58, R11, RZ, 0x3c, !PT ;  /* 0x0000000b3a0b7212 */ /* 0x000fe200078e3cff */
[----:B------:R-:W-:Y:S01]  /*8980*/  IMAD R5, R49, 0x8, R5 ;  /* 0x0000000831057824 */ /* 0x000fe200078e0205 */
[----:B------:R-:W-:Y:S01]  /*8990*/  PRMT R25, R25, 0x5410, R7 ;  /* 0x0000541019197816 */ /* 0x000fe20000000007 */
[----:B------:R-:W-:Y:S01]  /*89a0*/  IMAD.MOV.U32 R7, RZ, RZ, R33 ;  /* 0x000000ffff077224 */ /* 0x000fe200078e0021 */
[----:B------:R-:W-:Y:S01]  /*89b0*/  PRMT R31, R31, 0x5410, R6 ;  /* 0x000054101f1f7816 */ /* 0x000fe20000000006 */
[----:B------:R-:W-:-:S02]  /*89c0*/  IMAD.U32 R11, R5, 0x20, R11 ;  /* 0x00000020050b7824 */ /* 0x000fc400078e000b */
[----:B------:R-:W-:Y:S01]  /*89d0*/  IMAD.MOV.U32 R6, RZ, RZ, R41 ;  /* 0x000000ffff067224 */ /* 0x000fe200078e0029 */
[----:B------:R-:W-:Y:S01]  /*89e0*/  PRMT R25, R7, 0x7610, R25 ;  /* 0x0000761007197816 */ /* 0x000fe20000000019 */
[----:B------:R-:W-:Y:S01]  /*89f0*/  IMAD.MOV.U32 R5, RZ, RZ, R60 ;  /* 0x000000ffff057224 */ /* 0x000fe200078e003c */
[C---:B------:R-:W-:Y:S02]  /*8a00*/  IADD3 R8, R11.reuse, 0x10, RZ ;  /* 0x000000100b087810 */ /* 0x040fe40007ffe0ff */
[C---:B------:R-:W-:Y:S02]  /*8a10*/  @P0 IADD3 R8, R11.reuse, -0x10, RZ ;  /* 0xfffffff00b080810 */ /* 0x040fe40007ffe0ff */
[----:B------:R-:W-:Y:S02]  /*8a20*/  PRMT R31, R6, 0x7610, R31 ;  /* 0x00007610061f7816 */ /* 0x000fe4000000001f */
[----:B------:R-:W-:Y:S02]  /*8a30*/  PRMT R37, R4, 0x5410, R5 ;  /* 0x0000541004257816 */ /* 0x000fe40000000005 */
[----:B------:R-:W-:-:S02]  /*8a40*/  LEA R11, R11, 0x6080, 0x1 ;  /* 0x000060800b0b7811 */ /* 0x000fc400078e08ff */
[----:B------:R-:W-:Y:S01]  /*8a50*/  LEA R8, R8, 0x6080, 0x1 ;  /* 0x0000608008087811 */ /* 0x000fe200078e08ff */
[----:B------:R-:W-:Y:S05]  /*8a60*/  @P1 BRA `(.L_x_414) ;  /* 0x0000117000001947 */ /* 0x000fea0003800000 */
[----:B------:R-:W-:Y:S01]  /*8a70*/  ISETP.GE.AND P0, PT, R88, c[0x0][0x27c], PT ;  /* 0x00009f0058007a0c */ /* 0x000fe20003f06270 */
[----:B------:R-:W-:-:S12]  /*8a80*/  BSSY B0, `(.L_x_415) ;  /* 0x000002c000007945 */ /* 0x000fd80003800000 */
[----:B------:R-:W-:Y:S05]  /*8a90*/  @P0 BRA `(.L_x_416) ;  /* 0x000002a000000947 */ /* 0x000fea0003800000 */
[----:B------:R-:W1:Y:S01]  /*8aa0*/  LDS.128 R4, [R11] ;  /* 0x000000000b047984 */ /* 0x000e620000000c00 */
[----:B------:R-:W-:Y:S01]  /*8ab0*/  SHF.R.U32.HI R89, RZ, 0x10, R91 ;  /* 0x00000010ff597819 */ /* 0x000fe2000001165b */
[--C-:B------:R-:W-:Y:S01]  /*8ac0*/  HADD2.F32 R94, -RZ, R84.reuse.H1_H1 ;  /* 0x30000054ff5e7230 */ /* 0x100fe20000004100 */
[--C-:B------:R-:W-:Y:S01]  /*8ad0*/  SHF.R.U64 R58, R86, 0x10, R87.reuse ;  /* 0x00000010563a7819 */ /* 0x100fe20000001257 */
[----:B------:R-:W-:Y:S01]  /*8ae0*/  HADD2.F32 R84, -RZ, R84.H0_H0 ;  /* 0x20000054ff547230 */ /* 0x000fe20000004100 */
[----:B------:R-:W-:Y:S01]  /*8af0*/  SHF.R.U32.HI R86, RZ, 0x10, R87 ;  /* 0x00000010ff567819 */ /* 0x000fe20000011657 */
[----:B------:R-:W-:Y:S01]  /*8b00*/  HADD2.F32 R89, -RZ, R89.H0_H0 ;  /* 0x20000059ff597230 */ /* 0x000fe20000004100 */
[----:B------:R-:W-:Y:S01]  /*8b10*/  SHF.R.U64 R87, R90, 0x10, R91 ;  /* 0x000000105a577819 */ /* 0x000fe2000000125b */
[----:B------:R-:W-:Y:S02]  /*8b20*/  HADD2.F32 R101, -RZ, R85.H1_H1 ;  /* 0x30000055ff657230 */ /* 0x000fe40000004100 */
[----:B------:R-:W-:-:S02]  /*8b30*/  HADD2.F32 R95, -RZ, R86.H0_H0 ;  /* 0x20000056ff5f7230 */ /* 0x000fc40000004100 */
[----:B------:R-:W-:Y:S02]  /*8b40*/  HADD2.F32 R87, -RZ, R87.H0_H0 ;  /* 0x20000057ff577230 */ /* 0x000fe40000004100 */
[----:B------:R-:W-:Y:S02]  /*8b50*/  HADD2.F32 R85, -RZ, R85.H0_H0 ;  /* 0x20000055ff557230 */ /* 0x000fe40000004100 */
[--C-:B-1----:R-:W-:Y:S02]  /*8b60*/  HADD2.F32 R90, -RZ, R7.reuse.H0_H0 ;  /* 0x20000007ff5a7230 */ /* 0x102fe40000004100 */
[----:B------:R-:W-:Y:S02]  /*8b70*/  HADD2.F32 R7, -RZ, R7.H1_H1 ;  /* 0x30000007ff077230 */ /* 0x000fe40000004100 */
[--C-:B------:R-:W-:Y:S02]  /*8b80*/  HADD2.F32 R91, -RZ, R4.reuse.H0_H0 ;  /* 0x20000004ff5b7230 */ /* 0x100fe40000004100 */
[----:B------:R-:W-:Y:S01]  /*8b90*/  HADD2.F32 R92, -RZ, R4.H1_H1 ;  /* 0x30000004ff5c7230 */ /* 0x000fe20000004100 */
[CC--:B------:R-:W-:Y:S01]  /*8ba0*/  FMUL.FTZ R86, R7.reuse, R89.reuse ;  /* 0x0000005907567220 */ /* 0x0c0fe20000410000 */
[--C-:B------:R-:W-:Y:S01]  /*8bb0*/  HADD2.F32 R4, -RZ, R6.reuse.H0_H0 ;  /* 0x20000006ff047230 */ /* 0x100fe20000004100 */
[C---:B------:R-:W-:Y:S01]  /*8bc0*/  FMUL.FTZ R89, R90.reuse, R89 ;  /* 0x000000595a597220 */ /* 0x040fe20000410000 */
[--C-:B------:R-:W-:Y:S01]  /*8bd0*/  HADD2.F32 R93, -RZ, R5.reuse.H0_H0 ;  /* 0x20000005ff5d7230 */ /* 0x100fe20000004100 */
[-C--:B------:R-:W-:Y:S01]  /*8be0*/  FFMA.FTZ R86, R90, R95.reuse, -R86 ;  /* 0x0000005f5a567223 */ /* 0x080fe20000010856 */
[----:B------:R-:W-:Y:S01]  /*8bf0*/  HADD2.F32 R6, -RZ, R6.H1_H1 ;  /* 0x30000006ff067230 */ /* 0x000fe20000004100 */
[----:B------:R-:W-:Y:S01]  /*8c00*/  FFMA.FTZ R7, R7, R95, R89 ;  /* 0x0000005f07077223 */ /* 0x000fe20000010059 */
[----:B------:R-:W-:Y:S01]  /*8c10*/  HADD2.F32 R5, -RZ, R5.H1_H1 ;  /* 0x30000005ff057230 */ /* 0x000fe20000004100 */
[----:B------:R-:W-:Y:S01]  /*8c20*/  FMUL.FTZ R106, R92, R94 ;  /* 0x0000005e5c6a7220 */ /* 0x000fe20000410000 */
[----:B------:R-:W-:Y:S01]  /*8c30*/  HADD2.F32 R89, -RZ, R58.H0_H0 ;  /* 0x2000003aff597230 */ /* 0x000fe20000004100 */
[----:B------:R-:W-:Y:S01]  /*8c40*/  FMUL.FTZ R58, R6, R84 ;  /* 0x00000054063a7220 */ /* 0x000fe20000410000 */
[----:B------:R-:W-:Y:S01]  /*8c50*/  F2FP.PACK_AB R7, R7, R86 ;  /* 0x000000560707723e */ /* 0x000fe200000000ff */
[----:B------:R-:W-:-:S02]  /*8c60*/  FMUL.FTZ R90, R5, R87 ;  /* 0x00000057055a7220 */ /* 0x000fc40000410000 */
[----:B------:R-:W-:Y:S02]  /*8c70*/  FMUL.FTZ R94, R91, R94 ;  /* 0x0000005e5b5e7220 */ /* 0x000fe40000410000 */
[----:B------:R-:W-:Y:S02]  /*8c80*/  FMUL.FTZ R84, R4, R84 ;  /* 0x0000005404547220 */ /* 0x000fe40000410000 */
[----:B------:R-:W-:Y:S02]  /*8c90*/  FMUL.FTZ R87, R93, R87 ;  /* 0x000000575d577220 */ /* 0x000fe40000410000 */
[-C--:B------:R-:W-:Y:S02]  /*8ca0*/  FFMA.FTZ R106, R91, R101.reuse, -R106 ;  /* 0x000000655b6a7223 */ /* 0x080fe4000001086a */
[----:B------:R-:W-:Y:S02]  /*8cb0*/  FFMA.FTZ R94, R92, R101, R94 ;  /* 0x000000655c5e7223 */ /* 0x000fe4000001005e */
[----:B------:R-:W-:-:S02]  /*8cc0*/  FFMA.FTZ R58, R4, R85, -R58 ;  /* 0x00000055043a7223 */ /* 0x000fc4000001083a */
[----:B------:R-:W-:Y:S01]  /*8cd0*/  FFMA.FTZ R6, R6, R85, R84 ;  /* 0x0000005506067223 */ /* 0x000fe20000010054 */
[----:B------:R-:W-:Y:S01]  /*8ce0*/  F2FP.PACK_AB R4, R94, R106 ;  /* 0x0000006a5e04723e */ /* 0x000fe200000000ff */
[-C--:B------:R-:W-:Y:S02]  /*8cf0*/  FFMA.FTZ R90, R93, R89.reuse, -R90 ;  /* 0x000000595d5a7223 */ /* 0x080fe4000001085a */
[----:B------:R-:W-:Y:S01]  /*8d00*/  FFMA.FTZ R5, R5, R89, R87 ;  /* 0x0000005905057223 */ /* 0x000fe20000010057 */
[----:B------:R-:W-:-:S04]  /*8d10*/  F2FP.PACK_AB R6, R6, R58 ;  /* 0x0000003a0606723e */ /* 0x000fc800000000ff */
[----:B------:R-:W-:-:S05]  /*8d20*/  F2FP.PACK_AB R5, R5, R90 ;  /* 0x0000005a0505723e */ /* 0x000fca00000000ff */
[----:B------:R1:W-:Y:S02]  /*8d30*/  STS.128 [R11], R4 ;  /* 0x000000040b007388 */ /* 0x0003e40000000c00 */
.L_x_416:
[----:B------:R-:W-:Y:S05]  /*8d40*/  BSYNC B0 ;  /* 0x0000000000007941 */ /* 0x000fea0003800000 */
.L_x_415:
[----:B-1----:R-:W-:Y:S01]  /*8d50*/  IADD3 R4, R88, 0x8, RZ ;  /* 0x0000000858047810 */ /* 0x002fe20007ffe0ff */
[----:B------:R-:W-:Y:S03]  /*8d60*/  BSSY B0, `(.L_x_417) ;  /* 0x000002d000007945 */ /* 0x000fe60003800000 */
[----:B------:R-:W-:-:S13]  /*8d70*/  ISETP.GE.AND P0, PT, R4, c[0x0][0x27c], PT ;  /* 0x00009f0004007a0c */ /* 0x000fda0003f06270 */
[----:B------:R-:W-:Y:S05]  /*8d80*/  @P0 BRA `(.L_x_418) ;  /* 0x000002a000000947 */ /* 0x000fea0003800000 */
[----:B------:R-:W1:Y:S01]  /*8d90*/  LDS.128 R4, [R8] ;  /* 0x0000000008047984 */ /* 0x000e620000000c00 */
[--C-:B------:R-:W-:Y:S01]  /*8da0*/  SHF.R.U64 R84, R108, 0x10, R109.reuse ;  /* 0x000000106c547819 */ /* 0x100fe2000000126d */
[--C-:B------:R-:W-:Y:S01]  /*8db0*/  HADD2.F32 R90, -RZ, R74.reuse.H1_H1 ;  /* 0x3000004aff5a7230 */ /* 0x100fe20000004100 */
[----:B------:R-:W-:Y:S01]  /*8dc0*/  SHF.R.U32.HI R108, RZ, 0x10, R109 ;  /* 0x00000010ff6c7819 */ /* 0x000fe2000001166d */
[----:B------:R-:W-:Y:S01]  /*8dd0*/  HADD2.F32 R92, -RZ, R75.H1_H1 ;  /* 0x3000004bff5c7230 */ /* 0x000fe20000004100 */
[--C-:B------:R-:W-:Y:S01]  /*8de0*/  SHF.R.U64 R58, R110, 0x10, R111.reuse ;  /* 0x000000106e3a7819 */ /* 0x100fe2000000126f */
[----:B------:R-:W-:Y:S01]  /*8df0*/  HADD2.F32 R74, -RZ, R74.H0_H0 ;  /* 0x2000004aff4a7230 */ /* 0x000fe20000004100 */
[----:B------:R-:W-:Y:S01]  /*8e00*/  SHF.R.U32.HI R110, RZ, 0x10, R111 ;  /* 0x00000010ff6e7819 */ /* 0x000fe2000001166f */
[----:B------:R-:W-:Y:S02]  /*8e10*/  HADD2.F32 R108, -RZ, R108.H0_H0 ;  /* 0x2000006cff6c7230 */ /* 0x000fe40000004100 */
[----:B------:R-:W-:-:S02]  /*8e20*/  HADD2.F32 R84, -RZ, R84.H0_H0 ;  /* 0x20000054ff547230 */ /* 0x000fc40000004100 */
[----:B------:R-:W-:Y:S02]  /*8e30*/  HADD2.F32 R110, -RZ, R110.H0_H0 ;  /* 0x2000006eff6e7230 */ /* 0x000fe40000004100 */
[----:B------:R-:W-:Y:S02]  /*8e40*/  HADD2.F32 R75, -RZ, R75.H0_H0 ;  /* 0x2000004bff4b7230 */ /* 0x000fe40000004100 */
[--C-:B-1----:R-:W-:Y:S02]  /*8e50*/  HADD2.F32 R85, -RZ, R7.reuse.H0_H0 ;  /* 0x20000007ff557230 */ /* 0x102fe40000004100 */
[----:B------:R-:W-:Y:S02]  /*8e60*/  HADD2.F32 R7, -RZ, R7.H1_H1 ;  /* 0x30000007ff077230 */ /* 0x000fe40000004100 */
[--C-:B------:R-:W-:Y:S02]  /*8e70*/  HADD2.F32 R87, -RZ, R4.reuse.H1_H1 ;  /* 0x30000004ff577230 */ /* 0x100fe40000004100 */
[----:B------:R-:W-:Y:S01]  /*8e80*/  HADD2.F32 R86, -RZ, R4.H0_H0 ;  /* 0x20000004ff567230 */ /* 0x000fe20000004100 */
[----:B------:R-:W-:Y:S01]  /*8e90*/  FMUL.FTZ R91, R7, R108 ;  /* 0x0000006c075b7220 */ /* 0x000fe20000410000 */
[--C-:B------:R-:W-:Y:S01]  /*8ea0*/  HADD2.F32 R4, -RZ, R6.reuse.H0_H0 ;  /* 0x20000006ff047230 */ /* 0x100fe20000004100 */
[----:B------:R-:W-:Y:S01]  /*8eb0*/  FMUL.FTZ R93, R87, R90 ;  /* 0x0000005a575d7220 */ /* 0x000fe20000410000 */
[--C-:B------:R-:W-:Y:S01]  /*8ec0*/  HADD2.F32 R89, -RZ, R5.reuse.H0_H0 ;  /* 0x20000005ff597230 */ /* 0x100fe20000004100 */
[C---:B------:R-:W-:Y:S01]  /*8ed0*/  FMUL.FTZ R108, R85.reuse, R108 ;  /* 0x0000006c556c7220 */ /* 0x040fe20000410000 */
[----:B------:R-:W-:Y:S01]  /*8ee0*/  HADD2.F32 R6, -RZ, R6.H1_H1 ;  /* 0x30000006ff067230 */ /* 0x000fe20000004100 */
[----:B------:R-:W-:Y:S01]  /*8ef0*/  FFMA.FTZ R91, R85, R110, -R91 ;  /* 0x0000006e555b7223 */ /* 0x000fe2000001085b */
[----:B------:R-:W-:Y:S01]  /*8f00*/  HADD2.F32 R5, -RZ, R5.H1_H1 ;  /* 0x30000005ff057230 */ /* 0x000fe20000004100 */
[C---:B------:R-:W-:Y:S01]  /*8f10*/  FMUL.FTZ R90, R86.reuse, R90 ;  /* 0x0000005a565a7220 */ /* 0x040fe20000410000 */
[----:B------:R-:W-:Y:S01]  /*8f20*/  HADD2.F32 R85, -RZ, R58.H0_H0 ;  /* 0x2000003aff557230 */ /* 0x000fe20000004100 */
[----:B------:R-:W-:-:S02]  /*8f30*/  FFMA.FTZ R93, R86, R92, -R93 ;  /* 0x0000005c565d7223 */ /* 0x000fc4000001085d */
[----:B------:R-:W-:Y:S02]  /*8f40*/  FMUL.FTZ R58, R6, R74 ;  /* 0x0000004a063a7220 */ /* 0x000fe40000410000 */
[----:B------:R-:W-:Y:S02]  /*8f50*/  FMUL.FTZ R86, R5, R84 ;  /* 0x0000005405567220 */ /* 0x000fe40000410000 */
[----:B------:R-:W-:Y:S02]  /*8f60*/  FMUL.FTZ R74, R4, R74 ;  /* 0x0000004a044a7220 */ /* 0x000fe40000410000 */
[----:B------:R-:W-:Y:S02]  /*8f70*/  FMUL.FTZ R84, R89, R84 ;  /* 0x0000005459547220 */ /* 0x000fe40000410000 */
[----:B------:R-:W-:Y:S02]  /*8f80*/  FFMA.FTZ R7, R7, R110, R108 ;  /* 0x0000006e07077223 */ /* 0x000fe4000001006c */
[----:B------:R-:W-:-:S02]  /*8f90*/  FFMA.FTZ R90, R87, R92, R90 ;  /* 0x0000005c575a7223 */ /* 0x000fc4000001005a */
[----:B------:R-:W-:Y:S01]  /*8fa0*/  FFMA.FTZ R58, R4, R75, -R58 ;  /* 0x0000004b043a7223 */ /* 0x000fe2000001083a */
[----:B------:R-:W-:Y:S01]  /*8fb0*/  F2FP.PACK_AB R7, R7, R91 ;  /* 0x0000005b0707723e */ /* 0x000fe200000000ff */
[----:B------:R-:W-:Y:S01]  /*8fc0*/  FFMA.FTZ R6, R6, R75, R74 ;  /* 0x0000004b06067223 */ /* 0x000fe2000001004a */
[----:B------:R-:W-:Y:S01]  /*8fd0*/  F2FP.PACK_AB R4, R90, R93 ;  /* 0x0000005d5a04723e */ /* 0x000fe200000000ff */
[-C--:B------:R-:W-:Y:S02]  /*8fe0*/  FFMA.FTZ R86, R89, R85.reuse, -R86 ;  /* 0x0000005559567223 */ /* 0x080fe40000010856 */
[----:B------:R-:W-:Y:S01]  /*8ff0*/  FFMA.FTZ R5, R5, R85, R84 ;  /* 0x0000005505057223 */ /* 0x000fe20000010054 */
[----:B------:R-:W-:-:S04]  /*9000*/  F2FP.PACK_AB R6, R6, R58 ;  /* 0x0000003a0606723e */ /* 0x000fc800000000ff */
[----:B------:R-:W-:-:S05]  /*9010*/  F2FP.PACK_AB R5, R5, R86 ;  /* 0x000000560505723e */ /* 0x000fca00000000ff */
[----:B------:R1:W-:Y:S02]  /*9020*/  STS.128 [R8], R4 ;  /* 0x0000000408007388 */ /* 0x0003e40000000c00 */
.L_x_418:
[----:B------:R-:W-:Y:S05]  /*9030*/  BSYNC B0 ;  /* 0x0000000000007941 */ /* 0x000fea0003800000 */
.L_x_417:
[----:B-1----:R-:W-:Y:S01]  /*9040*/  IADD3 R4, R88, 0x10, RZ ;  /* 0x0000001058047810 */ /* 0x002fe20007ffe0ff */
[----:B------:R-:W-:Y:S03]  /*9050*/  BSSY B0, `(.L_x_419) ;  /* 0x000002d000007945 */ /* 0x000fe60003800000 */
[----:B------:R-:W-:-:S13]  /*9060*/  ISETP.GE.AND P0, PT, R4, c[0x0][0x27c], PT ;  /* 0x00009f0004007a0c */ /* 0x000fda0003f06270 */
[----:B------:R-:W-:Y:S05]  /*9070*/  @P0 BRA `(.L_x_420) ;  /* 0x000002a000000947 */ /* 0x000fea0003800000 */
[----:B------:R-:W1:Y:S01]  /*9080*/  LDS.128 R4, [R11+0x2000] ;  /* 0x002000000b047984 */ /* 0x000e620000000c00 */
        /* <DEDUP_REMOVED lines=15> */
[-C--:B------:R-:W-:Y:S01]  /*9180*/  FMUL.FTZ R89, R7, R102.reuse ;  /* 0x0000006607597220 */ /* 0x080fe20000410000 */
[--C-:B------:R-:W-:Y:S01]  /*9190*/  HADD2.F32 R4, -RZ, R6.reuse.H0_H0 ;  /* 0x20000006ff047230 */ /* 0x100fe20000004100 */
[-C--:B------:R-:W-:Y:S01]  /*91a0*/  FMUL.FTZ R91, R85, R87.reuse ;  /* 0x00000057555b7220 */ /* 0x080fe20000410000 */
        /* <DEDUP_REMOVED lines=22> */
[----:B------:R1:W-:Y:S02]  /*9310*/  STS.128 [R11+0x2000], R4 ;  /* 0x002000040b007388 */ /* 0x0003e40000000c00 */
.L_x_420:
[----:B------:R-:W-:Y:S05]  /*9320*/  BSYNC B0 ;  /* 0x0000000000007941 */ /* 0x000fea0003800000 */
.L_x_419:
        /* <DEDUP_REMOVED lines=8> */
[----:B------:R-:W-:Y:S01]  /*93b0*/  HADD2.F32 R59, -RZ, R59.H0_H0 ;  /* 0x2000003bff3b7230 */ /* 0x000fe20000004100 */
[--C-:B------:R-:W-:Y:S01]  /*93c0*/  SHF.R.U64 R58, R82, 0x10, R83.reuse ;  /* 0x00000010523a7819 */ /* 0x100fe20000001253 */
[----:B------:R-:W-:Y:S01]  /*93d0*/  HADD2.F32 R68, -RZ, R68.H0_H0 ;  /* 0x20000044ff447230 */ /* 0x000fe20000004100 */
[----:B------:R-:W-:Y:S01]  /*93e0*/  SHF.R.U32.HI R82, RZ, 0x10, R83 ;  /* 0x00000010ff527819 */ /* 0x000fe20000011653 */
[----:B------:R-:W-:Y:S02]  /*93f0*/  HADD2.F32 R80, -RZ, R80.H0_H0 ;  /* 0x20000050ff507230 */ /* 0x000fe40000004100 */
[----:B------:R-:W-:-:S02]  /*9400*/  HADD2.F32 R83, -RZ, R57.H1_H1 ;  /* 0x30000039ff537230 */ /* 0x000fc40000004100 */
        /* <DEDUP_REMOVED lines=17> */
[-C--:B------:R-:W-:Y:S02]  /*9520*/  FMUL.FTZ R58, R6, R57.reuse ;  /* 0x00000039063a7220 */ /* 0x080fe40000410000 */
[-C--:B------:R-:W-:Y:S02]  /*9530*/  FMUL.FTZ R74, R5, R68.reuse ;  /* 0x00000044054a7220 */ /* 0x080fe40000410000 */
[----:B------:R-:W-:Y:S02]  /*9540*/  FMUL.FTZ R57, R4, R57 ;  /* 0x0000003904397220 */ /* 0x000fe40000410000 */
[----:B------:R-:W-:Y:S02]  /*9550*/  FMUL.FTZ R68, R81, R68 ;  /* 0x0000004451447220 */ /* 0x000fe40000410000 */
[----:B------:R-:W-:Y:S02]  /*9560*/  FFMA.FTZ R7, R7, R84, R80 ;  /* 0x0000005407077223 */ /* 0x000fe40000010050 */
[----:B------:R-:W-:-:S02]  /*9570*/  FFMA.FTZ R83, R75, R85, R83 ;  /* 0x000000554b537223 */ /* 0x000fc40000010053 */
[-C--:B------:R-:W-:Y:S01]  /*9580*/  FFMA.FTZ R58, R4, R59.reuse, -R58 ;  /* 0x0000003b043a7223 */ /* 0x080fe2000001083a */
        /* <DEDUP_REMOVED lines=8> */
.L_x_422:
[----:B------:R-:W-:Y:S05]  /*9610*/  BSYNC B0 ;  /* 0x0000000000007941 */ /* 0x000fea0003800000 */
.L_x_421:
        /* <DEDUP_REMOVED lines=46> */
.L_x_424:
[----:B------:R-:W-:Y:S05]  /*9900*/  BSYNC B0 ;  /* 0x0000000000007941 */ /* 0x000fea0003800000 */
.L_x_423:
[----:B-1----:R-:W-:-:S04]  /*9910*/  IADD3 R4, R88, 0x28, RZ ;  /* 0x0000002858047810 */ /* 0x002fc80007ffe0ff */
        /* <DEDUP_REMOVED lines=44> */
.L_x_414:
[----:B------:R-:W-:Y:S05]  /*9be0*/  BSYNC B1 ;  /* 0x0000000000017941 */ /* 0x000fea0003800000 */
.L_x_413:
[----:B------:R-:W-:-:S04]  /*9bf0*/  IADD3 R53, R53, 0x40, RZ ;  /* 0x0000004035357810 */ /* 0x000fc80007ffe0ff */
[----:B------:R-:W-:-:S13]  /*9c00*/  ISETP.GE.AND P0, PT, R53, R38, PT ;  /* 0x000000263500720c */ /* 0x000fda0003f06270 */
[----:B------:R-:W-:Y:S05]  /*9c10*/  @P0 BRA `(.L_x_425) ;  /* 0x00004af000000947 */ /* 0x000fea0003800000 */
[----:B------:R-:W-:Y:S01]  /*9c20*/  ISETP.GE.AND P0, PT, R88, c[0x0][0x27c], PT ;  /* 0x00009f0058007a0c */ /* 0x000fe20003f06270 */
[----:B------:R-:W-:-:S12]  /*9c30*/  BSSY B0, `(.L_x_426) ;  /* 0x000002c000007945 */ /* 0x000fd80003800000 */
[----:B------:R-:W-:Y:S05]  /*9c40*/  @P0 BRA `(.L_x_427) ;  /* 0x000002a000000947 */ /* 0x000fea0003800000 */
[----:B-1----:R-:W1:Y:S01]  /*9c50*/  LDS.128 R4, [R11+0x1000] ;  /* 0x001000000b047984 */ /* 0x002e620000000c00 */
        /* <DEDUP_REMOVED lines=41> */
.L_x_427:
[----:B------:R-:W-:Y:S05]  /*9ef0*/  BSYNC B0 ;  /* 0x0000000000007941 */ /* 0x000fea0003800000 */
.L_x_426:
        /* <DEDUP_REMOVED lines=46> */
.L_x_429:
[----:B------:R-:W-:Y:S05]  /*a1e0*/  BSYNC B0 ;  /* 0x0000000000007941 */ /* 0x000fea0003800000 */
.L_x_428:
        /* <DEDUP_REMOVED lines=18> */
[--C-:B------:R-:W-:Y:S02]  /*a310*/  HADD2.F32 R35, -RZ, R4.reuse.H0_H0 ;  /* 0x20000004ff237230 */ /* 0x100fe40000004100 */
[----:B------:R-:W-:Y:S01]  /*a320*/  HADD2.F32 R36, -RZ, R4.H1_H1 ;  /* 0x30000004ff247230 */ /* 0x000fe20000004100 */
[-C--:B------:R-:W-:Y:S01]  /*a330*/  FMUL.FTZ R34, R7, R32.reuse ;  /* 0x0000002007227220 */ /* 0x080fe20000410000 */
        /* <DEDUP_REMOVED lines=24> */
[----:B------:R1:W-:Y:S02]  /*a4c0*/  STS.128 [R11+0x3000], R4 ;  /* 0x003000040b007388 */ /* 0x0003e40000000c00 */
.L_x_431:
[----:B------:R-:W-:Y:S05]  /*a4d0*/  BSYNC B0 ;  /* 0x0000000000007941 */ /* 0x000fea0003800000 */
.L_x_430:
        /* <DEDUP_REMOVED lines=46> */
.L_x_433:
[----:B------:R-:W-:Y:S05]  /*a7c0*/  BSYNC B0 ;  /* 0x0000000000007941 */ /* 0x000fea0003800000 */
.L_x_432:
        /* <DEDUP_REMOVED lines=46> */
.L_x_435:
[----:B------:R-:W-:Y:S05]  /*aab0*/  BSYNC B0 ;  /* 0x0000000000007941 */ /* 0x000fea0003800000 */
.L_x_434:
[----:B------:R-:W-:-:S04]  /*aac0*/  IADD3 R88, R88, 0x28, RZ ;  /* 0x0000002858587810 */ /* 0x000fc80007ffe0ff */
[----:B------:R-:W-:-:S13]  /*aad0*/  ISETP.GE.AND P0, PT, R88, c[0x0][0x27c], PT ;  /* 0x00009f0058007a0c */ /* 0x000fda0003f06270 */
[----:B------:R-:W-:Y:S05]  /*aae0*/  @P0 BRA `(.L_x_425) ;  /* 0x00003c2000000947 */ /* 0x000fea0003800000 */
[----:B-1----:R-:W1:Y:S01]  /*aaf0*/  LDS.128 R4, [R8+0x5000] ;  /* 0x0050000008047984 */ /* 0x002e620000000c00 */
        /* <DEDUP_REMOVED lines=40> */
[----:B------:R1:W-:Y:S01]  /*ad80*/  STS.128 [R8+0x5000], R4 ;  /* 0x0050000408007388 */ /* 0x0003e20000000c00 */
[----:B------:R-:W-:Y:S05]  /*ad90*/  BRA `(.L_x_425) ;  /* 0x0000397000007947 */ /* 0x000fea0003800000 */
.L_x_408:
[----:B------:R-:W-:Y:S01]  /*ada0*/  @P6 IMAD.HI.U32 R7, R6, c[0x0][0x2c8], RZ ;  /* 0x0000b20006076a27 */ /* 0x000fe200078e00ff */
[----:B------:R-:W-:Y:S01]  /*adb0*/  MOV R9, R17 ;  /* 0x0000001100097202 */ /* 0x000fe20000000f00 */
[----:B------:R-:W-:Y:S01]  /*adc0*/  BSSY B0, `(.L_x_436) ;  /* 0x0000047000007945 */ /* 0x000fe20003800000 */
[----:B------:R-:W-:Y:S01]  /*add0*/  MOV R14, R12 ;  /* 0x0000000c000e7202 */ /* 0x000fe20000000f00 */
[----:B------:R-:W-:Y:S01]  /*ade0*/  IMAD.MOV.U32 R15, RZ, RZ, R11 ;  /* 0x000000ffff0f7224 */ /* 0x000fe200078e000b */
[----:B------:R-:W-:Y:S01]  /*adf0*/  @P6 SHF.R.U32.HI R6, RZ, c[0x0][0x2cc], R7 ;  /* 0x0000b300ff066a19 */ /* 0x000fe20000011607 */
[----:B------:R-:W-:Y:S01]  /*ae00*/  CS2R R26, SRZ ;  /* 0x00000000001a7805 */ /* 0x000fe2000001ff00 */
[----:B------:R-:W-:Y:S01]  /*ae10*/  CS2R R42, SRZ ;  /* 0x00000000002a7805 */ /* 0x000fe2000001ff00 */
[----:B------:R-:W-:Y:S01]  /*ae20*/  CS2R R40, SRZ ;  /* 0x0000000000287805 */ /* 0x000fe2000001ff00 */
[----:B------:R-:W-:Y:S01]  /*ae30*/  SHF.R.S32.HI R10, RZ, 0x1f, R6 ;  /* 0x0000001fff0a7819 */ /* 0x000fe20000011406 */
[----:B------:R-:W-:Y:S01]  /*ae40*/  IMAD.WIDE.U32 R12, R6, c[0x0][0x280], R8 ;  /* 0x0000a000060c7a25 */ /* 0x000fe200078e0008 */
        /* <DEDUP_REMOVED lines=14> */
[----:B------:R-:W-:Y:S01]  /*af30*/  LEA R6, P1, R12, c[0x0][0x270], 0x1 ;  /* 0x00009c000c067a11 */ /* 0x000fe200078208ff */
[----:B------:R-:W-:Y:S01]  /*af40*/  IMAD.IADD R10, R9, 0x1, R10 ;  /* 0x00000001090a7824 */ /* 0x000fe200078e020a */
[----:B------:R-:W-:Y:S01]  /*af50*/  CS2R R74, SRZ ;  /* 0x00000000004a7805 */ /* 0x000fe2000001ff00 */
[----:B------:R1:W2:Y:S01]  /*af60*/  SHFL.IDX PT, R14, R7, RZ, 0x1e1f ;  /* 0x001e1fff070e7589 */ /* 0x0002a200000e0000 */
[----:B------:R-:W-:Y:S01]  /*af70*/  IADD3 R54, R13, R54, RZ ;  /* 0x000000360d367210 */ /* 0x000fe20007ffe0ff */
[----:B------:R-:W-:Y:S01]  /*af80*/  CS2R R72, SRZ ;  /* 0x0000000000487805 */ /* 0x000fe2000001ff00 */
[----:B------:R-:W-:Y:S01]  /*af90*/  LEA.HI.X R10, R8, c[0x0][0x28c], R10, 0x1, P0 ;  /* 0x0000a300080a7a11 */ /* 0x000fe200000f0c0a */
[----:B------:R1:W3:Y:S01]  /*afa0*/  SHFL.IDX PT, R16, R6, RZ, 0x1e1f ;  /* 0x001e1fff06107589 */ /* 0x0002e200000e0000 */
[----:B------:R-:W-:-:S02]  /*afb0*/  ISETP.GE.AND P0, PT, R5, R4, PT ;  /* 0x000000040500720c */ /* 0x000fc40003f06270 */
[----:B------:R-:W-:Y:S01]  /*afc0*/  LEA.HI.X R54, R12, c[0x0][0x274], R54, 0x1, P1 ;  /* 0x00009d000c367a11 */ /* 0x000fe200008f0c36 */
[----:B------:R1:W4:Y:S04]  /*afd0*/  SHFL.IDX PT, R15, R10, RZ, 0x1e1f ;  /* 0x001e1fff0a0f7589 */ /* 0x00032800000e0000 */
[----:B------:R1:W1:Y:S06]  /*afe0*/  SHFL.IDX PT, R17, R54, RZ, 0x1e1f ;  /* 0x001e1fff36117589 */ /* 0x00026c00000e0000 */
[----:B------:R-:W-:Y:S05]  /*aff0*/  @P0 BRA `(.L_x_437) ;  /* 0x0000023000000947 */ /* 0x000fea0003800000 */
[C---:B------:R-:W-:Y:S01]  /*b000*/  ISETP.GE.AND P0, PT, R58.reuse, c[0x0][0x27c], PT ;  /* 0x00009f003a007a0c */ /* 0x040fe20003f06270 */
[----:B------:R-:W-:Y:S01]  /*b010*/  CS2R R82, SRZ ;  /* 0x0000000000527805 */ /* 0x000fe2000001ff00 */
[----:B------:R-:W-:Y:S01]  /*b020*/  CS2R R80, SRZ ;  /* 0x0000000000507805 */ /* 0x000fe2000001ff00 */
[----:B------:R-:W-:Y:S01]  /*b030*/  CS2R R74, SRZ ;  /* 0x00000000004a7805 */ /* 0x000fe2000001ff00 */
[----:B------:R-:W-:Y:S01]  /*b040*/  CS2R R72, SRZ ;  /* 0x0000000000487805 */ /* 0x000fe2000001ff00 */
[----:B------:R-:W-:-:S02]  /*b050*/  IADD3 R12, R58, 0x10, RZ ;  /* 0x000000103a0c7810 */ /* 0x000fc40007ffe0ff */
[----:B------:R-:W-:-:S06]  /*b060*/  IADD3 R9, R58, 0x20, RZ ;  /* 0x000000203a097810 */ /* 0x000fcc0007ffe0ff */
[----:B-1-3--:R-:W-:-:S04]  /*b070*/  @!P0 IMAD.WIDE R20, R58, 0x2, R16 ;  /* 0x000000023a148825 */ /* 0x00afc800078e0210 */
[----:B--2-4-:R-:W-:Y:S01]  /*b080*/  @!P0 IMAD.WIDE R18, R58, 0x2, R14 ;  /* 0x000000023a128825 */ /* 0x014fe200078e020e */
[----:B------:R1:W5:Y:S01]  /*b090*/  @!P0 LD.E.128 R80, [R20.64] ;  /* 0x0000000c14508980 */ /* 0x000362000c101d00 */
[----:B------:R-:W-:-:S03]  /*b0a0*/  ISETP.GE.AND P1, PT, R12, c[0x0][0x27c], PT ;  /* 0x00009f000c007a0c */ /* 0x000fc60003f26270 */
[----:B------:R2:W5:Y:S01]  /*b0b0*/  @!P0 LD.E.128 R72, [R18.64] ;  /* 0x0000000c12488980 */ /* 0x000562000c101d00 */
[----:B------:R-:W-:Y:S01]  /*b0c0*/  ISETP.GE.AND P0, PT, R9, c[0x0][0x27c], PT ;  /* 0x00009f0009007a0c */ /* 0x000fe20003f06270 */
        /* <DEDUP_REMOVED lines=8> */
[----:B------:R-:W-:-:S04]  /*b150*/  @!P1 SHF.R.S32.HI R11, RZ, 0x1f, R12 ;  /* 0x0000001fff0b9819 */ /* 0x000fc8000001140c */
[----:B------:R-:W-:Y:S02]  /*b160*/  @!P0 SHF.R.S32.HI R8, RZ, 0x1f, R9 ;  /* 0x0000001fff088819 */ /* 0x000fe40000011409 */
[----:B------:R-:W-:Y:S02]  /*b170*/  @!P1 LEA.HI R11, R11, R12, RZ, 0x3 ;  /* 0x0000000c0b0b9211 */ /* 0x000fe400078f18ff */
[----:B------:R-:W-:Y:S02]  /*b180*/  @!P0 LEA.HI R8, R8, R9, RZ, 0x3 ;  /* 0x0000000908088211 */ /* 0x000fe400078f18ff */
[----:B------:R-:W-:Y:S02]  /*b190*/  @!P1 LOP3.LUT R11, R11, 0xfffffff8, RZ, 0xc0, !PT ;  /* 0xfffffff80b0b9812 */ /* 0x000fe400078ec0ff */
[----:B------:R-:W-:-:S03]  /*b1a0*/  @!P0 LOP3.LUT R8, R8, 0xfffffff8, RZ, 0xc0, !PT ;  /* 0xfffffff808088812 */ /* 0x000fc600078ec0ff */
[----:B------:R-:W-:-:S04]  /*b1b0*/  @!P1 IMAD.WIDE R12, R11, 0x2, R16 ;  /* 0x000000020b0c9825 */ /* 0x000fc800078e0210 */
[C---:B------:R-:W-:Y:S01]  /*b1c0*/  @!P0 IMAD.WIDE R16, R8.reuse, 0x2, R16 ;  /* 0x0000000208108825 */ /* 0x040fe200078e0210 */
[----:B------:R1:W5:Y:S03]  /*b1d0*/  @!P1 LD.E.128 R64, [R12.64] ;  /* 0x0000000c0c409980 */ /* 0x000366000c101d00 */
[--C-:B--2---:R-:W-:Y:S01]  /*b1e0*/  @!P1 IMAD.WIDE R18, R11, 0x2, R14.reuse ;  /* 0x000000020b129825 */ /* 0x104fe200078e020e */
[----:B------:R1:W5:Y:S03]  /*b1f0*/  @!P0 LD.E.128 R40, [R16.64] ;  /* 0x0000000c10288980 */ /* 0x000366000c101d00 */
[----:B------:R-:W-:Y:S01]  /*b200*/  @!P0 IMAD.WIDE R8, R8, 0x2, R14 ;  /* 0x0000000208088825 */ /* 0x000fe200078e020e */
[----:B------:R1:W5:Y:S04]  /*b210*/  @!P1 LD.E.128 R60, [R18.64] ;  /* 0x0000000c123c9980 */ /* 0x000368000c101d00 */
[----:B------:R1:W5:Y:S02]  /*b220*/  @!P0 LD.E.128 R36, [R8.64] ;  /* 0x0000000c08248980 */ /* 0x000364000c101d00 */
.L_x_437:
[----:B------:R-:W-:Y:S05]  /*b230*/  BSYNC B0 ;  /* 0x0000000000007941 */ /* 0x000fea0003800000 */
.L_x_436:
[----:B-1----:R-:W-:Y:S01]  /*b240*/  IADD3 R8, R5, 0x40, RZ ;  /* 0x0000004005087810 */ /* 0x002fe20007ffe0ff */
[----:B-----5:R-:W-:Y:S01]  /*b250*/  IMAD.MOV.U32 R5, RZ, RZ, R42 ;  /* 0x000000ffff057224 */ /* 0x020fe200078e002a */
[----:B------:R-:W1:Y:S01]  /*b260*/  SHFL.IDX PT, R55, R54, 0x1, 0x1e1f ;  /* 0x003e1f0036377f89 */ /* 0x000e6200000e0000 */
[----:B------:R-:W-:Y:S01]  /*b270*/  IMAD.MOV.U32 R11, RZ, RZ, R43 ;  /* 0x000000ffff0b7224 */ /* 0x000fe200078e002b */
[----:B------:R-:W-:Y:S01]  /*b280*/  ISETP.GE.AND P0, PT, R8, R4, PT ;  /* 0x000000040800720c */ /* 0x000fe20003f06270 */
[----:B------:R-:W-:Y:S01]  /*b290*/  IMAD.MOV.U32 R9, RZ, RZ, R40 ;  /* 0x000000ffff097224 */ /* 0x000fe200078e0028 */
[----:B------:R4:W3:Y:S01]  /*b2a0*/  SHFL.IDX PT, R54, R6, 0x1, 0x1e1f ;  /* 0x003e1f0006367f89 */ /* 0x0008e200000e0000 */
        /* <DEDUP_REMOVED lines=26> */
[----:B----4-:R-:W-:Y:S01]  /*b450*/  IMAD.MOV.U32 R6, RZ, RZ, R60 ;  /* 0x000000ffff067224 */ /* 0x010fe200078e003c */
[----:B------:R-:W-:Y:S01]  /*b460*/  PRMT R90, R11, 0x7610, R90 ;  /* 0x000076100b5a7816 */ /* 0x000fe2000000005a */
[----:B------:R-:W-:Y:S01]  /*b470*/  CS2R R20, SRZ ;  /* 0x0000000000147805 */ /* 0x000fe2000001ff00 */
[----:B------:R-:W-:Y:S01]  /*b480*/  PRMT R89, R8, 0x5410, R9 ;  /* 0x0000541008597816 */ /* 0x000fe20000000009 */
[----:B------:R-:W-:Y:S01]  /*b490*/  IMAD.MOV.U32 R8, RZ, RZ, R63 ;  /* 0x000000ffff087224 */ /* 0x000fe200078e003f */
[----:B------:R-:W-:Y:S01]  /*b4a0*/  PRMT R94, R94, 0x5410, R5 ;  /* 0x000054105e5e7816 */ /* 0x000fe20000000005 */
[----:B------:R-:W-:Y:S01]  /*b4b0*/  IMAD.MOV.U32 R5, RZ, RZ, R61 ;  /* 0x000000ffff057224 */ /* 0x000fe200078e003d */
[----:B------:R-:W4:Y:S01]  /*b4c0*/  SHFL.IDX PT, R11, R10, 0x1, 0x1e1f ;  /* 0x003e1f000a0b7f89 */ /* 0x000f2200000e0000 */
[----:B------:R-:W-:Y:S01]  /*b4d0*/  CS2R R34, SRZ ;  /* 0x0000000000227805 */ /* 0x000fe2000001ff00 */
[----:B------:R-:W-:Y:S01]  /*b4e0*/  PRMT R94, R8, 0x7610, R94 ;  /* 0x00007610085e7816 */ /* 0x000fe2000000005e */
[----:B------:R-:W-:Y:S01]  /*b4f0*/  IMAD.MOV.U32 R8, RZ, RZ, R74 ;  /* 0x000000ffff087224 */ /* 0x000fe200078e004a */
[----:B------:R-:W-:Y:S01]  /*b500*/  PRMT R93, R5, 0x5410, R6 ;  /* 0x00005410055d7816 */ /* 0x000fe20000000006 */
[----:B------:R2:W1:Y:S01]  /*b510*/  SHFL.IDX PT, R10, R7, 0x1, 0x1e1f ;  /* 0x003e1f00070a7f89 */ /* 0x00046200000e0000 */
[----:B------:R-:W-:Y:S01]  /*b520*/  IMAD.MOV.U32 R6, RZ, RZ, R72 ;  /* 0x000000ffff067224 */ /* 0x000fe200078e0048 */
[----:B------:R-:W-:Y:S01]  /*b530*/  CS2R R32, SRZ ;  /* 0x0000000000207805 */ /* 0x000fe2000001ff00 */
[----:B------:R-:W-:Y:S01]  /*b540*/  IMAD.MOV.U32 R5, RZ, RZ, R73 ;  /* 0x000000ffff057224 */ /* 0x000fe200078e0049 */
[----:B------:R-:W-:Y:S01]  /*b550*/  CS2R R18, SRZ ;  /* 0x0000000000127805 */ /* 0x000fe2000001ff00 */
[----:B---3--:R-:W-:Y:S01]  /*b560*/  CS2R R16, SRZ ;  /* 0x0000000000107805 */ /* 0x008fe2000001ff00 */
[----:B--2---:R-:W-:Y:S01]  /*b570*/  CS2R R14, SRZ ;  /* 0x00000000000e7805 */ /* 0x004fe2000001ff00 */
[----:B------:R-:W-:Y:S01]  /*b580*/  CS2R R12, SRZ ;  /* 0x00000000000c7805 */ /* 0x000fe2000001ff00 */
[----:B------:R-:W-:Y:S01]  /*b590*/  PRMT R104, R5, 0x5410, R6 ;  /* 0x0000541005687816 */ /* 0x000fe20000000006 */
[----:B------:R-:W-:Y:S01]  /*b5a0*/  CS2R R30, SRZ ;  /* 0x00000000001e7805 */ /* 0x000fe2000001ff00 */
[----:B------:R-:W-:Y:S01]  /*b5b0*/  CS2R R28, SRZ ;  /* 0x00000000001c7805 */ /* 0x000fe2000001ff00 */
[----:B------:R-:W-:-:S04]  /*b5c0*/  MOV R7, R75 ;  /* 0x0000004b00077202 */ /* 0x000fc80000000f00 */
[----:B------:R-:W-:Y:S01]  /*b5d0*/  PRMT R105, R7, 0x5410, R8 ;  /* 0x0000541007697816 */ /* 0x000fe20000000008 */
[----:B------:R-:W-:Y:S05]  /*b5e0*/  @P0 BRA `(.L_x_439) ;  /* 0x0000023000000947 */ /* 0x000fea0003800000 */
[C---:B-1--4-:R-:W-:Y:S01]  /*b5f0*/  ISETP.GE.AND P0, PT, R58.reuse, c[0x0][0x27c], PT ;  /* 0x00009f003a007a0c */ /* 0x052fe20003f06270 */
[----:B------:R-:W-:Y:S01]  /*b600*/  CS2R R34, SRZ ;  /* 0x0000000000227805 */ /* 0x000fe2000001ff00 */
[----:B------:R-:W-:Y:S01]  /*b610*/  CS2R R32, SRZ ;  /* 0x0000000000207805 */ /* 0x000fe2000001ff00 */
[----:B------:R-:W-:Y:S01]  /*b620*/  CS2R R30, SRZ ;  /* 0x00000000001e7805 */ /* 0x000fe2000001ff00 */
[----:B------:R-:W-:Y:S01]  /*b630*/  CS2R R28, SRZ ;  /* 0x00000000001c7805 */ /* 0x000fe2000001ff00 */
[C---:B------:R-:W-:Y:S02]  /*b640*/  IADD3 R8, R58.reuse, 0x10, RZ ;  /* 0x000000103a087810 */ /* 0x040fe40007ffe0ff */
[----:B------:R-:W-:Y:S02]  /*b650*/  IADD3 R6, R58, 0x20, RZ ;  /* 0x000000203a067810 */ /* 0x000fe40007ffe0ff */
[----:B------:R-:W-:-:S04]  /*b660*/  ISETP.GE.AND P1, PT, R8, c[0x0][0x27c], PT ;  /* 0x00009f0008007a0c */ /* 0x000fc80003f26270 */
[----:B------:R-:W-:-:S04]  /*b670*/  @!P0 IMAD.WIDE R14, R58, 0x2, R54 ;  /* 0x000000023a0e8825 */ /* 0x000fc800078e0236 */
[----:B------:R-:W-:Y:S01]  /*b680*/  @!P0 IMAD.WIDE R12, R58, 0x2, R10 ;  /* 0x000000023a0c8825 */ /* 0x000fe200078e020a */
[----:B------:R1:W5:Y:S04]  /*b690*/  @!P0 LD.E.128 R32, [R14.64] ;  /* 0x0000000c0e208980 */ /* 0x000368000c101d00 */
[----:B------:R2:W5:Y:S01]  /*b6a0*/  @!P0 LD.E.128 R28, [R12.64] ;  /* 0x0000000c0c1c8980 */ /* 0x000562000c101d00 */
[----:B------:R-:W-:Y:S01]  /*b6b0*/  ISETP.GE.AND P0, PT, R6, c[0x0][0x27c], PT ;  /* 0x00009f0006007a0c */ /* 0x000fe20003f06270 */
[----:B------:R-:W-:Y:S01]  /*b6c0*/  CS2R R22, SRZ ;  /* 0x0000000000167805 */ /* 0x000fe2000001ff00 */
[----:B------:R-:W-:Y:S01]  /*b6d0*/  @!P1 SHF.R.S32.HI R7, RZ, 0x1f, R8 ;  /* 0x0000001fff079819 */ /* 0x000fe20000011408 */
[----:B------:R-:W-:Y:S01]  /*b6e0*/  CS2R R20, SRZ ;  /* 0x0000000000147805 */ /* 0x000fe2000001ff00 */
[----:B------:R-:W-:Y:S01]  /*b6f0*/  CS2R R26, SRZ ;  /* 0x00000000001a7805 */ /* 0x000fe2000001ff00 */
[----:B------:R-:W-:Y:S01]  /*b700*/  CS2R R24, SRZ ;  /* 0x0000000000187805 */ /* 0x000fe2000001ff00 */
[----:B------:R-:W-:Y:S01]  /*b710*/  @!P1 LEA.HI R7, R7, R8, RZ, 0x3 ;  /* 0x0000000807079211 */ /* 0x000fe200078f18ff */
[----:B------:R-:W-:Y:S01]  /*b720*/  CS2R R18, SRZ ;  /* 0x0000000000127805 */ /* 0x000fe2000001ff00 */
[----:B------:R-:W-:-:S02]  /*b730*/  CS2R R16, SRZ ;  /* 0x0000000000107805 */ /* 0x000fc4000001ff00 */
[----:B------:R-:W-:-:S03]  /*b740*/  @!P1 LOP3.LUT R7, R7, 0xfffffff8, RZ, 0xc0, !PT ;  /* 0xfffffff807079812 */ /* 0x000fc600078ec0ff */
[----:B------:R-:W-:Y:S02]  /*b750*/  @!P0 SHF.R.S32.HI R5, RZ, 0x1f, R6 ;  /* 0x0000001fff058819 */ /* 0x000fe40000011406 */
[----:B------:R-:W-:Y:S02]  /*b760*/  @!P1 IMAD.WIDE R8, R7, 0x2, R54 ;  /* 0x0000000207089825 */ /* 0x000fe400078e0236 */
[----:B------:R-:W-:Y:S02]  /*b770*/  @!P0 LEA.HI R5, R5, R6, RZ, 0x3 ;  /* 0x0000000605058211 */ /* 0x000fe400078f18ff */
[----:B------:R-:W-:Y:S01]  /*b780*/  @!P1 IMAD.WIDE R6, R7, 0x2, R10 ;  /* 0x0000000207069825 */ /* 0x000fe200078e020a */
[----:B-1----:R-:W-:Y:S01]  /*b790*/  CS2R R14, SRZ ;  /* 0x00000000000e7805 */ /* 0x002fe2000001ff00 */
[----:B------:R-:W-:Y:S01]  /*b7a0*/  @!P0 LOP3.LUT R5, R5, 0xfffffff8, RZ, 0xc0, !PT ;  /* 0xfffffff805058812 */ /* 0x000fe200078ec0ff */
[----:B------:R1:W5:Y:S01]  /*b7b0*/  @!P1 LD.E.128 R20, [R8.64] ;  /* 0x0000000c08149980 */ /* 0x000362000c101d00 */
[----:B--2---:R-:W-:-:S03]  /*b7c0*/  CS2R R12, SRZ ;  /* 0x00000000000c7805 */ /* 0x004fc6000001ff00 */
[----:B------:R-:W-:-:S04]  /*b7d0*/  @!P0 IMAD.WIDE R54, R5, 0x2, R54 ;  /* 0x0000000205368825 */ /* 0x000fc800078e0236 */
[----:B------:R-:W-:Y:S01]  /*b7e0*/  @!P0 IMAD.WIDE R10, R5, 0x2, R10 ;  /* 0x00000002050a8825 */ /* 0x000fe200078e020a */
[----:B------:R1:W5:Y:S04]  /*b7f0*/  @!P1 LD.E.128 R12, [R6.64] ;  /* 0x0000000c060c9980 */ /* 0x000368000c101d00 */
[----:B------:R1:W5:Y:S04]  /*b800*/  @!P0 LD.E.128 R24, [R54.64] ;  /* 0x0000000c36188980 */ /* 0x000368000c101d00 */
[----:B------:R1:W5:Y:S02]  /*b810*/  @!P0 LD.E.128 R16, [R10.64] ;  /* 0x0000000c0a108980 */ /* 0x000364000c101d00 */
.L_x_439:
[----:B-1--4-:R-:W-:Y:S05]  /*b820*/  BSYNC B0 ;  /* 0x0000000000007941 */ /* 0x012fea0003800000 */
.L_x_438:
[----:B-----5:R-:W-:Y:S01]  /*b830*/  IMAD.MOV.U32 R5, RZ, RZ, R26 ;  /* 0x000000ffff057224 */ /* 0x020fe200078e001a */
[----:B------:R-:W-:-:S04]  /*b840*/  DEPBAR.LE SB0, 0x1 ;  /* 0x000080400000791a */ /* 0x000fc80000000000 */
[----:B------:R-:W-:Y:S01]  /*b850*/  IMAD.MOV.U32 R8, RZ, RZ, R27 ;  /* 0x000000ffff087224 */ /* 0x000fe200078e001b */
[----:B------:R-:W-:Y:S01]  /*b860*/  BSSY B1, `(.L_x_440) ;  /* 0x0000185000017945 */ /* 0x000fe20003800000 */
[----:B------:R-:W-:Y:S02]  /*b870*/  IMAD.MOV.U32 R7, RZ, RZ, R24 ;  /* 0x000000ffff077224 */ /* 0x000fe400078e0018 */
[----:B------:R-:W-:Y:S01]  /*b880*/  IMAD.MOV.U32 R6, RZ, RZ, R25 ;  /* 0x000000ffff067224 */ /* 0x000fe200078e0019 */
[----:B------:R-:W-:Y:S01]  /*b890*/  PRMT R57, R8, 0x5410, R5 ;  /* 0x0000541008397816 */ /* 0x000fe20000000005 */
[----:B------:R-:W-:Y:S01]  /*b8a0*/  IMAD.MOV.U32 R5, RZ, RZ, R22 ;  /* 0x000000ffff057224 */ /* 0x000fe200078e0016 */
[----:B------:R-:W-:Y:S01]  /*b8b0*/  MOV R8, R23 ;  /* 0x0000001700087202 */ /* 0x000fe20000000f00 */
[----:B------:R-:W-:Y:S01]  /*b8c0*/  IMAD.IADD R87, R4, 0x1, -R77 ;  /* 0x0000000104577824 */ /* 0x000fe200078e0a4d */
[----:B------:R-:W-:Y:S01]  /*b8d0*/  PRMT R56, R6, 0x5410, R7 ;  /* 0x0000541006387816 */ /* 0x000fe20000000007 */
[----:B------:R-:W-:Y:S01]  /*b8e0*/  IMAD.MOV.U32 R7, RZ, RZ, R20 ;  /* 0x000000ffff077224 */ /* 0x000fe200078e0014 */
[----:B------:R-:W-:Y:S01]  /*b8f0*/  PRMT R70, R70, 0x5410, R5 ;  /* 0x0000541046467816 */ /* 0x000fe20000000005 */
[----:B------:R-:W-:Y:S01]  /*b900*/  IMAD.MOV.U32 R6, RZ, RZ, R21 ;  /* 0x000000ffff067224 */ /* 0x000fe200078e0015 */
[----:B------:R-:W-:Y:S01]  /*b910*/  IMNMX R87, R87, 0x80, PT ;  /* 0x0000008057577817 */ /* 0x000fe20003800200 */
[----:B------:R-:W-:Y:S01]  /*b920*/  IMAD.MOV.U32 R5, RZ, RZ, R34 ;  /* 0x000000ffff057224 */ /* 0x000fe200078e0022 */
[----:B------:R-:W-:Y:S01]  /*b930*/  PRMT R70, R8, 0x7610, R70 ;  /* 0x0000761008467816 */ /* 0x000fe20000000046 */
[----:B------:R-:W-:Y:S01]  /*b940*/  IMAD.MOV.U32 R8, RZ, RZ, R35 ;  /* 0x000000ffff087224 */ /* 0x000fe200078e0023 */
[----:B------:R-:W-:Y:S01]  /*b950*/  PRMT R69, R6, 0x5410, R7 ;  /* 0x0000541006457816 */ /* 0x000fe20000000007 */
[----:B------:R-:W-:Y:S01]  /*b960*/  IMAD.MOV.U32 R6, RZ, RZ, R33 ;  /* 0x000000ffff067224 */ /* 0x000fe200078e0021 */
[----:B------:R-:W-:Y:S01]  /*b970*/  PRMT R86, R86, 0x5410, R5 ;  /* 0x0000541056567816 */ /* 0x000fe20000000005 */
[----:B------:R-:W-:Y:S01]  /*b980*/  IMAD.MOV.U32 R5, RZ, RZ, R18 ;  /* 0x000000ffff057224 */ /* 0x000fe200078e0012 */
[----:B------:R-:W-:Y:S01]  /*b990*/  MOV R7, R32 ;  /* 0x0000002000077202 */ /* 0x000fe20000000f00 */
[----:B------:R-:W-:Y:S01]  /*b9a0*/  IMAD.MOV.U32 R4, RZ, RZ, R13 ;  /* 0x000000ffff047224 */ /* 0x000fe200078e000d */
[----:B------:R-:W-:Y:S01]  /*b9b0*/  BAR.SYNC.DEFER_BLOCKING 0x0 ;  /* 0x0000000000007b1d */ /* 0x000fe20000010000 */
[----:B------:R-:W-:-:S02]  /*b9c0*/  ISETP.GE.AND P0, PT, R53, R87, PT ;  /* 0x000000573500720c */ /* 0x000fc40003f06270 */
[----:B------:R-:W-:Y:S01]  /*b9d0*/  PRMT R85, R6, 0x5410, R7 ;  /* 0x0000541006557816 */ /* 0x000fe20000000007 */
[----:B------:R-:W-:Y:S01]  /*b9e0*/  IMAD.MOV.U32 R6, RZ, RZ, R17 ;  /* 0x000000ffff067224 */ /* 0x000fe200078e0011 */
[----:B------:R-:W-:Y:S01]  /*b9f0*/  PRMT R55, R55, 0x5410, R5 ;  /* 0x0000541037377816 */ /* 0x000fe20000000005 */
[----:B------:R-:W-:Y:S01]  /*ba00*/  IMAD.MOV.U32 R5, RZ, RZ, R14 ;  /* 0x000000ffff057224 */ /* 0x000fe200078e000e */
[----:B------:R-:W-:Y:S02]  /*ba10*/  MOV R7, R16 ;  /* 0x0000001000077202 */ /* 0x000fe40000000f00 */
[----:B------:R-:W-:Y:S01]  /*ba20*/  PRMT R86, R8, 0x7610, R86 ;  /* 0x0000761008567816 */ /* 0x000fe20000000056 */
[----:B------:R-:W-:Y:S01]  /*ba30*/  IMAD.MOV.U32 R8, RZ, RZ, R19 ;  /* 0x000000ffff087224 */ /* 0x000fe200078e0013 */
[----:B------:R-:W-:Y:S01]  /*ba40*/  PRMT R54, R6, 0x5410, R7 ;  /* 0x0000541006367816 */ /* 0x000fe20000000007 */
[----:B------:R-:W-:Y:S01]  /*ba50*/  IMAD.MOV.U32 R6, RZ, RZ, R15 ;  /* 0x000000ffff067224 */ /* 0x000fe200078e000f */
[----:B------:R-:W-:Y:S01]  /*ba60*/  PRMT R68, R68, 0x5410, R5 ;  /* 0x0000541044447816 */ /* 0x000fe20000000005 */
[----:B------:R-:W-:Y:S01]  /*ba70*/  IMAD.MOV.U32 R7, RZ, RZ, R30 ;  /* 0x000000ffff077224 */ /* 0x000fe200078e001e */
[----:B------:R-:W-:-:S02]  /*ba80*/  MOV R5, R12 ;  /* 0x0000000c00057202 */ /* 0x000fc40000000f00 */
[----:B------:R-:W-:Y:S02]  /*ba90*/  PRMT R68, R6, 0x7610, R68 ;  /* 0x0000761006447816 */ /* 0x000fe40000000044 */
[----:B------:R-:W-:Y:S01]  /*baa0*/  PRMT R59, R4, 0x5410, R5 ;  /* 0x00005410043b7816 */ /* 0x000fe20000000005 */
[----:B------:R-:W-:Y:S01]  /*bab0*/  IMAD.MOV.U32 R5, RZ, RZ, R28 ;  /* 0x000000ffff057224 */ /* 0x000fe200078e001c */
[----:B------:R-:W-:Y:S01]  /*bac0*/  MOV R6, R31 ;  /* 0x0000001f00067202 */ /* 0x000fe20000000f00 */
[----:B------:R-:W-:Y:S01]  /*bad0*/  IMAD.MOV.U32 R4, RZ, RZ, R29 ;  /* 0x000000ffff047224 */ /* 0x000fe200078e001d */
[----:B------:R-:W-:Y:S02]  /*bae0*/  PRMT R55, R8, 0x7610, R55 ;  /* 0x0000761008377816 */ /* 0x000fe40000000037 */
[----:B------:R-:W-:Y:S02]  /*baf0*/  PRMT R84, R6, 0x5410, R7 ;  /* 0x0000541006547816 */ /* 0x000fe40000000007 */
[----:B------:R-:W-:Y:S01]  /*bb00*/  PRMT R71, R4, 0x5410, R5 ;  /* 0x0000541004477816 */ /* 0x000fe20000000005 */
[----:B------:R-:W-:Y:S05]  /*bb10*/  @P0 BRA `(.L_x_441) ;  /* 0x0000159000000947 */ /* 0x000fea0003800000 */
[----:B------:R-:W-:Y:S01]  /*bb20*/  ISETP.GE.AND P0, PT, R58, c[0x0][0x27c], PT ;  /* 0x00009f003a007a0c */ /* 0x000fe20003f06270 */
[----:B------:R-:W-:-:S12]  /*bb30*/  BSSY B0, `(.L_x_442) ;  /* 0x000006d000007945 */ /* 0x000fd80003800000 */
[----:B------:R-:W-:Y:S05]  /*bb40*/  @P0 BRA `(.L_x_443) ;  /* 0x000006b000000947 */ /* 0x000fea0003800000 */
[C---:B------:R-:W-:Y:S01]  /*bb50*/  LEA.HI R4, R53.reuse, R53, RZ, 0x1 ;  /* 0x0000003535047211 */ /* 0x040fe200078f08ff */
[----:B------:R-:W-:Y:S01]  /*bb60*/  HADD2.F32 R112, -RZ, R105.H0_H0 ;  /* 0x20000069ff707230 */ /* 0x000fe20000004100 */
[----:B------:R-:W-:Y:S01]  /*bb70*/  MOV R6, c[0x0][0x27c] ;  /* 0x00009f0000067a02 */ /* 0x000fe20000000f00 */
[--C-:B------:R-:W-:Y:S01]  /*bb80*/  HADD2.F32 R118, -RZ, R107.reuse.H0_H0 ;  /* 0x2000006bff767230 */ /* 0x100fe20000004100 */
[----:B------:R-:W-:Y:S01]  /*bb90*/  LOP3.LUT R4, R4, 0x7fffffe, RZ, 0xc0, !PT ;  /* 0x07fffffe04047812 */ /* 0x000fe200078ec0ff */
[----:B------:R-:W-:Y:S01]  /*bba0*/  HADD2.F32 R119, -RZ, R104.H0_H0 ;  /* 0x20000068ff777230 */ /* 0x000fe20000004100 */
[----:B------:R-:W-:Y:S01]  /*bbb0*/  SHF.L.U32 R9, R244, 0x6, RZ ;  /* 0x00000006f4097819 */ /* 0x000fe200000006ff */
[----:B------:R-:W-:Y:S01]  /*bbc0*/  HADD2.F32 R121, -RZ, R106.H0_H0 ;  /* 0x2000006aff797230 */ /* 0x000fe20000004100 */
[----:B------:R-:W-:Y:S01]  /*bbd0*/  LEA.HI R6, R6, R88, RZ, 0x1d ;  /* 0x0000005806067211 */ /* 0x000fe200078fe8ff */
[----:B------:R-:W-:Y:S01]  /*bbe0*/  IMAD.IADD R4, R53, 0x1, -R4 ;  /* 0x0000000135047824 */ /* 0x000fe200078e0a04 */
[----:B------:R-:W-:Y:S01]  /*bbf0*/  LOP3.LUT R9, R9, 0xc0, RZ, 0xc0, !PT ;  /* 0x000000c009097812 */ /* 0x000fe200078ec0ff */
[----:B------:R-:W-:Y:S01]  /*bc00*/  HADD2.F32 R104, -RZ, R104.H1_H1 ;  /* 0x30000068ff687230 */ /* 0x000fe20000004100 */
[----:B------:R-:W-:Y:S01]  /*bc10*/  SHF.R.S32.HI R5, RZ, 0x1f, R6 ;  /* 0x0000001fff057819 */ /* 0x000fe20000011406 */
[----:B------:R-:W-:Y:S01]  /*bc20*/  HADD2.F32 R106, -RZ, R106.H1_H1 ;  /* 0x3000006aff6a7230 */ /* 0x000fe20000004100 */
[----:B------:R-:W-:Y:S01]  /*bc30*/  LOP3.LUT R7, R9, 0x18, R58, 0xf8, !PT ;  /* 0x0000001809077812 */ /* 0x000fe200078ef83a */
[----:B------:R-:W-:Y:S01]  /*bc40*/  HADD2.F32 R107, -RZ, R107.H1_H1 ;  /* 0x3000006bff6b7230 */ /* 0x000fe20000004100 */
[----:B------:R-:W-:-:S02]  /*bc50*/  SHF.R.U32.HI R8, RZ, 0x3, R9 ;  /* 0x00000003ff087819 */ /* 0x000fc40000011609 */
[----:B------:R-:W-:Y:S02]  /*bc60*/  LEA R4, R49, R4, 0x3 ;  /* 0x0000000431047211 */ /* 0x000fe400078e18ff */
[----:B------:R-:W-:Y:S01]  /*bc70*/  LEA.HI R5, R5, R6, RZ, 0x2 ;  /* 0x0000000605057211 */ /* 0x000fe200078f10ff */
[----:B------:R-:W-:Y:S01]  /*bc80*/  IMAD.SHL.U32 R6, R6, 0x8, RZ ;  /* 0x0000000806067824 */ /* 0x000fe200078e00ff */
[-C--:B------:R-:W-:Y:S02]  /*bc90*/  LOP3.LUT R7, R7, R8.reuse, RZ, 0x3c, !PT ;  /* 0x0000000807077212 */ /* 0x080fe400078e3cff */
[----:B------:R-:W-:Y:S02]  /*bca0*/  SHF.L.U32 R4, R4, 0x5, RZ ;  /* 0x0000000504047819 */ /* 0x000fe400000006ff */
[----:B------:R-:W-:Y:S02]  /*bcb0*/  LOP3.LUT R6, R9, 0x18, R6, 0xf8, !PT ;  /* 0x0000001809067812 */ /* 0x000fe400078ef806 */
[----:B------:R-:W-:Y:S01]  /*bcc0*/  SHF.L.U32 R5, R5, 0xa, RZ ;  /* 0x0000000a05057819 */ /* 0x000fe200000006ff */
[----:B------:R-:W-:Y:S01]  /*bcd0*/  IMAD.IADD R7, R4, 0x1, R7 ;  /* 0x0000000104077824 */ /* 0x000fe200078e0207 */
[----:B------:R-:W-:-:S02]  /*bce0*/  LOP3.LUT R6, R6, R8, RZ, 0x3c, !PT ;  /* 0x0000000806067212 */ /* 0x000fc400078e3cff */
[----:B------:R-:W-:Y:S02]  /*bcf0*/  LOP3.LUT R5, R5, 0x7ffff000, RZ, 0xc0, !PT ;  /* 0x7ffff00005057812 */ /* 0x000fe400078ec0ff */
[----:B------:R-:W-:Y:S02]  /*bd00*/  SHF.L.U32 R103, R7, 0x1, RZ ;  /* 0x0000000107677819 */ /* 0x000fe400000006ff */
[----:B------:R-:W-:Y:S02]  /*bd10*/  IADD3 R102, R6, R5, R4 ;  /* 0x0000000506667210 */ /* 0x000fe40007ffe004 */
[--C-:B------:R-:W-:Y:S01]  /*bd20*/  SHF.R.U64 R74, R74, 0x10, R75.reuse ;  /* 0x000000104a4a7819 */ /* 0x100fe2000000124b */
[----:B------:R-:W1:Y:S01]  /*bd30*/  LDS.128 R8, [R103+0x6080] ;  /* 0x0060800067087984 */ /* 0x000e620000000c00 */
[----:B------:R-:W-:Y:S02]  /*bd40*/  SHF.L.U32 R102, R102, 0x1, RZ ;  /* 0x0000000166667819 */ /* 0x000fe400000006ff */
[----:B------:R-:W-:Y:S01]  /*bd50*/  SHF.R.U32.HI R108, RZ, 0x10, R75 ;  /* 0x00000010ff6c7819 */ /* 0x000fe2000001164b */
[----:B------:R-:W-:Y:S01]  /*bd60*/  HADD2.F32 R74, -RZ, R74.H0_H0 ;  /* 0x2000004aff4a7230 */ /* 0x000fe20000004100 */
[--C-:B------:R-:W-:Y:S01]  /*bd70*/  SHF.R.U64 R75, R80, 0x10, R81.reuse ;  /* 0x00000010504b7819 */ /* 0x100fe20000001251 */
[----:B------:R-:W2:Y:S01]  /*bd80*/  LDS.128 R4, [R102+0x6080] ;  /* 0x0060800066047984 */ /* 0x000ea20000000c00 */
[----:B------:R-:W-:Y:S01]  /*bd90*/  SHF.R.U32.HI R80, RZ, 0x10, R81 ;  /* 0x00000010ff507819 */ /* 0x000fe20000011651 */
[----:B------:R-:W-:Y:S01]  /*bda0*/  HADD2.F32 R108, -RZ, R108.H0_H0 ;  /* 0x2000006cff6c7230 */ /* 0x000fe20000004100 */
[--C-:B------:R-:W-:Y:S01]  /*bdb0*/  SHF.R.U64 R82, R82, 0x10, R83.reuse ;  /* 0x0000001052527819 */ /* 0x100fe20000001253 */
[----:B------:R-:W-:Y:S01]  /*bdc0*/  HADD2.F32 R75, -RZ, R75.H0_H0 ;  /* 0x2000004bff4b7230 */ /* 0x000fe20000004100 */
[----:B------:R-:W-:-:S02]  /*bdd0*/  SHF.R.U32.HI R83, RZ, 0x10, R83 ;  /* 0x00000010ff537819 */ /* 0x000fc40000011653 */
[--C-:B------:R-:W-:Y:S01]  /*bde0*/  SHF.R.U64 R72, R72, 0x10, R73.reuse ;  /* 0x0000001048487819 */ /* 0x100fe20000001249 */
[----:B------:R-:W-:Y:S01]  /*bdf0*/  HADD2.F32 R82, -RZ, R82.H0_H0 ;  /* 0x20000052ff527230 */ /* 0x000fe20000004100 */
[----:B------:R-:W-:-:S05]  /*be00*/  SHF.R.U32.HI R73, RZ, 0x10, R73 ;  /* 0x00000010ff497819 */ /* 0x000fca0000011649 */
[----:B------:R-:W-:Y:S02]  /*be10*/  HADD2.F32 R73, -RZ, R73.H0_H0 ;  /* 0x20000049ff497230 */ /* 0x000fe40000004100 */
[--C-:B-1----:R-:W-:Y:S02]  /*be20*/  HADD2.F32 R81, -RZ, R11.reuse.H0_H0 ;  /* 0x2000000bff517230 */ /* 0x102fe40000004100 */
[----:B------:R-:W-:Y:S02]  /*be30*/  HADD2.F32 R11, -RZ, R11.H1_H1 ;  /* 0x3000000bff0b7230 */ /* 0x000fe40000004100 */
[----:B------:R-:W-:Y:S01]  /*be40*/  HADD2.F32 R109, -RZ, R9.H0_H0 ;  /* 0x20000009ff6d7230 */ /* 0x000fe20000004100 */
[-C--:B------:R-:W-:Y:S01]  /*be50*/  FMUL.FTZ R117, R81, R112.reuse ;  /* 0x0000007051757220 */ /* 0x080fe20000410000 */
[--C-:B--2---:R-:W-:Y:S02]  /*be60*/  HADD2.F32 R113, -RZ, R7.reuse.H0_H0 ;  /* 0x20000007ff717230 */ /* 0x104fe40000004100 */
[----:B------:R-:W-:Y:S01]  /*be70*/  HADD2.F32 R7, -RZ, R7.H1_H1 ;  /* 0x30000007ff077230 */ /* 0x000fe20000004100 */
[----:B------:R-:W-:Y:S01]  /*be80*/  FMUL.FTZ R120, R109, R119 ;  /* 0x000000776d787220 */ /* 0x000fe20000410000 */
[----:B------:R-:W-:Y:S01]  /*be90*/  HADD2.F32 R114, -RZ, R5.H0_H0 ;  /* 0x20000005ff727230 */ /* 0x000fe20000004100 */
[C---:B------:R-:W-:Y:S01]  /*bea0*/  FMUL.FTZ R112, R113.reuse, R112 ;  /* 0x0000007071707220 */ /* 0x040fe20000410000 */
[----:B------:R-:W-:Y:S01]  /*beb0*/  HADD2.F32 R9, -RZ, R9.H1_H1 ;  /* 0x30000009ff097230 */ /* 0x000fe20000004100 */
[----:B------:R-:W-:Y:S01]  /*bec0*/  FFMA.FTZ R117, R113, R118, R117 ;  /* 0x0000007671757223 */ /* 0x000fe20000010075 */
[----:B------:R-:W-:Y:S01]  /*bed0*/  HADD2.F32 R113, -RZ, R83.H0_H0 ;  /* 0x20000053ff717230 */ /* 0x000fe20000004100 */
[-C--:B------:R-:W-:Y:S01]  /*bee0*/  FMUL.FTZ R83, R11, R108.reuse ;  /* 0x0000006c0b537220 */ /* 0x080fe20000410000 */
[--C-:B------:R-:W-:Y:S01]  /*bef0*/  HADD2.F32 R110, -RZ, R8.reuse.H0_H0 ;  /* 0x20000008ff6e7230 */ /* 0x100fe20000004100 */
[C---:B------:R-:W-:Y:S01]  /*bf00*/  FMUL.FTZ R108, R7.reuse, R108 ;  /* 0x0000006c076c7220 */ /* 0x040fe20000410000 */
[----:B------:R-:W-:Y:S01]  /*bf10*/  HADD2.F32 R5, -RZ, R5.H1_H1 ;  /* 0x30000005ff057230 */ /* 0x000fe20000004100 */
[----:B------:R-:W-:Y:S01]  /*bf20*/  FFMA.FTZ R7, R7, R113, R83 ;  /* 0x0000007107077223 */ /* 0x000fe20000010053 */
[----:B------:R-:W-:Y:S01]  /*bf30*/  HADD2.F32 R111, -RZ, R8.H1_H1 ;  /* 0x30000008ff6f7230 */ /* 0x000fe20000004100 */
[C---:B------:R-:W-:Y:S01]  /*bf40*/  FMUL.FTZ R119, R114.reuse, R119 ;  /* 0x0000007772777220 */ /* 0x040fe20000410000 */
[----:B------:R-:W-:Y:S01]  /*bf50*/  HADD2.F32 R115, -RZ, R4.H0_H0 ;  /* 0x20000004ff737230 */ /* 0x000fe20000004100 */
[----:B------:R-:W-:Y:S01]  /*bf60*/  FFMA.FTZ R120, R114, R121, R120 ;  /* 0x0000007972787223 */ /* 0x000fe20000010078 */
[----:B------:R-:W-:Y:S01]  /*bf70*/  HADD2.F32 R83, -RZ, R80.H0_H0 ;  /* 0x20000050ff537230 */ /* 0x000fe20000004100 */
        /* <DEDUP_REMOVED lines=11> */
[----:B------:R-:W-:Y:S01]  /*c030*/  HADD2.F32 R115, -RZ, R72.H0_H0 ;  /* 0x20000048ff737230 */ /* 0x000fe20000004100 */
[-C--:B------:R-:W-:Y:S01]  /*c040*/  FMUL.FTZ R80, R8, R114.reuse ;  /* 0x0000007208507220 */ /* 0x080fe20000410000 */
[----:B------:R-:W-:Y:S01]  /*c050*/  HADD2.F32 R6, -RZ, R6.H1_H1 ;  /* 0x30000006ff067230 */ /* 0x000fe20000004100 */
[C---:B------:R-:W-:Y:S01]  /*c060*/  FMUL.FTZ R114, R4.reuse, R114 ;  /* 0x0000007204727220 */ /* 0x040fe20000410000 */
[----:B------:R-:W-:Y:S01]  /*c070*/  F2FP.PACK_AB R7, R7, R117 ;  /* 0x000000750707723e */ /* 0x000fe200000000ff */
[----:B------:R-:W-:Y:S01]  /*c080*/  FFMA.FTZ R72, R4, R107, R80 ;  /* 0x0000006b04487223 */ /* 0x000fe20000010050 */
[----:B------:R-:W-:Y:S01]  /*c090*/  F2FP.PACK_AB R5, R5, R120 ;  /* 0x000000780505723e */ /* 0x000fe200000000ff */
[----:B------:R-:W-:-:S02]  /*c0a0*/  FMUL.FTZ R4, R111, R115 ;  /* 0x000000736f047220 */ /* 0x000fc40000410000 */
[-C--:B------:R-:W-:Y:S02]  /*c0b0*/  FMUL.FTZ R80, R10, R74.reuse ;  /* 0x0000004a0a507220 */ /* 0x080fe40000410000 */
[----:B------:R-:W-:Y:S02]  /*c0c0*/  FMUL.FTZ R115, R116, R115 ;  /* 0x0000007374737220 */ /* 0x000fe40000410000 */
[----:B------:R-:W-:Y:S02]  /*c0d0*/  FMUL.FTZ R74, R6, R74 ;  /* 0x0000004a064a7220 */ /* 0x000fe40000410000 */
[----:B------:R-:W-:Y:S02]  /*c0e0*/  FFMA.FTZ R114, R8, R107, -R114 ;  /* 0x0000006b08727223 */ /* 0x000fe40000010872 */
[----:B------:R-:W-:Y:S02]  /*c0f0*/  FFMA.FTZ R112, R81, R118, -R112 ;  /* 0x0000007651707223 */ /* 0x000fe40000010870 */
[----:B------:R-:W-:-:S02]  /*c100*/  FFMA.FTZ R11, R11, R113, -R108 ;  /* 0x000000710b0b7223 */ /* 0x000fc4000001086c */
[----:B------:R-:W-:Y:S02]  /*c110*/  FFMA.FTZ R119, R109, R121, -R119 ;  /* 0x000000796d777223 */ /* 0x000fe40000010877 */
[----:B------:R-:W-:Y:S01]  /*c120*/  FFMA.FTZ R9, R9, R83, -R73 ;  /* 0x0000005309097223 */ /* 0x000fe20000010849 */
[----:B------:R-:W-:Y:S01]  /*c130*/  F2FP.PACK_AB R11, R11, R112 ;  /* 0x000000700b0b723e */ /* 0x000fe200000000ff */
[----:B------:R-:W-:Y:S02]  /*c140*/  FFMA.FTZ R104, R110, R106, -R104 ;  /* 0x0000006a6e687223 */ /* 0x000fe40000010868 */
[----:B------:R-:W-:Y:S01]  /*c150*/  FFMA.FTZ R8, R111, R75, -R115 ;  /* 0x0000004b6f087223 */ /* 0x000fe20000010873 */
[----:B------:R-:W-:Y:S01]  /*c160*/  F2FP.PACK_AB R9, R9, R119 ;  /* 0x000000770909723e */ /* 0x000fe200000000ff */
[----:B------:R-:W-:Y:S02]  /*c170*/  FFMA.FTZ R10, R10, R82, -R74 ;  /* 0x000000520a0a7223 */ /* 0x000fe4000001084a */
[----:B------:R-:W-:Y:S01]  /*c180*/  FFMA.FTZ R4, R116, R75, R4 ;  /* 0x0000004b74047223 */ /* 0x000fe20000010004 */
[----:B------:R-:W-:Y:S01]  /*c190*/  F2FP.PACK_AB R8, R8, R104 ;  /* 0x000000680808723e */ /* 0x000fe200000000ff */
[----:B------:R-:W-:Y:S01]  /*c1a0*/  FFMA.FTZ R6, R6, R82, R80 ;  /* 0x0000005206067223 */ /* 0x000fe20000010050 */
[----:B------:R-:W-:-:S02]  /*c1b0*/  F2FP.PACK_AB R10, R10, R114 ;  /* 0x000000720a0a723e */ /* 0x000fc400000000ff */
[----:B------:R-:W-:Y:S02]  /*c1c0*/  F2FP.PACK_AB R4, R4, R105 ;  /* 0x000000690404723e */ /* 0x000fe400000000ff */
[----:B------:R-:W-:Y:S01]  /*c1d0*/  F2FP.PACK_AB R6, R6, R72 ;  /* 0x000000480606723e */ /* 0x000fe200000000ff */
[----:B------:R1:W-:Y:S04]  /*c1e0*/  STS.128 [R103+0x6080], R8 ;  /* 0x0060800867007388 */ /* 0x0003e80000000c00 */
[----:B------:R1:W-:Y:S02]  /*c1f0*/  STS.128 [R102+0x6080], R4 ;  /* 0x0060800466007388 */ /* 0x0003e40000000c00 */
.L_x_443:
[----:B------:R-:W-:Y:S05]  /*c200*/  BSYNC B0 ;  /* 0x0000000000007941 */ /* 0x000fea0003800000 */
.L_x_442:
[----:B-1----:R-:W-:Y:S01]  /*c210*/  IADD3 R7, R58, 0x10, RZ ;  /* 0x000000103a077810 */ /* 0x002fe20007ffe0ff */
[----:B------:R-:W-:Y:S03]  /*c220*/  BSSY B0, `(.L_x_444) ;  /* 0x0000074000007945 */ /* 0x000fe60003800000 */
[----:B------:R-:W-:-:S13]  /*c230*/  ISETP.GE.AND P0, PT, R7, c[0x0][0x27c], PT ;  /* 0x00009f0007007a0c */ /* 0x000fda0003f06270 */
[----:B------:R-:W-:Y:S05]  /*c240*/  @P0 BRA `(.L_x_445) ;  /* 0x0000071000000947 */ /* 0x000fea0003800000 */
[----:B------:R-:W-:Y:S01]  /*c250*/  SHF.R.S32.HI R11, RZ, 0x1f, R7 ;  /* 0x0000001fff0b7819 */ /* 0x000fe20000011407 */
[----:B------:R-:W-:Y:S01]  /*c260*/  IMAD.MOV.U32 R9, RZ, RZ, c[0x0][0x27c] ;  /* 0x00009f00ff097624 */ /* 0x000fe200078e00ff */
[----:B------:R-:W-:Y:S01]  /*c270*/  LEA.HI R4, R53, R53, RZ, 0x1 ;  /* 0x0000003535047211 */ /* 0x000fe200078f08ff */
[----:B------:R-:W-:Y:S01]  /*c280*/  IMAD.SHL.U32 R6, R244, 0x40, RZ ;  /* 0x00000040f4067824 */ /* 0x000fe200078e00ff */
[CC--:B------:R-:W-:Y:S01]  /*c290*/  LEA.HI R10, R11.reuse, R7.reuse, RZ, 0x3 ;  /* 0x000000070b0a7211 */ /* 0x0c0fe200078f18ff */
[----:B------:R-:W-:Y:S01]  /*c2a0*/  HADD2.F32 R82, -RZ, R93.H0_H0 ;  /* 0x2000005dff527230 */ /* 0x000fe20000004100 */
[----:B------:R-:W-:Y:S01]  /*c2b0*/  LOP3.LUT R4, R4, 0x7fffffe, RZ, 0xc0, !PT ;  /* 0x07fffffe04047812 */ /* 0x000fe200078ec0ff */
[----:B------:R-:W-:Y:S01]  /*c2c0*/  HADD2.F32 R106, -RZ, R95.H0_H0 ;  /* 0x2000005fff6a7230 */ /* 0x000fe20000004100 */
[----:B------:R-:W-:Y:S01]  /*c2d0*/  SHF.R.S32.HI R5, RZ, 0x3, R10 ;  /* 0x00000003ff057819 */ /* 0x000fe2000001140a */
[----:B------:R-:W-:Y:S01]  /*c2e0*/  HADD2.F32 R107, -RZ, R94.H0_H0 ;  /* 0x2000005eff6b7230 */ /* 0x000fe20000004100 */
[----:B------:R-:W-:Y:S01]  /*c2f0*/  LEA.HI R11, R11, R7, RZ, 0x5 ;  /* 0x000000070b0b7211 */ /* 0x000fe200078f28ff */
[----:B------:R-:W-:Y:S01]  /*c300*/  HADD2.F32 R109, -RZ, R101.H0_H0 ;  /* 0x20000065ff6d7230 */ /* 0x000fe20000004100 */
[----:B------:R-:W-:Y:S01]  /*c310*/  LEA.HI R9, R9, R5, RZ, 0x1d ;  /* 0x0000000509097211 */ /* 0x000fe200078fe8ff */
[----:B------:R-:W-:Y:S01]  /*c320*/  HADD2.F32 R93, -RZ, R93.H1_H1 ;  /* 0x3000005dff5d7230 */ /* 0x000fe20000004100 */
[----:B------:R-:W-:Y:S01]  /*c330*/  IADD3 R4, R53, -R4, RZ ;  /* 0x8000000435047210 */ /* 0x000fe20007ffe0ff */
[----:B------:R-:W-:Y:S01]  /*c340*/  IMAD.SHL.U32 R11, R11, 0x80, RZ ;  /* 0x000000800b0b7824 */ /* 0x000fe200078e00ff */
[----:B------:R-:W-:Y:S01]  /*c350*/  SHF.R.S32.HI R7, RZ, 0x1f, R9 ;  /* 0x0000001fff077819 */ /* 0x000fe20000011409 */
[----:B------:R-:W-:Y:S01]  /*c360*/  HADD2.F32 R95, -RZ, R95.H1_H1 ;  /* 0x3000005fff5f7230 */ /* 0x000fe20000004100 */
[----:B------:R-:W-:Y:S01]  /*c370*/  LOP3.LUT R6, R6, 0xc0, RZ, 0xc0, !PT ;  /* 0x000000c006067812 */ /* 0x000fe200078ec0ff */
[----:B------:R-:W-:Y:S01]  /*c380*/  HADD2.F32 R101, -RZ, R101.H1_H1 ;  /* 0x30000065ff657230 */ /* 0x000fe20000004100 */
[----:B------:R-:W-:-:S02]  /*c390*/  SHF.L.U32 R8, R9, 0x3, RZ ;  /* 0x0000000309087819 */ /* 0x000fc400000006ff */
[----:B------:R-:W-:Y:S02]  /*c3a0*/  LEA.HI R7, R7, R9, RZ, 0x2 ;  /* 0x0000000907077211 */ /* 0x000fe400078f10ff */
[----:B------:R-:W-:Y:S02]  /*c3b0*/  LEA R4, R49, R4, 0x3 ;  /* 0x0000000431047211 */ /* 0x000fe400078e18ff */
[----:B------:R-:W-:Y:S02]  /*c3c0*/  LOP3.LUT R10, R6, 0x18, R10, 0xf8, !PT ;  /* 0x00000018060a7812 */ /* 0x000fe400078ef80a */
[----:B------:R-:W-:Y:S01]  /*c3d0*/  SHF.R.U32.HI R5, RZ, 0x3, R6 ;  /* 0x00000003ff057819 */ /* 0x000fe20000011606 */
[----:B------:R-:W-:Y:S01]  /*c3e0*/  IMAD.SHL.U32 R4, R4, 0x20, RZ ;  /* 0x0000002004047824 */ /* 0x000fe200078e00ff */
[----:B------:R-:W-:Y:S01]  /*c3f0*/  LOP3.LUT R8, R6, 0x18, R8, 0xf8, !PT ;  /* 0x0000001806087812 */ /* 0x000fe200078ef808 */
[----:B------:R-:W-:Y:S01]  /*c400*/  IMAD.SHL.U32 R6, R7, 0x400, RZ ;  /* 0x0000040007067824 */ /* 0x000fe200078e00ff */
[----:B------:R-:W-:-:S02]  /*c410*/  LOP3.LUT R11, R11, 0x7ffff000, RZ, 0xc0, !PT ;  /* 0x7ffff0000b0b7812 */ /* 0x000fc400078ec0ff */
[-C--:B------:R-:W-:Y:S02]  /*c420*/  LOP3.LUT R10, R10, R5.reuse, RZ, 0x3c, !PT ;  /* 0x000000050a0a7212 */ /* 0x080fe400078e3cff */
[----:B------:R-:W-:Y:S02]  /*c430*/  LOP3.LUT R5, R8, R5, RZ, 0x3c, !PT ;  /* 0x0000000508057212 */ /* 0x000fe400078e3cff */
[----:B------:R-:W-:Y:S02]  /*c440*/  LOP3.LUT R6, R6, 0x7ffff000, RZ, 0xc0, !PT ;  /* 0x7ffff00006067812 */ /* 0x000fe400078ec0ff */
[--C-:B------:R-:W-:Y:S02]  /*c450*/  IADD3 R10, R10, R11, R4.reuse ;  /* 0x0000000b0a0a7210 */ /* 0x100fe40007ffe004 */
[----:B------:R-:W-:Y:S02]  /*c460*/  IADD3 R5, R5, R6, R4 ;  /* 0x0000000605057210 */ /* 0x000fe40007ffe004 */
[----:B------:R-:W-:-:S02]  /*c470*/  SHF.L.U32 R73, R10, 0x1, RZ ;  /* 0x000000010a497819 */ /* 0x000fc400000006ff */
[--C-:B------:R-:W-:Y:S01]  /*c480*/  SHF.R.U64 R60, R60, 0x10, R61.reuse ;  /* 0x000000103c3c7819 */ /* 0x100fe2000000123d */
[----:B------:R-:W-:Y:S01]  /*c490*/  IMAD.SHL.U32 R72, R5, 0x2, RZ ;  /* 0x0000000205487824 */ /* 0x000fe200078e00ff */
[----:B------:R-:W-:Y:S01]  /*c4a0*/  SHF.R.U32.HI R74, RZ, 0x10, R61 ;  /* 0x00000010ff4a7819 */ /* 0x000fe2000001163d */
[----:B------:R-:W1:Y:S01]  /*c4b0*/  LDS.128 R8, [R73+0x6080] ;  /* 0x0060800049087984 */ /* 0x000e620000000c00 */
[--C-:B------:R-:W-:Y:S02]  /*c4c0*/  SHF.R.U64 R61, R66, 0x10, R67.reuse ;  /* 0x00000010423d7819 */ /* 0x100fe40000001243 */
[----:B------:R-:W-:Y:S01]  /*c4d0*/  SHF.R.U32.HI R66, RZ, 0x10, R67 ;  /* 0x00000010ff427819 */ /* 0x000fe20000011643 */
[----:B------:R-:W2:Y:S01]  /*c4e0*/  LDS.128 R4, [R72+0x6080] ;  /* 0x0060800048047984 */ /* 0x000ea20000000c00 */
[--C-:B------:R-:W-:Y:S01]  /*c4f0*/  SHF.R.U64 R64, R64, 0x10, R65.reuse ;  /* 0x0000001040407819 */ /* 0x100fe20000001241 */
[----:B------:R-:W-:Y:S01]  /*c500*/  HADD2.F32 R74, -RZ, R74.H0_H0 ;  /* 0x2000004aff4a7230 */ /* 0x000fe20000004100 */
[----:B------:R-:W-:Y:S01]  /*c510*/  SHF.R.U32.HI R65, RZ, 0x10, R65 ;  /* 0x00000010ff417819 */ /* 0x000fe20000011641 */
[----:B------:R-:W-:Y:S01]  /*c520*/  HADD2.F32 R66, -RZ, R66.H0_H0 ;  /* 0x20000042ff427230 */ /* 0x000fe20000004100 */
[--C-:B------:R-:W-:Y:S01]  /*c530*/  SHF.R.U64 R62, R62, 0x10, R63.reuse ;  /* 0x000000103e3e7819 */ /* 0x100fe2000000123f */
[----:B------:R-:W-:Y:S01]  /*c540*/  HADD2.F32 R64, -RZ, R64.H0_H0 ;  /* 0x20000040ff407230 */ /* 0x000fe20000004100 */
[----:B------:R-:W-:Y:S01]  /*c550*/  SHF.R.U32.HI R63, RZ, 0x10, R63 ;  /* 0x00000010ff3f7819 */ /* 0x000fe2000001163f */
[----:B------:R-:W-:-:S02]  /*c560*/  HADD2.F32 R61, -RZ, R61.H0_H0 ;  /* 0x2000003dff3d7230 */ /* 0x000fc40000004100 */
[----:B------:R-:W-:Y:S02]  /*c570*/  HADD2.F32 R62, -RZ, R62.H0_H0 ;  /* 0x2000003eff3e7230 */ /* 0x000fe40000004100 */
[----:B------:R-:W-:Y:S02]  /*c580*/  HADD2.F32 R63, -RZ, R63.H0_H0 ;  /* 0x2000003fff3f7230 */ /* 0x000fe40000004100 */
[--C-:B-1----:R-:W-:Y:S02]  /*c590*/  HADD2.F32 R67, -RZ, R9.reuse.H0_H0 ;  /* 0x20000009ff437230 */ /* 0x102fe40000004100 */
[----:B------:R-:W-:Y:S02]  /*c5a0*/  HADD2.F32 R75, -RZ, R9.H1_H1 ;  /* 0x30000009ff4b7230 */ /* 0x000fe40000004100 */
[----:B--2---:R-:W-:Y:S01]  /*c5b0*/  HADD2.F32 R83, -RZ, R5.H0_H0 ;  /* 0x20000005ff537230 */ /* 0x004fe20000004100 */
[----:B------:R-:W-:Y:S01]  /*c5c0*/  FMUL.FTZ R105, R67, R82 ;  /* 0x0000005243697220 */ /* 0x000fe20000410000 */
[----:B------:R-:W-:-:S02]  /*c5d0*/  HADD2.F32 R9, -RZ, R11.H0_H0 ;  /* 0x2000000bff097230 */ /* 0x000fc40000004100 */
[----:B------:R-:W-:Y:S01]  /*c5e0*/  HADD2.F32 R102, -RZ, R5.H1_H1 ;  /* 0x30000005ff667230 */ /* 0x000fe20000004100 */
[C---:B------:R-:W-:Y:S01]  /*c5f0*/  FMUL.FTZ R82, R83.reuse, R82 ;  /* 0x0000005253527220 */ /* 0x040fe20000410000 */
[----:B------:R-:W-:Y:S01]  /*c600*/  HADD2.F32 R5, -RZ, R7.H0_H0 ;  /* 0x20000007ff057230 */ /* 0x000fe20000004100 */
[----:B------:R-:W-:Y:S01]  /*c610*/  FFMA.FTZ R105, R83, R106, R105 ;  /* 0x0000006a53697223 */ /* 0x000fe20000010069 */
[----:B------:R-:W-:Y:S01]  /*c620*/  HADD2.F32 R83, -RZ, R65.H0_H0 ;  /* 0x20000041ff537230 */ /* 0x000fe20000004100 */
[-C--:B------:R-:W-:Y:S01]  /*c630*/  FMUL.FTZ R65, R75, R74.reuse ;  /* 0x0000004a4b417220 */ /* 0x080fe20000410000 */
[----:B------:R-:W-:Y:S01]  /*c640*/  HADD2.F32 R11, -RZ, R11.H1_H1 ;  /* 0x3000000bff0b7230 */ /* 0x000fe20000004100 */
[----:B------:R-:W-:Y:S01]  /*c650*/  FMUL.FTZ R108, R9, R107 ;  /* 0x0000006b096c7220 */ /* 0x000fe20000410000 */
        /* <DEDUP_REMOVED lines=8> */
[----:B------:R-:W-:Y:S01]  /*c6e0*/  HADD2.F32 R102, -RZ, R94.H1_H1 ;  /* 0x3000005eff667230 */ /* 0x000fe20000004100 */
[----:B------:R-:W-:Y:S01]  /*c6f0*/  FMUL.FTZ R5, R11, R63 ;  /* 0x0000003f0b057220 */ /* 0x000fe20000410000 */
[----:B------:R-:W-:Y:S01]  /*c700*/  HADD2.F32 R8, -RZ, R10.H0_H0 ;  /* 0x2000000aff087230 */ /* 0x000fe20000004100 */
[----:B------:R-:W-:Y:S01]  /*c710*/  FMUL.FTZ R94, R80, R93 ;  /* 0x0000005d505e7220 */ /* 0x000fe20000410000 */
[----:B------:R-:W-:Y:S01]  /*c720*/  HADD2.F32 R104, -RZ, R4.H1_H1 ;  /* 0x30000004ff687230 */ /* 0x000fe20000004100 */
        /* <DEDUP_REMOVED lines=8> */
[----:B------:R-:W-:Y:S01]  /*c7b0*/  FMUL.FTZ R5, R8, R102 ;  /* 0x0000006608057220 */ /* 0x000fe20000410000 */
[----:B------:R-:W-:Y:S01]  /*c7c0*/  F2FP.PACK_AB R7, R7, R108 ;  /* 0x0000006c0707723e */ /* 0x000fe200000000ff */
[----:B------:R-:W-:-:S02]  /*c7d0*/  FMUL.FTZ R102, R4, R102 ;  /* 0x0000006604667220 */ /* 0x000fc40000410000 */
[----:B------:R-:W-:Y:S02]  /*c7e0*/  FFMA.FTZ R60, R4, R101, R5 ;  /* 0x00000065043c7223 */ /* 0x000fe40000010005 */
[-C--:B------:R-:W-:Y:S02]  /*c7f0*/  FMUL.FTZ R4, R81, R103.reuse ;  /* 0x0000006751047220 */ /* 0x080fe40000410000 */
[-C--:B------:R-:W-:Y:S02]  /*c800*/  FMUL.FTZ R5, R10, R62.reuse ;  /* 0x0000003e0a057220 */ /* 0x080fe40000410000 */
[----:B------:R-:W-:Y:S02]  /*c810*/  FMUL.FTZ R103, R104, R103 ;  /* 0x0000006768677220 */ /* 0x000fe40000410000 */
[----:B------:R-:W-:Y:S02]  /*c820*/  FMUL.FTZ R62, R6, R62 ;  /* 0x0000003e063e7220 */ /* 0x000fe40000410000 */
[----:B------:R-:W-:-:S02]  /*c830*/  FFMA.FTZ R102, R8, R101, -R102 ;  /* 0x0000006508667223 */ /* 0x000fc40000010866 */
[----:B------:R-:W-:Y:S02]  /*c840*/  FFMA.FTZ R82, R67, R106, -R82 ;  /* 0x0000006a43527223 */ /* 0x000fe40000010852 */
[----:B------:R-:W-:Y:S02]  /*c850*/  FFMA.FTZ R74, R75, R83, -R74 ;  /* 0x000000534b4a7223 */ /* 0x000fe4000001084a */
[----:B------:R-:W-:Y:S02]  /*c860*/  FFMA.FTZ R107, R9, R109, -R107 ;  /* 0x0000006d096b7223 */ /* 0x000fe4000001086b */
[----:B------:R-:W-:Y:S01]  /*c870*/  FFMA.FTZ R11, R11, R66, -R63 ;  /* 0x000000420b0b7223 */ /* 0x000fe2000001083f */
[----:B------:R-:W-:Y:S01]  /*c880*/  F2FP.PACK_AB R9, R74, R82 ;  /* 0x000000524a09723e */ /* 0x000fe200000000ff */
[----:B------:R-:W-:Y:S02]  /*c890*/  FFMA.FTZ R93, R80, R95, -R93 ;  /* 0x0000005f505d7223 */ /* 0x000fe4000001085d */
[----:B------:R-:W-:Y:S01]  /*c8a0*/  FFMA.FTZ R8, R81, R64, -R103 ;  /* 0x0000004051087223 */ /* 0x000fe20000010867 */
[----:B------:R-:W-:Y:S01]  /*c8b0*/  F2FP.PACK_AB R11, R11, R107 ;  /* 0x0000006b0b0b723e */ /* 0x000fe200000000ff */
[----:B------:R-:W-:-:S02]  /*c8c0*/  FFMA.FTZ R10, R10, R61, -R62 ;  /* 0x0000003d0a0a7223 */ /* 0x000fc4000001083e */
[----:B------:R-:W-:Y:S01]  /*c8d0*/  FFMA.FTZ R4, R104, R64, R4 ;  /* 0x0000004068047223 */ /* 0x000fe20000010004 */
[----:B------:R-:W-:Y:S01]  /*c8e0*/  F2FP.PACK_AB R8, R8, R93 ;  /* 0x0000005d0808723e */ /* 0x000fe200000000ff */
[----:B------:R-:W-:Y:S01]  /*c8f0*/  FFMA.FTZ R6, R6, R61, R5 ;  /* 0x0000003d06067223 */ /* 0x000fe20000010005 */
[----:B------:R-:W-:Y:S02]  /*c900*/  F2FP.PACK_AB R10, R10, R102 ;  /* 0x000000660a0a723e */ /* 0x000fe400000000ff */
[----:B------:R-:W-:Y:S02]  /*c910*/  F2FP.PACK_AB R5, R65, R105 ;  /* 0x000000694105723e */ /* 0x000fe400000000ff */
[----:B------:R-:W-:Y:S01]  /*c920*/  F2FP.PACK_AB R4, R4, R94 ;  /* 0x0000005e0404723e */ /* 0x000fe200000000ff */
[----:B------:R1:W-:Y:S01]  /*c930*/  STS.128 [R73+0x6080], R8 ;  /* 0x0060800849007388 */ /* 0x0003e20000000c00 */
[----:B------:R-:W-:-:S05]  /*c940*/  F2FP.PACK_AB R6, R6, R60 ;  /* 0x0000003c0606723e */ /* 0x000fca00000000ff */
[----:B------:R1:W-:Y:S02]  /*c950*/  STS.128 [R72+0x6080], R4 ;  /* 0x0060800448007388 */ /* 0x0003e40000000c00 */
.L_x_445:
[----:B------:R-:W-:Y:S05]  /*c960*/  BSYNC B0 ;  /* 0x0000000000007941 */ /* 0x000fea0003800000 */
.L_x_444:
[----:B-1----:R-:W-:-:S04]  /*c970*/  IADD3 R7, R58, 0x20, RZ ;  /* 0x000000203a077810 */ /* 0x002fc80007ffe0ff */
        /* <DEDUP_REMOVED lines=22> */
[----:B------:R-:W-:Y:S01]  /*cae0*/  SHF.L.U32 R8, R9, 0x3, RZ ;  /* 0x0000000309087819 */ /* 0x000fe200000006ff */
[----:B------:R-:W-:Y:S01]  /*caf0*/  HADD2.F32 R92, -RZ, R92.H1_H1 ;  /* 0x3000005cff5c7230 */ /* 0x000fe20000004100 */
[----:B------:R-:W-:-:S02]  /*cb00*/  LEA.HI R7, R7, R9, RZ, 0x2 ;  /* 0x0000000907077211 */ /* 0x000fc400078f10ff */
[----:B------:R-:W-:Y:S02]  /*cb10*/  LEA R4, R49, R4, 0x3 ;  /* 0x0000000431047211 */ /* 0x000fe400078e18ff */
[----:B------:R-:W-:Y:S02]  /*cb20*/  LOP3.LUT R10, R6, 0x18, R10, 0xf8, !PT ;  /* 0x00000018060a7812 */ /* 0x000fe400078ef80a */
[----:B------:R-:W-:Y:S01]  /*cb30*/  SHF.R.U32.HI R5, RZ, 0x3, R6 ;  /* 0x00000003ff057819 */ /* 0x000fe20000011606 */
[----:B------:R-:W-:Y:S01]  /*cb40*/  IMAD.SHL.U32 R4, R4, 0x20, RZ ;  /* 0x0000002004047824 */ /* 0x000fe200078e00ff */
[----:B------:R-:W-:Y:S01]  /*cb50*/  LOP3.LUT R8, R6, 0x18, R8, 0xf8, !PT ;  /* 0x0000001806087812 */ /* 0x000fe200078ef808 */
[----:B------:R-:W-:Y:S01]  /*cb60*/  IMAD.SHL.U32 R6, R7, 0x400, RZ ;  /* 0x0000040007067824 */ /* 0x000fe200078e00ff */
[----:B------:R-:W-:Y:S02]  /*cb70*/  LOP3.LUT R11, R11, 0x7ffff000, RZ, 0xc0, !PT ;  /* 0x7ffff0000b0b7812 */ /* 0x000fe400078ec0ff */
[----:B------:R-:W-:-:S02]  /*cb80*/  LOP3.LUT R10, R10, R5, RZ, 0x3c, !PT ;  /* 0x000000050a0a7212 */ /* 0x000fc400078e3cff */
[----:B------:R-:W-:Y:S02]  /*cb90*/  LOP3.LUT R5, R8, R5, RZ, 0x3c, !PT ;  /* 0x0000000508057212 */ /* 0x000fe400078e3cff */
[----:B------:R-:W-:Y:S02]  /*cba0*/  LOP3.LUT R6, R6, 0x7ffff000, RZ, 0xc0, !PT ;  /* 0x7ffff00006067812 */ /* 0x000fe400078ec0ff */
[--C-:B------:R-:W-:Y:S02]  /*cbb0*/  IADD3 R10, R10, R11, R4.reuse ;  /* 0x0000000b0a0a7210 */ /* 0x100fe40007ffe004 */
[----:B------:R-:W-:Y:S02]  /*cbc0*/  IADD3 R5, R5, R6, R4 ;  /* 0x0000000605057210 */ /* 0x000fe40007ffe004 */
[----:B------:R-:W-:Y:S02]  /*cbd0*/  SHF.L.U32 R61, R10, 0x1, RZ ;  /* 0x000000010a3d7819 */ /* 0x000fe400000006ff */
[--C-:B------:R-:W-:Y:S01]  /*cbe0*/  SHF.R.U64 R36, R36, 0x10, R37.reuse ;  /* 0x0000001024247819 */ /* 0x100fe20000001225 */
[----:B------:R-:W-:Y:S01]  /*cbf0*/  IMAD.SHL.U32 R60, R5, 0x2, RZ ;  /* 0x00000002053c7824 */ /* 0x000fe200078e00ff */
[----:B------:R-:W-:Y:S01]  /*cc00*/  SHF.R.U32.HI R62, RZ, 0x10, R37 ;  /* 0x00000010ff3e7819 */ /* 0x000fe20000011625 */
[----:B------:R-:W1:Y:S01]  /*cc10*/  LDS.128 R8, [R61+0x6080] ;  /* 0x006080003d087984 */ /* 0x000e620000000c00 */
[----:B------:R-:W-:-:S02]  /*cc20*/  SHF.R.U64 R37, R42, 0x10, R43 ;  /* 0x000000102a257819 */ /* 0x000fc4000000122b */
        /* <DEDUP_REMOVED lines=9> */
[----:B------:R-:W-:Y:S02]  /*ccc0*/  HADD2.F32 R37, -RZ, R37.H0_H0 ;  /* 0x20000025ff257230 */ /* 0x000fe40000004100 */
[----:B------:R-:W-:-:S02]  /*ccd0*/  HADD2.F32 R38, -RZ, R38.H0_H0 ;  /* 0x20000026ff267230 */ /* 0x000fc40000004100 */
[----:B------:R-:W-:Y:S02]  /*cce0*/  HADD2.F32 R39, -RZ, R39.H0_H0 ;  /* 0x20000027ff277230 */ /* 0x000fe40000004100 */
[--C-:B-1----:R-:W-:Y:S02]  /*ccf0*/  HADD2.F32 R43, -RZ, R9.reuse.H0_H0 ;  /* 0x20000009ff2b7230 */ /* 0x102fe40000004100 */
[----:B------:R-:W-:Y:S02]  /*cd00*/  HADD2.F32 R63, -RZ, R9.H1_H1 ;  /* 0x30000009ff3f7230 */ /* 0x000fe40000004100 */
[----:B--2---:R-:W-:Y:S01]  /*cd10*/  HADD2.F32 R67, -RZ, R5.H0_H0 ;  /* 0x20000005ff437230 */ /* 0x004fe20000004100 */
[-C--:B------:R-:W-:Y:S01]  /*cd20*/  FMUL.FTZ R75, R43, R66.reuse ;  /* 0x000000422b4b7220 */ /* 0x080fe20000410000 */
[----:B------:R-:W-:Y:S02]  /*cd30*/  HADD2.F32 R9, -RZ, R11.H0_H0 ;  /* 0x2000000bff097230 */ /* 0x000fe40000004100 */
        /* <DEDUP_REMOVED lines=17> */
[----:B------:R-:W-:Y:S01]  /*ce50*/  FMUL.FTZ R5, R11, R39 ;  /* 0x000000270b057220 */ /* 0x000fe20000410000 */
[----:B------:R-:W-:Y:S01]  /*ce60*/  HADD2.F32 R74, -RZ, R4.H1_H1 ;  /* 0x30000004ff4a7230 */ /* 0x000fe20000004100 */
[----:B------:R-:W-:Y:S01]  /*ce70*/  FMUL.FTZ R72, R64, R89 ;  /* 0x0000005940487220 */ /* 0x000fe20000410000 */
[----:B------:R-:W-:Y:S01]  /*ce80*/  HADD2.F32 R4, -RZ, R6.H0_H0 ;  /* 0x20000006ff047230 */ /* 0x000fe20000004100 */
[C---:B------:R-:W-:Y:S01]  /*ce90*/  FMUL.FTZ R39, R7.reuse, R39 ;  /* 0x0000002707277220 */ /* 0x040fe20000410000 */
[----:B------:R-:W-:Y:S01]  /*cea0*/  HADD2.F32 R10, -RZ, R10.H1_H1 ;  /* 0x3000000aff0a7230 */ /* 0x000fe20000004100 */
[----:B------:R-:W-:Y:S01]  /*ceb0*/  FFMA.FTZ R7, R7, R42, R5 ;  /* 0x0000002a07077223 */ /* 0x000fe20000010005 */
[----:B------:R-:W-:Y:S01]  /*cec0*/  HADD2.F32 R6, -RZ, R6.H1_H1 ;  /* 0x30000006ff067230 */ /* 0x000fe20000004100 */
[----:B------:R-:W-:-:S02]  /*ced0*/  FMUL.FTZ R89, R73, R89 ;  /* 0x0000005949597220 */ /* 0x000fc40000410000 */
[----:B------:R-:W-:Y:S01]  /*cee0*/  FFMA.FTZ R72, R73, R91, R72 ;  /* 0x0000005b49487223 */ /* 0x000fe20000010048 */
[----:B------:R-:W-:Y:S01]  /*cef0*/  HADD2.F32 R73, -RZ, R36.H0_H0 ;  /* 0x20000024ff497230 */ /* 0x000fe20000004100 */
[----:B------:R-:W-:Y:S01]  /*cf00*/  FMUL.FTZ R5, R8, R90 ;  /* 0x0000005a08057220 */ /* 0x000fe20000410000 */
[----:B------:R-:W-:Y:S01]  /*cf10*/  F2FP.PACK_AB R7, R7, R82 ;  /* 0x000000520707723e */ /* 0x000fe200000000ff */
[C---:B------:R-:W-:Y:S02]  /*cf20*/  FMUL.FTZ R90, R4.reuse, R90 ;  /* 0x0000005a045a7220 */ /* 0x040fe40000410000 */
[----:B------:R-:W-:Y:S02]  /*cf30*/  FFMA.FTZ R36, R4, R92, R5 ;  /* 0x0000005c04247223 */ /* 0x000fe40000010005 */
[----:B------:R-:W-:Y:S02]  /*cf40*/  FMUL.FTZ R4, R65, R73 ;  /* 0x0000004941047220 */ /* 0x000fe40000410000 */
[----:B------:R-:W-:-:S02]  /*cf50*/  FMUL.FTZ R5, R10, R38 ;  /* 0x000000260a057220 */ /* 0x000fc40000410000 */
[----:B------:R-:W-:Y:S02]  /*cf60*/  FMUL.FTZ R73, R74, R73 ;  /* 0x000000494a497220 */ /* 0x000fe40000410000 */
[----:B------:R-:W-:Y:S02]  /*cf70*/  FMUL.FTZ R38, R6, R38 ;  /* 0x0000002606267220 */ /* 0x000fe40000410000 */
[----:B------:R-:W-:Y:S02]  /*cf80*/  FFMA.FTZ R90, R8, R92, -R90 ;  /* 0x0000005c085a7223 */ /* 0x000fe4000001085a */
[----:B------:R-:W-:Y:S02]  /*cf90*/  FFMA.FTZ R66, R43, R80, -R66 ;  /* 0x000000502b427223 */ /* 0x000fe40000010842 */
[----:B------:R-:W-:Y:S02]  /*cfa0*/  FFMA.FTZ R62, R63, R67, -R62 ;  /* 0x000000433f3e7223 */ /* 0x000fe4000001083e */
[----:B------:R-:W-:-:S02]  /*cfb0*/  FFMA.FTZ R81, R9, R83, -R81 ;  /* 0x0000005309517223 */ /* 0x000fc40000010851 */
[----:B------:R-:W-:Y:S01]  /*cfc0*/  FFMA.FTZ R11, R11, R42, -R39 ;  /* 0x0000002a0b0b7223 */ /* 0x000fe20000010827 */
[----:B------:R-:W-:Y:S01]  /*cfd0*/  F2FP.PACK_AB R9, R62, R66 ;  /* 0x000000423e09723e */ /* 0x000fe200000000ff */
[----:B------:R-:W-:Y:S02]  /*cfe0*/  FFMA.FTZ R89, R64, R91, -R89 ;  /* 0x0000005b40597223 */ /* 0x000fe40000010859 */
[-C--:B------:R-:W-:Y:S01]  /*cff0*/  FFMA.FTZ R8, R65, R40.reuse, -R73 ;  /* 0x0000002841087223 */ /* 0x080fe20000010849 */
        /* <DEDUP_REMOVED lines=8> */
[----:B------:R1:W-:Y:S01]  /*d080*/  STS.128 [R61+0x6080], R8 ;  /* 0x006080083d007388 */ /* 0x0003e20000000c00 */
[----:B------:R-:W-:-:S05]  /*d090*/  F2FP.PACK_AB R6, R6, R36 ;  /* 0x000000240606723e */ /* 0x000fca00000000ff */
[----:B------:R1:W-:Y:S02]  /*d0a0*/  STS.128 [R60+0x6080], R4 ;  /* 0x006080043c007388 */ /* 0x0003e40000000c00 */
.L_x_441:
[----:B------:R-:W-:Y:S05]  /*d0b0*/  BSYNC B1 ;  /* 0x0000000000017941 */ /* 0x000fea0003800000 */
.L_x_440:
[----:B------:R-:W-:-:S04]  /*d0c0*/  IADD3 R53, R53, 0x40, RZ ;  /* 0x0000004035357810 */ /* 0x000fc80007ffe0ff */
[----:B------:R-:W-:-:S13]  /*d0d0*/  ISETP.GE.AND P0, PT, R53, R87, PT ;  /* 0x000000573500720c */ /* 0x000fda0003f06270 */
[----:B------:R-:W-:Y:S05]  /*d0e0*/  @P0 BRA `(.L_x_425) ;  /* 0x0000162000000947 */ /* 0x000fea0003800000 */
[----:B------:R-:W-:Y:S01]  /*d0f0*/  ISETP.GE.AND P0, PT, R58, c[0x0][0x27c], PT ;  /* 0x00009f003a007a0c */ /* 0x000fe20003f06270 */
[----:B------:R-:W-:-:S12]  /*d100*/  BSSY B0, `(.L_x_446) ;  /* 0x0000070000007945 */ /* 0x000fd80003800000 */
[----:B------:R-:W-:Y:S05]  /*d110*/  @P0 BRA `(.L_x_447) ;  /* 0x000006e000000947 */ /* 0x000fea0003800000 */
[-C--:B-1----:R-:W-:Y:S01]  /*d120*/  LEA.HI R7, R53, R53.reuse, RZ, 0x1 ;  /* 0x0000003535077211 */ /* 0x082fe200078f08ff */
[----:B------:R-:W-:Y:S01]  /*d130*/  IMAD.MOV.U32 R4, RZ, RZ, c[0x0][0x27c] ;  /* 0x00009f00ff047624 */ /* 0x000fe200078e00ff */
[----:B------:R-:W-:Y:S01]  /*d140*/  SHF.R.S32.HI R6, RZ, 0x1f, R53 ;  /* 0x0000001fff067819 */ /* 0x000fe20000011435 */
[----:B------:R-:W-:Y:S01]  /*d150*/  HADD2.F32 R42, -RZ, R84.H0_H0 ;  /* 0x20000054ff2a7230 */ /* 0x000fe20000004100 */
[----:B------:R-:W-:Y:S01]  /*d160*/  SHF.R.U64 R30, R30, 0x10, R31 ;  /* 0x000000101e1e7819 */ /* 0x000fe2000000121f */
[C---:B------:R-:W-:Y:S01]  /*d170*/  IMAD.SHL.U32 R9, R7.reuse, 0x20, RZ ;  /* 0x0000002007097824 */ /* 0x040fe200078e00ff */
[----:B------:R-:W-:Y:S01]  /*d180*/  LEA.HI R6, R6, R53, RZ, 0x3 ;  /* 0x0000003506067211 */ /* 0x000fe200078f18ff */
[----:B------:R-:W-:Y:S01]  /*d190*/  HADD2.F32 R64, -RZ, R86.H0_H0 ;  /* 0x20000056ff407230 */ /* 0x000fe20000004100 */
[----:B------:R-:W-:Y:S01]  /*d1a0*/  LEA.HI R88, R4, R88, RZ, 0x1d ;  /* 0x0000005804587211 */ /* 0x000fe200078fe8ff */
[----:B------:R-:W-:Y:S01]  /*d1b0*/  HADD2.F32 R65, -RZ, R71.H0_H0 ;  /* 0x20000047ff417230 */ /* 0x000fe20000004100 */
[----:B------:R-:W-:Y:S01]  /*d1c0*/  LOP3.LUT R7, R7, 0x7fffffe, RZ, 0xc0, !PT ;  /* 0x07fffffe07077812 */ /* 0x000fe200078ec0ff */
[----:B------:R-:W-:Y:S01]  /*d1d0*/  HADD2.F32 R67, -RZ, R85.H0_H0 ;  /* 0x20000055ff437230 */ /* 0x000fe20000004100 */
[----:B------:R-:W-:Y:S01]  /*d1e0*/  SHF.L.U32 R6, R6, 0x5, RZ ;  /* 0x0000000506067819 */ /* 0x000fe200000006ff */
[----:B------:R-:W-:Y:S01]  /*d1f0*/  HADD2.F32 R71, -RZ, R71.H1_H1 ;  /* 0x30000047ff477230 */ /* 0x000fe20000004100 */
[----:B------:R-:W-:Y:S01]  /*d200*/  LOP3.LUT R9, R9, 0xc0, RZ, 0xc0, !PT ;  /* 0x000000c009097812 */ /* 0x000fe200078ec0ff */
[----:B------:R-:W-:Y:S01]  /*d210*/  IMAD.IADD R7, R53, 0x1, -R7 ;  /* 0x0000000135077824 */ /* 0x000fe200078e0a07 */
[----:B------:R-:W-:Y:S01]  /*d220*/  SHF.R.S32.HI R4, RZ, 0x1f, R88 ;  /* 0x0000001fff047819 */ /* 0x000fe20000011458 */
[----:B------:R-:W-:Y:S01]  /*d230*/  HADD2.F32 R85, -RZ, R85.H1_H1 ;  /* 0x30000055ff557230 */ /* 0x000fe20000004100 */
[----:B------:R-:W-:Y:S01]  /*d240*/  LOP3.LUT R6, R6, 0xffffff00, RZ, 0xc0, !PT ;  /* 0xffffff0006067812 */ /* 0x000fe200078ec0ff */
[----:B------:R-:W-:Y:S01]  /*d250*/  HADD2.F32 R84, -RZ, R84.H1_H1 ;  /* 0x30000054ff547230 */ /* 0x000fe20000004100 */
[----:B------:R-:W-:Y:S01]  /*d260*/  LOP3.LUT R8, R9, 0x18, R58, 0xf8, !PT ;  /* 0x0000001809087812 */ /* 0x000fe200078ef83a */
[----:B------:R-:W-:Y:S01]  /*d270*/  HADD2.F32 R86, -RZ, R86.H1_H1 ;  /* 0x30000056ff567230 */ /* 0x000fe20000004100 */
[----:B------:R-:W-:Y:S01]  /*d280*/  SHF.R.U32.HI R5, RZ, 0x3, R9 ;  /* 0x00000003ff057819 */ /* 0x000fe20000011609 */
[----:B------:R-:W-:Y:S01]  /*d290*/  IMAD R6, R7, 0x20, R6 ;  /* 0x0000002007067824 */ /* 0x000fe200078e0206 */
[----:B------:R-:W-:Y:S01]  /*d2a0*/  LEA.HI R4, R4, R88, RZ, 0x2 ;  /* 0x0000005804047211 */ /* 0x000fe200078f10ff */
[----:B------:R-:W-:Y:S01]  /*d2b0*/  HADD2.F32 R30, -RZ, R30.H0_H0 ;  /* 0x2000001eff1e7230 */ /* 0x000fe20000004100 */
[----:B------:R-:W-:-:S02]  /*d2c0*/  SHF.L.U32 R88, R88, 0x3, RZ ;  /* 0x0000000358587819 */ /* 0x000fc400000006ff */
[-C--:B------:R-:W-:Y:S02]  /*d2d0*/  LOP3.LUT R8, R8, R5.reuse, RZ, 0x3c, !PT ;  /* 0x0000000508087212 */ /* 0x080fe400078e3cff */
[----:B------:R-:W-:Y:S02]  /*d2e0*/  LOP3.LUT R88, R9, 0x18, R88, 0xf8, !PT ;  /* 0x0000001809587812 */ /* 0x000fe400078ef858 */
[----:B------:R-:W-:Y:S01]  /*d2f0*/  SHF.L.U32 R4, R4, 0xa, RZ ;  /* 0x0000000a04047819 */ /* 0x000fe200000006ff */
[----:B------:R-:W-:Y:S01]  /*d300*/  IMAD.IADD R8, R6, 0x1, R8 ;  /* 0x0000000106087824 */ /* 0x000fe200078e0208 */
[----:B------:R-:W-:Y:S02]  /*d310*/  LOP3.LUT R36, R88, R5, RZ, 0x3c, !PT ;  /* 0x0000000558247212 */ /* 0x000fe400078e3cff */
[----:B------:R-:W-:Y:S02]  /*d320*/  LOP3.LUT R4, R4, 0x7ffff000, RZ, 0xc0, !PT ;  /* 0x7ffff00004047812 */ /* 0x000fe400078ec0ff */
[----:B------:R-:W-:-:S02]  /*d330*/  SHF.L.U32 R37, R8, 0x1, RZ ;  /* 0x0000000108257819 */ /* 0x000fc400000006ff */
[----:B------:R-:W-:Y:S02]  /*d340*/  IADD3 R36, R36, R4, R6 ;  /* 0x0000000424247210 */ /* 0x000fe40007ffe006 */
[----:B------:R-:W-:Y:S01]  /*d350*/  SHF.R.U32.HI R38, RZ, 0x10, R31 ;  /* 0x00000010ff267819 */ /* 0x000fe2000001161f */
[----:B------:R-:W1:Y:S01]  /*d360*/  LDS.128 R8, [R37+0x6080] ;  /* 0x0060800025087984 */ /* 0x000e620000000c00 */
[----:B------:R-:W-:Y:S02]  /*d370*/  SHF.L.U32 R36, R36, 0x1, RZ ;  /* 0x0000000124247819 */ /* 0x000fe400000006ff */
[--C-:B------:R-:W-:Y:S01]  /*d380*/  SHF.R.U64 R31, R32, 0x10, R33.reuse ;  /* 0x00000010201f7819 */ /* 0x100fe20000001221 */
[----:B------:R-:W-:Y:S01]  /*d390*/  HADD2.F32 R38, -RZ, R38.H0_H0 ;  /* 0x20000026ff267230 */ /* 0x000fe20000004100 */
[----:B------:R-:W-:Y:S01]  /*d3a0*/  SHF.R.U32.HI R32, RZ, 0x10, R33 ;  /* 0x00000010ff207819 */ /* 0x000fe20000011621 */
[----:B------:R-:W2:Y:S01]  /*d3b0*/  LDS.128 R4, [R36+0x6080] ;  /* 0x0060800024047984 */ /* 0x000ea20000000c00 */
        /* <DEDUP_REMOVED lines=42> */
[----:B------:R-:W-:Y:S01]  /*d660*/  F2FP.PACK_AB R7, R7, R63 ;  /* 0x0000003f0707723e */ /* 0x000fe200000000ff */
[C---:B------:R-:W-:Y:S01]  /*d670*/  FMUL.FTZ R84, R4.reuse, R84 ;  /* 0x0000005404547220 */ /* 0x040fe20000410000 */
[----:B------:R-:W-:Y:S01]  /*d680*/  F2FP.PACK_AB R5, R5, R66 ;  /* 0x000000420505723e */ /* 0x000fe200000000ff */
[----:B------:R-:W-:-:S02]  /*d690*/  FFMA.FTZ R28, R4, R86, R32 ;  /* 0x00000056041c7223 */ /* 0x000fc40000010020 */
[-C--:B------:R-:W-:Y:S02]  /*d6a0*/  FMUL.FTZ R4, R41, R61.reuse ;  /* 0x0000003d29047220 */ /* 0x080fe40000410000 */
[-C--:B------:R-:W-:Y:S02]  /*d6b0*/  FMUL.FTZ R32, R10, R30.reuse ;  /* 0x0000001e0a207220 */ /* 0x080fe40000410000 */
[----:B------:R-:W-:Y:S02]  /*d6c0*/  FMUL.FTZ R61, R62, R61 ;  /* 0x0000003d3e3d7220 */ /* 0x000fe40000410000 */
[----:B------:R-:W-:Y:S02]  /*d6d0*/  FMUL.FTZ R30, R6, R30 ;  /* 0x0000001e061e7220 */ /* 0x000fe40000410000 */
[----:B------:R-:W-:Y:S02]  /*d6e0*/  FFMA.FTZ R84, R8, R86, -R84 ;  /* 0x0000005608547223 */ /* 0x000fe40000010854 */
[----:B------:R-:W-:-:S02]  /*d6f0*/  FFMA.FTZ R42, R33, R64, -R42 ;  /* 0x00000040212a7223 */ /* 0x000fc4000001082a */
        /* <DEDUP_REMOVED lines=14> */
[----:B------:R1:W-:Y:S04]  /*d7e0*/  STS.128 [R37+0x6080], R8 ;  /* 0x0060800825007388 */ /* 0x0003e80000000c00 */
[----:B------:R1:W-:Y:S02]  /*d7f0*/  STS.128 [R36+0x6080], R4 ;  /* 0x0060800424007388 */ /* 0x0003e40000000c00 */
.L_x_447:
[----:B------:R-:W-:Y:S05]  /*d800*/  BSYNC B0 ;  /* 0x0000000000007941 */ /* 0x000fea0003800000 */
.L_x_446:
[----:B-1----:R-:W-:Y:S01]  /*d810*/  IADD3 R4, R58, 0x10, RZ ;  /* 0x000000103a047810 */ /* 0x002fe20007ffe0ff */
[----:B------:R-:W-:Y:S03]  /*d820*/  BSSY B0, `(.L_x_448) ;  /* 0x0000077000007945 */ /* 0x000fe60003800000 */
[----:B------:R-:W-:-:S13]  /*d830*/  ISETP.GE.AND P0, PT, R4, c[0x0][0x27c], PT ;  /* 0x00009f0004007a0c */ /* 0x000fda0003f06270 */
[----:B------:R-:W-:Y:S05]  /*d840*/  @P0 BRA `(.L_x_449) ;  /* 0x0000074000000947 */ /* 0x000fea0003800000 */
[----:B------:R-:W-:Y:S01]  /*d850*/  SHF.R.S32.HI R9, RZ, 0x1f, R4 ;  /* 0x0000001fff097819 */ /* 0x000fe20000011404 */
[----:B------:R-:W-:Y:S01]  /*d860*/  IMAD.MOV.U32 R8, RZ, RZ, c[0x0][0x27c] ;  /* 0x00009f00ff087624 */ /* 0x000fe200078e00ff */
[----:B------:R-:W-:Y:S01]  /*d870*/  SHF.R.S32.HI R5, RZ, 0x1f, R53 ;  /* 0x0000001fff057819 */ /* 0x000fe20000011435 */
[----:B------:R-:W-:Y:S01]  /*d880*/  HADD2.F32 R34, -RZ, R68.H0_H0 ;  /* 0x20000044ff227230 */ /* 0x000fe20000004100 */
[CC--:B------:R-:W-:Y:S01]  /*d890*/  LEA.HI R11, R9.reuse, R4.reuse, RZ, 0x3 ;  /* 0x00000004090b7211 */ /* 0x0c0fe200078f18ff */
[----:B------:R-:W-:Y:S01]  /*d8a0*/  HADD2.F32 R40, -RZ, R70.H0_H0 ;  /* 0x20000046ff287230 */ /* 0x000fe20000004100 */
[----:B------:R-:W-:Y:S01]  /*d8b0*/  LEA.HI R9, R9, R4, RZ, 0x5 ;  /* 0x0000000409097211 */ /* 0x000fe200078f28ff */
[----:B------:R-:W-:Y:S01]  /*d8c0*/  HADD2.F32 R41, -RZ, R59.H0_H0 ;  /* 0x2000003bff297230 */ /* 0x000fe20000004100 */
[-C--:B------:R-:W-:Y:S01]  /*d8d0*/  LEA.HI R4, R53, R53.reuse, RZ, 0x1 ;  /* 0x0000003535047211 */ /* 0x080fe200078f08ff */
[----:B------:R-:W-:Y:S01]  /*d8e0*/  HADD2.F32 R43, -RZ, R69.H0_H0 ;  /* 0x20000045ff2b7230 */ /* 0x000fe20000004100 */
[----:B------:R-:W-:Y:S01]  /*d8f0*/  LEA.HI R5, R5, R53, RZ, 0x3 ;  /* 0x0000003505057211 */ /* 0x000fe200078f18ff */
[----:B------:R-:W-:Y:S01]  /*d900*/  IMAD.SHL.U32 R9, R9, 0x80, RZ ;  /* 0x0000008009097824 */ /* 0x000fe200078e00ff */
[----:B------:R-:W-:Y:S01]  /*d910*/  SHF.R.S32.HI R6, RZ, 0x3, R11 ;  /* 0x00000003ff067819 */ /* 0x000fe2000001140b */
[C---:B------:R-:W-:Y:S01]  /*d920*/  IMAD.SHL.U32 R10, R4.reuse, 0x20, RZ ;  /* 0x00000020040a7824 */ /* 0x040fe200078e00ff */
[----:B------:R-:W-:Y:S01]  /*d930*/  LOP3.LUT R4, R4, 0x7fffffe, RZ, 0xc0, !PT ;  /* 0x07fffffe04047812 */ /* 0x000fe200078ec0ff */
[----:B------:R-:W-:Y:S01]  /*d940*/  IMAD.SHL.U32 R5, R5, 0x20, RZ ;  /* 0x0000002005057824 */ /* 0x000fe200078e00ff */
[----:B------:R-:W-:Y:S01]  /*d950*/  LEA.HI R8, R8, R6, RZ, 0x1d ;  /* 0x0000000608087211 */ /* 0x000fe200078fe8ff */
[----:B------:R-:W-:Y:S01]  /*d960*/  HADD2.F32 R59, -RZ, R59.H1_H1 ;  /* 0x3000003bff3b7230 */ /* 0x000fe20000004100 */
[----:B------:R-:W-:Y:S01]  /*d970*/  IADD3 R4, R53, -R4, RZ ;  /* 0x8000000435047210 */ /* 0x000fe20007ffe0ff */
[----:B------:R-:W-:Y:S01]  /*d980*/  HADD2.F32 R69, -RZ, R69.H1_H1 ;  /* 0x30000045ff457230 */ /* 0x000fe20000004100 */
[----:B------:R-:W-:Y:S01]  /*d990*/  LOP3.LUT R5, R5, 0xffffff00, RZ, 0xc0, !PT ;  /* 0xffffff0005057812 */ /* 0x000fe200078ec0ff */
[----:B------:R-:W-:Y:S01]  /*d9a0*/  HADD2.F32 R68, -RZ, R68.H1_H1 ;  /* 0x30000044ff447230 */ /* 0x000fe20000004100 */
[----:B------:R-:W-:Y:S01]  /*d9b0*/  LOP3.LUT R10, R10, 0xc0, RZ, 0xc0, !PT ;  /* 0x000000c00a0a7812 */ /* 0x000fe200078ec0ff */
[----:B------:R-:W-:Y:S01]  /*d9c0*/  HADD2.F32 R70, -RZ, R70.H1_H1 ;  /* 0x30000046ff467230 */ /* 0x000fe20000004100 */
[----:B------:R-:W-:Y:S01]  /*d9d0*/  SHF.L.U32 R7, R8, 0x3, RZ ;  /* 0x0000000308077819 */ /* 0x000fe200000006ff */
[----:B------:R-:W-:Y:S01]  /*d9e0*/  IMAD R5, R4, 0x20, R5 ;  /* 0x0000002004057824 */ /* 0x000fe200078e0205 */
[----:B------:R-:W-:-:S02]  /*d9f0*/  SHF.R.S32.HI R4, RZ, 0x1f, R8 ;  /* 0x0000001fff047819 */ /* 0x000fc40000011408 */
[----:B------:R-:W-:Y:S02]  /*da00*/  LOP3.LUT R11, R10, 0x18, R11, 0xf8, !PT ;  /* 0x000000180a0b7812 */ /* 0x000fe400078ef80b */
[----:B------:R-:W-:Y:S02]  /*da10*/  LEA.HI R4, R4, R8, RZ, 0x2 ;  /* 0x0000000804047211 */ /* 0x000fe400078f10ff */
[----:B------:R-:W-:Y:S02]  /*da20*/  SHF.R.U32.HI R6, RZ, 0x3, R10 ;  /* 0x00000003ff067819 */ /* 0x000fe4000001160a */
[----:B------:R-:W-:Y:S01]  /*da30*/  LOP3.LUT R9, R9, 0x7ffff000, RZ, 0xc0, !PT ;  /* 0x7ffff00009097812 */ /* 0x000fe200078ec0ff */
[----:B------:R-:W-:Y:S01]  /*da40*/  IMAD.SHL.U32 R4, R4, 0x400, RZ ;  /* 0x0000040004047824 */ /* 0x000fe200078e00ff */
[----:B------:R-:W-:Y:S02]  /*da50*/  LOP3.LUT R11, R11, R6, RZ, 0x3c, !PT ;  /* 0x000000060b0b7212 */ /* 0x000fe400078e3cff */
[----:B------:R-:W-:-:S02]  /*da60*/  LOP3.LUT R7, R10, 0x18, R7, 0xf8, !PT ;  /* 0x000000180a077812 */ /* 0x000fc400078ef807 */
[----:B------:R-:W-:Y:S02]  /*da70*/  IADD3 R9, R11, R5, R9 ;  /* 0x000000050b097210 */ /* 0x000fe40007ffe009 */
[----:B------:R-:W-:Y:S02]  /*da80*/  LOP3.LUT R6, R7, R6, RZ, 0x3c, !PT ;  /* 0x0000000607067212 */ /* 0x000fe400078e3cff */
[----:B------:R-:W-:Y:S01]  /*da90*/  LOP3.LUT R4, R4, 0x7ffff000, RZ, 0xc0, !PT ;  /* 0x7ffff00004047812 */ /* 0x000fe200078ec0ff */
[----:B------:R-:W-:Y:S01]  /*daa0*/  IMAD.SHL.U32 R29, R9, 0x2, RZ ;  /* 0x00000002091d7824 */ /* 0x000fe200078e00ff */
[----:B------:R-:W-:Y:S02]  /*dab0*/  SHF.R.U64 R14, R14, 0x10, R15 ;  /* 0x000000100e0e7819 */ /* 0x000fe4000000120f */
[----:B------:R-:W-:Y:S02]  /*dac0*/  IADD3 R4, R6, R4, R5 ;  /* 0x0000000406047210 */ /* 0x000fe40007ffe005 */
[----:B------:R-:W1:Y:S01]  /*dad0*/  LDS.128 R8, [R29+0x6080] ;  /* 0x006080001d087984 */ /* 0x000e620000000c00 */
[----:B------:R-:W-:Y:S01]  /*dae0*/  SHF.R.U32.HI R30, RZ, 0x10, R15 ;  /* 0x00000010ff1e7819 */ /* 0x000fe2000001160f */
[----:B------:R-:W-:Y:S01]  /*daf0*/  HADD2.F32 R14, -RZ, R14.H0_H0 ;  /* 0x2000000eff0e7230 */ /* 0x000fe20000004100 */
[----:B------:R-:W-:-:S02]  /*db00*/  SHF.L.U32 R28, R4, 0x1, RZ ;  /* 0x00000001041c7819 */ /* 0x000fc400000006ff */
[--C-:B------:R-:W-:Y:S01]  /*db10*/  SHF.R.U64 R15, R20, 0x10, R21.reuse ;  /* 0x00000010140f7819 */ /* 0x100fe20000001215 */
[----:B------:R-:W-:Y:S01]  /*db20*/  HADD2.F32 R30, -RZ, R30.H0_H0 ;  /* 0x2000001eff1e7230 */ /* 0x000fe20000004100 */
[----:B------:R-:W-:Y:S01]  /*db30*/  SHF.R.U32.HI R20, RZ, 0x10, R21 ;  /* 0x00000010ff147819 */ /* 0x000fe20000011615 */
[----:B------:R-:W2:Y:S01]  /*db40*/  LDS.128 R4, [R28+0x6080] ;  /* 0x006080001c047984 */ /* 0x000ea20000000c00 */
[--C-:B------:R-:W-:Y:S01]  /*db50*/  SHF.R.U64 R22, R22, 0x10, R23.reuse ;  /* 0x0000001016167819 */ /* 0x100fe20000001217 */
[----:B------:R-:W-:Y:S01]  /*db60*/  HADD2.F32 R15, -RZ, R15.H0_H0 ;  /* 0x2000000fff0f7230 */ /* 0x000fe20000004100 */
[----:B------:R-:W-:Y:S02]  /*db70*/  SHF.R.U32.HI R23, RZ, 0x10, R23 ;  /* 0x00000010ff177819 */ /* 0x000fe40000011617 */
[--C-:B------:R-:W-:Y:S01]  /*db80*/  SHF.R.U64 R12, R12, 0x10, R13.reuse ;  /* 0x000000100c0c7819 */ /* 0x100fe2000000120d */
[----:B------:R-:W-:Y:S01]  /*db90*/  HADD2.F32 R22, -RZ, R22.H0_H0 ;  /* 0x20000016ff167230 */ /* 0x000fe20000004100 */
[----:B------:R-:W-:-:S05]  /*dba0*/  SHF.R.U32.HI R13, RZ, 0x10, R13 ;  /* 0x00000010ff0d7819 */ /* 0x000fca000001160d */
[----:B------:R-:W-:Y:S02]  /*dbb0*/  HADD2.F32 R13, -RZ, R13.H0_H0 ;  /* 0x2000000dff0d7230 */ /* 0x000fe40000004100 */
[--C-:B-1----:R-:W-:Y:S02]  /*dbc0*/  HADD2.F32 R21, -RZ, R11.reuse.H0_H0 ;  /* 0x2000000bff157230 */ /* 0x102fe40000004100 */
[----:B------:R-:W-:Y:S02]  /*dbd0*/  HADD2.F32 R11, -RZ, R11.H1_H1 ;  /* 0x3000000bff0b7230 */ /* 0x000fe40000004100 */
[--C-:B------:R-:W-:Y:S01]  /*dbe0*/  HADD2.F32 R31, -RZ, R9.reuse.H0_H0 ;  /* 0x20000009ff1f7230 */ /* 0x100fe20000004100 */
[----:B------:R-:W-:Y:S01]  /*dbf0*/  FMUL.FTZ R39, R21, R34 ;  /* 0x0000002215277220 */ /* 0x000fe20000410000 */
[----:B------:R-:W-:Y:S02]  /*dc00*/  HADD2.F32 R9, -RZ, R9.H1_H1 ;  /* 0x30000009ff097230 */ /* 0x000fe40000004100 */
[--C-:B--2---:R-:W-:Y:S01]  /*dc10*/  HADD2.F32 R35, -RZ, R7.reuse.H0_H0 ;  /* 0x20000007ff237230 */ /* 0x104fe20000004100 */
[----:B------:R-:W-:Y:S01]  /*dc20*/  FMUL.FTZ R42, R31, R41 ;  /* 0x000000291f2a7220 */ /* 0x000fe20000410000 */
[----:B------:R-:W-:-:S02]  /*dc30*/  HADD2.F32 R7, -RZ, R7.H1_H1 ;  /* 0x30000007ff077230 */ /* 0x000fc40000004100 */
[----:B------:R-:W-:Y:S01]  /*dc40*/  HADD2.F32 R36, -RZ, R5.H0_H0 ;  /* 0x20000005ff247230 */ /* 0x000fe20000004100 */
[C---:B------:R-:W-:Y:S01]  /*dc50*/  FMUL.FTZ R34, R35.reuse, R34 ;  /* 0x0000002223227220 */ /* 0x040fe20000410000 */
[--C-:B------:R-:W-:Y:S01]  /*dc60*/  HADD2.F32 R32, -RZ, R8.reuse.H0_H0 ;  /* 0x20000008ff207230 */ /* 0x100fe20000004100 */
[----:B------:R-:W-:Y:S01]  /*dc70*/  FFMA.FTZ R39, R35, R40, R39 ;  /* 0x0000002823277223 */ /* 0x000fe20000010027 */
[----:B------:R-:W-:Y:S01]  /*dc80*/  HADD2.F32 R35, -RZ, R23.H0_H0 ;  /* 0x20000017ff237230 */ /* 0x000fe20000004100 */
[-C--:B------:R-:W-:Y:S01]  /*dc90*/  FMUL.FTZ R23, R11, R30.reuse ;  /* 0x0000001e0b177220 */ /* 0x080fe20000410000 */
[----:B------:R-:W-:Y:S01]  /*dca0*/  HADD2.F32 R5, -RZ, R5.H1_H1 ;  /* 0x30000005ff057230 */ /* 0x000fe20000004100 */
[C---:B------:R-:W-:Y:S01]  /*dcb0*/  FMUL.FTZ R30, R7.reuse, R30 ;  /* 0x0000001e071e7220 */ /* 0x040fe20000410000 */
[----:B------:R-:W-:Y:S01]  /*dcc0*/  HADD2.F32 R33, -RZ, R8.H1_H1 ;  /* 0x30000008ff217230 */ /* 0x000fe20000004100 */
[----:B------:R-:W-:Y:S01]  /*dcd0*/  FFMA.FTZ R7, R7, R35, R23 ;  /* 0x0000002307077223 */ /* 0x000fe20000010017 */
[----:B------:R-:W-:Y:S01]  /*dce0*/  HADD2.F32 R37, -RZ, R4.H0_H0 ;  /* 0x20000004ff257230 */ /* 0x000fe20000004100 */
        /* <DEDUP_REMOVED lines=12> */
[----:B------:R-:W-:Y:S01]  /*ddb0*/  FMUL.FTZ R59, R37, R59 ;  /* 0x0000003b253b7220 */ /* 0x000fe20000410000 */
[----:B------:R-:W-:Y:S01]  /*ddc0*/  F2FP.PACK_AB R7, R7, R39 ;  /* 0x000000270707723e */ /* 0x000fe200000000ff */
        /* <DEDUP_REMOVED lines=28> */
.L_x_449:
[----:B------:R-:W-:Y:S05]  /*df90*/  BSYNC B0 ;  /* 0x0000000000007941 */ /* 0x000fea0003800000 */
.L_x_448:
[----:B------:R-:W-:-:S04]  /*dfa0*/  IADD3 R58, R58, 0x20, RZ ;  /* 0x000000203a3a7810 */ /* 0x000fc80007ffe0ff */
[----:B------:R-:W-:-:S13]  /*dfb0*/  ISETP.GE.AND P0, PT, R58, c[0x0][0x27c], PT ;  /* 0x00009f003a007a0c */ /* 0x000fda0003f06270 */
[----:B------:R-:W-:Y:S05]  /*dfc0*/  @P0 BRA `(.L_x_425) ;  /* 0x0000074000000947 */ /* 0x000fea0003800000 */
[----:B-1----:R-:W-:Y:S01]  /*dfd0*/  SHF.R.S32.HI R7, RZ, 0x1f, R58 ;  /* 0x0000001fff077819 */ /* 0x002fe2000001143a */
[----:B------:R-:W-:Y:S01]  /*dfe0*/  IMAD.MOV.U32 R6, RZ, RZ, c[0x0][0x27c] ;  /* 0x00009f00ff067624 */ /* 0x000fe200078e00ff */
[-C--:B------:R-:W-:Y:S01]  /*dff0*/  LEA.HI R8, R53, R53.reuse, RZ, 0x1 ;  /* 0x0000003535087211 */ /* 0x080fe200078f08ff */
[--C-:B------:R-:W-:Y:S01]  /*e000*/  HADD2.F32 R32, -RZ, R57.reuse.H0_H0 ;  /* 0x20000039ff207230 */ /* 0x100fe20000004100 */
[CC--:B------:R-:W-:Y:S01]  /*e010*/  LEA.HI R5, R7.reuse, R58.reuse, RZ, 0x3 ;  /* 0x0000003a07057211 */ /* 0x0c0fe200078f18ff */
[----:B------:R-:W-:Y:S01]  /*e020*/  HADD2.F32 R33, -RZ, R54.H0_H0 ;  /* 0x20000036ff217230 */ /* 0x000fe20000004100 */
[----:B------:R-:W-:Y:S01]  /*e030*/  SHF.R.S32.HI R4, RZ, 0x1f, R53 ;  /* 0x0000001fff047819 */ /* 0x000fe20000011435 */
[----:B------:R-:W-:Y:S01]  /*e040*/  HADD2.F32 R35, -RZ, R56.H0_H0 ;  /* 0x20000038ff237230 */ /* 0x000fe20000004100 */
[C---:B------:R-:W-:Y:S01]  /*e050*/  LOP3.LUT R10, R8.reuse, 0x7fffffe, RZ, 0xc0, !PT ;  /* 0x07fffffe080a7812 */ /* 0x040fe200078ec0ff */
[----:B------:R-:W-:Y:S01]  /*e060*/  IMAD.SHL.U32 R8, R8, 0x20, RZ ;  /* 0x0000002008087824 */ /* 0x000fe200078e00ff */
[----:B------:R-:W-:Y:S01]  /*e070*/  SHF.R.S32.HI R9, RZ, 0x3, R5 ;  /* 0x00000003ff097819 */ /* 0x000fe20000011405 */
[----:B------:R-:W-:Y:S01]  /*e080*/  HADD2.F32 R54, -RZ, R54.H1_H1 ;  /* 0x30000036ff367230 */ /* 0x000fe20000004100 */
[----:B------:R-:W-:Y:S01]  /*e090*/  LEA.HI R4, R4, R53, RZ, 0x3 ;  /* 0x0000003504047211 */ /* 0x000fe200078f18ff */
[----:B------:R-:W-:Y:S01]  /*e0a0*/  HADD2.F32 R56, -RZ, R56.H1_H1 ;  /* 0x30000038ff387230 */ /* 0x000fe20000004100 */
[----:B------:R-:W-:Y:S01]  /*e0b0*/  LOP3.LUT R8, R8, 0xc0, RZ, 0xc0, !PT ;  /* 0x000000c008087812 */ /* 0x000fe200078ec0ff */
[----:B------:R-:W-:Y:S01]  /*e0c0*/  HADD2.F32 R57, -RZ, R57.H1_H1 ;  /* 0x30000039ff397230 */ /* 0x000fe20000004100 */
[----:B------:R-:W-:Y:S01]  /*e0d0*/  LEA.HI R6, R6, R9, RZ, 0x1d ;  /* 0x0000000906067211 */ /* 0x000fe200078fe8ff */
[----:B------:R-:W-:Y:S01]  /*e0e0*/  IMAD.SHL.U32 R4, R4, 0x20, RZ ;  /* 0x0000002004047824 */ /* 0x000fe200078e00ff */
[----:B------:R-:W-:-:S02]  /*e0f0*/  LEA.HI R7, R7, R58, RZ, 0x5 ;  /* 0x0000003a07077211 */ /* 0x000fc400078f28ff */
[----:B------:R-:W-:Y:S02]  /*e100*/  IADD3 R53, R53, -R10, RZ ;  /* 0x8000000a35357210 */ /* 0x000fe40007ffe0ff */
[----:B------:R-:W-:Y:S01]  /*e110*/  LOP3.LUT R9, R8, 0x18, R5, 0xf8, !PT ;  /* 0x0000001808097812 */ /* 0x000fe200078ef805 */
[----:B------:R-:W-:Y:S01]  /*e120*/  IMAD.SHL.U32 R7, R7, 0x80, RZ ;  /* 0x0000008007077824 */ /* 0x000fe200078e00ff */
[----:B------:R-:W-:Y:S02]  /*e130*/  SHF.R.U32.HI R5, RZ, 0x3, R8 ;  /* 0x00000003ff057819 */ /* 0x000fe40000011608 */
[----:B------:R-:W-:Y:S02]  /*e140*/  SHF.R.S32.HI R10, RZ, 0x1f, R6 ;  /* 0x0000001fff0a7819 */ /* 0x000fe40000011406 */
[----:B------:R-:W-:Y:S02]  /*e150*/  LOP3.LUT R4, R4, 0xffffff00, RZ, 0xc0, !PT ;  /* 0xffffff0004047812 */ /* 0x000fe400078ec0ff */
[----:B------:R-:W-:-:S02]  /*e160*/  LOP3.LUT R11, R9, R5, RZ, 0x3c, !PT ;  /* 0x00000005090b7212 */ /* 0x000fc400078e3cff */
[----:B------:R-:W-:Y:S01]  /*e170*/  LEA.HI R10, R10, R6, RZ, 0x2 ;  /* 0x000000060a0a7211 */ /* 0x000fe200078f10ff */
[----:B------:R-:W-:Y:S01]  /*e180*/  IMAD R4, R53, 0x20, R4 ;  /* 0x0000002035047824 */ /* 0x000fe200078e0204 */
[----:B------:R-:W-:Y:S02]  /*e190*/  SHF.L.U32 R9, R6, 0x3, RZ ;  /* 0x0000000306097819 */ /* 0x000fe400000006ff */
[----:B------:R-:W-:Y:S01]  /*e1a0*/  LOP3.LUT R7, R7, 0x7ffff000, RZ, 0xc0, !PT ;  /* 0x7ffff00007077812 */ /* 0x000fe200078ec0ff */
[----:B------:R-:W-:Y:S01]  /*e1b0*/  IMAD.SHL.U32 R10, R10, 0x400, RZ ;  /* 0x000004000a0a7824 */ /* 0x000fe200078e00ff */
[----:B------:R-:W-:Y:S02]  /*e1c0*/  LOP3.LUT R6, R8, 0x18, R9, 0xf8, !PT ;  /* 0x0000001808067812 */ /* 0x000fe400078ef809 */
[----:B------:R-:W-:Y:S02]  /*e1d0*/  IADD3 R7, R11, R4, R7 ;  /* 0x000000040b077210 */ /* 0x000fe40007ffe007 */
[----:B------:R-:W-:-:S02]  /*e1e0*/  LOP3.LUT R6, R6, R5, RZ, 0x3c, !PT ;  /* 0x0000000506067212 */ /* 0x000fc400078e3cff */
[----:B------:R-:W-:Y:S01]  /*e1f0*/  LOP3.LUT R5, R10, 0x7ffff000, RZ, 0xc0, !PT ;  /* 0x7ffff0000a057812 */ /* 0x000fe200078ec0ff */
[----:B------:R-:W-:Y:S01]  /*e200*/  IMAD.SHL.U32 R13, R7, 0x2, RZ ;  /* 0x00000002070d7824 */ /* 0x000fe200078e00ff */
[----:B------:R-:W-:Y:S02]  /*e210*/  SHF.R.U64 R15, R18, 0x10, R19 ;  /* 0x00000010120f7819 */ /* 0x000fe40000001213 */
[----:B------:R-:W-:Y:S02]  /*e220*/  IADD3 R5, R6, R5, R4 ;  /* 0x0000000506057210 */ /* 0x000fe40007ffe004 */
[----:B------:R-:W1:Y:S01]  /*e230*/  LDS.128 R8, [R13+0x6080] ;  /* 0x006080000d087984 */ /* 0x000e620000000c00 */
[--C-:B------:R-:W-:Y:S02]  /*e240*/  SHF.R.U64 R18, R24, 0x10, R25.reuse ;  /* 0x0000001018127819 */ /* 0x100fe40000001219 */
[----:B------:R-:W-:Y:S02]  /*e250*/  SHF.L.U32 R12, R5, 0x1, RZ ;  /* 0x00000001050c7819 */ /* 0x000fe400000006ff */
[----:B------:R-:W-:Y:S01]  /*e260*/  SHF.R.U32.HI R24, RZ, 0x10, R25 ;  /* 0x00000010ff187819 */ /* 0x000fe20000011619 */
[--C-:B------:R-:W-:Y:S01]  /*e270*/  HADD2.F32 R25, -RZ, R55.reuse.H0_H0 ;  /* 0x20000037ff197230 */ /* 0x100fe20000004100 */
[----:B------:R-:W-:Y:S01]  /*e280*/  SHF.R.U32.HI R19, RZ, 0x10, R19 ;  /* 0x00000010ff137819 */ /* 0x000fe20000011613 */
[----:B------:R-:W2:Y:S01]  /*e290*/  LDS.128 R4, [R12+0x6080] ;  /* 0x006080000c047984 */ /* 0x000ea20000000c00 */
[--C-:B------:R-:W-:Y:S01]  /*e2a0*/  SHF.R.U64 R14, R26, 0x10, R27.reuse ;  /* 0x000000101a0e7819 */ /* 0x100fe2000000121b */
[----:B------:R-:W-:Y:S01]  /*e2b0*/  HADD2.F32 R55, -RZ, R55.H1_H1 ;  /* 0x30000037ff377230 */ /* 0x000fe20000004100 */
        /* <DEDUP_REMOVED lines=10> */
[--C-:B------:R-:W-:Y:S01]  /*e360*/  HADD2.F32 R21, -RZ, R9.reuse.H0_H0 ;  /* 0x20000009ff157230 */ /* 0x100fe20000004100 */
[----:B------:R-:W-:Y:S01]  /*e370*/  FMUL.FTZ R31, R20, R25 ;  /* 0x00000019141f7220 */ /* 0x000fe20000410000 */
[----:B------:R-:W-:-:S02]  /*e380*/  HADD2.F32 R9, -RZ, R9.H1_H1 ;  /* 0x30000009ff097230 */ /* 0x000fc40000004100 */
[--C-:B--2---:R-:W-:Y:S01]  /*e390*/  HADD2.F32 R27, -RZ, R7.reuse.H0_H0 ;  /* 0x20000007ff1b7230 */ /* 0x104fe20000004100 */
[----:B------:R-:W-:Y:S01]  /*e3a0*/  FMUL.FTZ R34, R21, R33 ;  /* 0x0000002115227220 */ /* 0x000fe20000410000 */
[----:B------:R-:W-:Y:S02]  /*e3b0*/  HADD2.F32 R7, -RZ, R7.H1_H1 ;  /* 0x30000007ff077230 */ /* 0x000fe40000004100 */
[--C-:B------:R-:W-:Y:S01]  /*e3c0*/  HADD2.F32 R28, -RZ, R5.reuse.H0_H0 ;  /* 0x20000005ff1c7230 */ /* 0x100fe20000004100 */
[C---:B------:R-:W-:Y:S01]  /*e3d0*/  FMUL.FTZ R25, R27.reuse, R25 ;  /* 0x000000191b197220 */ /* 0x040fe20000410000 */
[----:B------:R-:W-:Y:S01]  /*e3e0*/  HADD2.F32 R22, -RZ, R8.H0_H0 ;  /* 0x20000008ff167230 */ /* 0x000fe20000004100 */
        /* <DEDUP_REMOVED lines=12> */
[-C--:B------:R-:W-:Y:S01]  /*e4b0*/  FMUL.FTZ R24, R9, R17.reuse ;  /* 0x0000001109187220 */ /* 0x080fe20000410000 */
        /* <DEDUP_REMOVED lines=11> */
[-C--:B------:R-:W-:Y:S01]  /*e570*/  FMUL.FTZ R24, R8, R55.reuse ;  /* 0x0000003708187220 */ /* 0x080fe20000410000 */
        /* <DEDUP_REMOVED lines=25> */
.L_x_425:
[----:B------:R-:W-:Y:S05]  /*e710*/  BSYNC B2 ;  /* 0x0000000000027941 */ /* 0x000fea0003800000 */
.L_x_407:
[----:B-1----:R-:W-:Y:S01]  /*e720*/  LOP3.LUT R4, R47, 0xfffffff8, RZ, 0xc0, !PT ;  /* 0xfffffff82f047812 */ /* 0x002fe200078ec0ff */
[----:B------:R-:W-:Y:S01]  /*e730*/  IMAD.SHL.U32 R8, R46, 0x8, RZ ;  /* 0x000000082e087824 */ /* 0x000fe200078e00ff */
[----:B------:R-:W-:Y:S01]  /*e740*/  LOP3.LUT R101, R52, 0x7fffffe, RZ, 0xc0, !PT ;  /* 0x07fffffe34657812 */ /* 0x000fe200078ec0ff */
[----:B------:R-:W-:Y:S01]  /*e750*/  IMAD R7, R48, c[0x0][0x208], RZ ;  /* 0x0000820030077a24 */ /* 0x000fe200078e02ff */
[----:B------:R-:W-:Y:S01]  /*e760*/  SHF.R.S32.HI R5, RZ, 0x1f, R51 ;  /* 0x0000001fff057819 */ /* 0x000fe20000011433 */
[----:B------:R-:W-:Y:S01]  /*e770*/  IMAD.IADD R4, R223, 0x1, -R4 ;  /* 0x00000001df047824 */ /* 0x000fe200078e0a04 */
[----:B------:R-:W-:Y:S01]  /*e780*/  LEA.HI R10, R49, R49, RZ, 0x1 ;  /* 0x00000031310a7211 */ /* 0x000fe200078f08ff */
[----:B------:R-:W-:Y:S01]  /*e790*/  IMAD.IADD R101, R51, 0x1, -R101 ;  /* 0x0000000133657824 */ /* 0x000fe200078e0a65 */
[----:B------:R-:W-:Y:S01]  /*e7a0*/  LEA.HI R51, R5, R51, RZ, 0x3 ;  /* 0x0000003305337211 */ /* 0x000fe200078f18ff */
[----:B------:R-:W-:Y:S01]  /*e7b0*/  IMAD.WIDE.U32 R14, R100, c[0x0][0x208], RZ ;  /* 0x00008200640e7a25 */ /* 0x000fe200078e00ff */
[----:B------:R-:W-:Y:S01]  /*e7c0*/  LEA.HI R9, R4, R4, RZ, 0x1 ;  /* 0x0000000404097211 */ /* 0x000fe200078f08ff */
[----:B------:R-:W-:-:S04]  /*e7d0*/  DEPBAR.LE SB0, 0x0 ;  /* 0x000080000000791a */ /* 0x000fc80000000000 */
[----:B------:R-:W-:Y:S01]  /*e7e0*/  SHF.R.S32.HI R5, RZ, 0x1, R9 ;  /* 0x00000001ff057819 */ /* 0x000fe20000011409 */
[----:B------:R-:W-:Y:S01]  /*e7f0*/  IMAD R7, R100, c[0x0][0x20c], R7 ;  /* 0x0000830064077a24 */ /* 0x000fe200078e0207 */
[----:B------:R-:W-:Y:S01]  /*e800*/  LOP3.LUT R10, R10, 0xfffffffe, RZ, 0xc0, !PT ;  /* 0xfffffffe0a0a7812 */ /* 0x000fe200078ec0ff */
[----:B------:R-:W-:Y:S01]  /*e810*/  IMAD.SHL.U32 R50, R50, 0x40, RZ ;  /* 0x0000004032327824 */ /* 0x000fe200078e00ff */
[----:B------:R-:W-:Y:S01]  /*e820*/  LOP3.LUT R9, R9, 0x3fffffe, RZ, 0xc0, !PT ;  /* 0x03fffffe09097812 */ /* 0x000fe200078ec0ff */
[C---:B------:R-:W-:Y:S01]  /*e830*/  IMAD.SHL.U32 R6, R5.reuse, 0x40, RZ ;  /* 0x0000004005067824 */ /* 0x040fe200078e00ff */
[----:B------:R-:W-:Y:S01]  /*e840*/  LOP3.LUT P1, RZ, R5, 0x2, RZ, 0xc0, !PT ;  /* 0x0000000205ff7812 */ /* 0x000fe2000782c0ff */
[----:B------:R-:W-:Y:S01]  /*e850*/  IMAD.IADD R49, R49, 0x1, -R10 ;  /* 0x0000000131317824 */ /* 0x000fe200078e0a0a */
[----:B------:R-:W-:Y:S01]  /*e860*/  ISETP.GT.AND P2, PT, R223, 0x3f, PT ;  /* 0x0000003fdf00780c */ /* 0x000fe20003f44270 */
[----:B------:R-:W-:Y:S01]  /*e870*/  IMAD.IADD R9, R4, 0x1, -R9 ;  /* 0x0000000104097824 */ /* 0x000fe200078e0a09 */
[----:B------:R-:W-:Y:S01]  /*e880*/  LOP3.LUT R6, R6, 0xc0, RZ, 0xc0, !PT ;  /* 0x000000c006067812 */ /* 0x000fe200078ec0ff */
[----:B------:R-:W-:Y:S01]  /*e890*/  IMAD.MOV.U32 R236, RZ, RZ, R228 ;  /* 0x000000ffffec7224 */ /* 0x000fe200078e00e4 */
[----:B------:R-:W-:Y:S01]  /*e8a0*/  LOP3.LUT R50, R50, 0xc0, RZ, 0xc0, !PT ;  /* 0x000000c032327812 */ /* 0x000fe200078ec0ff */
[----:B------:R-:W-:Y:S01]  /*e8b0*/  IMAD R9, R49, 0x8, R9 ;  /* 0x0000000831097824 */ /* 0x000fe200078e0209 */
[----:B------:R-:W-:Y:S01]  /*e8c0*/  LOP3.LUT R8, R6, 0x8, R8, 0xf8, !PT ;  /* 0x0000000806087812 */ /* 0x000fe200078ef808 */
[----:B------:R-:W-:Y:S01]  /*e8d0*/  IMAD.IADD R7, R15, 0x1, R7 ;  /* 0x000000010f077824 */ /* 0x000fe200078e0207 */
[----:B------:R-:W-:Y:S01]  /*e8e0*/  SHF.R.U32.HI R6, RZ, 0x3, R6 ;  /* 0x00000003ff067819 */ /* 0x000fe20000011606 */
[----:B------:R-:W-:Y:S01]  /*e8f0*/  IMAD.SHL.U32 R5, R49, 0x8, RZ ;  /* 0x0000000831057824 */ /* 0x000fe200078e00ff */
[----:B------:R-:W-:Y:S01]  /*e900*/  SEL R52, RZ, 0x2, P3 ;  /* 0x00000002ff347807 */ /* 0x000fe20001800000 */
[----:B------:R-:W-:Y:S01]  /*e910*/  IMAD.WIDE.U32 R12, R14, 0x30, R236 ;  /* 0x000000300e0c7825 */ /* 0x000fe200078e00ec */
[----:B------:R-:W-:-:S02]  /*e920*/  LOP3.LUT R8, R8, R6, RZ, 0x3c, !PT ;  /* 0x0000000608087212 */ /* 0x000fc400078e3cff */
[----:B------:R-:W-:Y:S01]  /*e930*/  LOP3.LUT R5, R50, 0x8, R5, 0xf8, !PT ;  /* 0x0000000832057812 */ /* 0x000fe200078ef805 */
[----:B------:R-:W-:Y:S01]  /*e940*/  IMAD R7, R7, 0x30, RZ ;  /* 0x0000003007077824 */ /* 0x000fe200078e02ff */
[----:B------:R-:W-:Y:S01]  /*e950*/  SHF.R.U32.HI R102, RZ, 0x3, R50 ;  /* 0x00000003ff667819 */ /* 0x000fe20000011632 */
[----:B------:R-:W-:Y:S01]  /*e960*/  IMAD.U32 R216, R9, 0x20, R8 ;  /* 0x0000002009d87824 */ /* 0x000fe200078e0008 */
[----:B------:R-:W-:Y:S01]  /*e970*/  LEA R6, P0, R12, c[0x0][0x1f8], 0x1 ;  /* 0x00007e000c067a11 */ /* 0x000fe200078008ff */
[----:B------:R-:W-:Y:S01]  /*e980*/  IMAD.SHL.U32 R51, R51, 0x20, RZ ;  /* 0x0000002033337824 */ /* 0x000fe200078e00ff */
[----:B------:R-:W-:Y:S01]  /*e990*/  LOP3.LUT R102, R5, R102, RZ, 0x3c, !PT ;  /* 0x0000006605667212 */ /* 0x000fe200078e3cff */
[----:B------:R-:W-:Y:S01]  /*e9a0*/  IMAD.SHL.U32 R216, R216, 0x2, RZ ;  /* 0x00000002d8d87824 */ /* 0x000fe200078e00ff */
[----:B------:R-:W-:Y:S01]  /*e9b0*/  BAR.SYNC.DEFER_BLOCKING 0x0 ;  /* 0x0000000000007b1d */ /* 0x000fe20000010000 */
[----:B------:R-:W-:Y:S01]  /*e9c0*/  IMAD.IADD R7, R13, 0x1, R7 ;  /* 0x000000010d077824 */ /* 0x000fe200078e0207 */
[----:B------:R-:W-:Y:S01]  /*e9d0*/  LOP3.LUT R103, R51, 0xffffff00, RZ, 0xc0, !PT ;  /* 0xffffff0033677812 */ /* 0x000fe200078ec0ff */
[----:B------:R-:W-:Y:S01]  /*e9e0*/  @!P2 IMAD.MOV.U32 R8, RZ, RZ, c[0x0][0x208] ;  /* 0x00008200ff08a624 */ /* 0x000fe200078e00ff */
[----:B------:R-:W-:Y:S01]  /*e9f0*/  IADD3 R4, R216, 0x3c80, RZ ;  /* 0x00003c80d8047810 */ /* 0x000fe20007ffe0ff */
[----:B------:R-:W-:Y:S01]  /*ea00*/  IMAD.IADD R52, R52, 0x1, R45 ;  /* 0x0000000134347824 */ /* 0x000fe200078e022d */
[----:B------:R-:W-:Y:S01]  /*ea10*/  IADD3 R215, R216, 0x3ca0, RZ ;  /* 0x00003ca0d8d77810 */ /* 0x000fe20007ffe0ff */
[----:B------:R-:W-:Y:S01]  /*ea20*/  @!P2 IMAD.MOV.U32 R5, RZ, RZ, c[0x0][0x20c] ;  /* 0x00008300ff05a624 */ /* 0x000fe200078e00ff */
[----:B------:R-:W-:Y:S01]  /*ea30*/  @P1 IADD3 R215, R4, -0x20, RZ ;  /* 0xffffffe004d71810 */ /* 0x000fe20007ffe0ff */
[----:B------:R-:W-:Y:S01]  /*ea40*/  IMAD R217, R97, 0x200, R103 ;  /* 0x0000020061d97824 */ /* 0x000fe200078e0267 */
[----:B------:R-:W-:Y:S01]  /*ea50*/  SEL R4, RZ, 0x4, P4 ;  /* 0x00000004ff047807 */ /* 0x000fe20002000000 */
[----:B------:R-:W-:Y:S01]  /*ea60*/  IMAD.SHL.U32 R230, R44, 0x2, RZ ;  /* 0x000000022ce67824 */ /* 0x000fe200078e00ff */
[----:B------:R-:W-:Y:S01]  /*ea70*/  LEA.HI.X R7, R12, c[0x0][0x1fc], R7, 0x1, P0 ;  /* 0x00007f000c077a11 */ /* 0x000fe200000f0c07 */
[----:B------:R-:W-:Y:S01]  /*ea80*/  IMAD R217, R101, 0x20, R217 ;  /* 0x0000002065d97824 */ /* 0x000fe200078e02d9 */
[----:B------:R-:W-:Y:S01]  /*ea90*/  @!P2 LEA R80, P0, R8, R6, 0x6 ;  /* 0x000000060850a211 */ /* 0x000fe200078030ff */
[----:B------:R-:W-:Y:S01]  /*eaa0*/  IMAD.IADD R4, R4, 0x1, R52 ;  /* 0x0000000104047824 */ /* 0x000fe200078e0234 */
[----:B------:R-:W-:Y:S01]  /*eab0*/  IADD3 R82, R3, R218, -R244 ;  /* 0x000000da03527210 */ /* 0x000fe20007ffe8f4 */
[----:B------:R-:W-:Y:S01]  /*eac0*/  IMAD.IADD R217, R102, 0x1, R217 ;  /* 0x0000000166d97824 */ /* 0x000fe200078e02d9 */
[----:B------:R-:W-:-:S02]  /*ead0*/  @!P2 LEA.HI.X R81, R8, R7, R5, 0x6, P0 ;  /* 0x000000070851a211 */ /* 0x000fc400000f3405 */
[----:B------:R-:W-:Y:S01]  /*eae0*/  LOP3.LUT P0, RZ, R4, 0x1, RZ, 0xc0, !PT ;  /* 0x0000000104ff7812 */ /* 0x000fe2000780c0ff */
[----:B------:R-:W-:Y:S01]  /*eaf0*/  IMAD.SHL.U32 R217, R217, 0x2, RZ ;  /* 0x00000002d9d97824 */ /* 0x000fe200078e00ff */
[----:B------:R-:W-:Y:S02]  /*eb00*/  LOP3.LUT R226, R226, 0xffffffbf, RZ, 0xc0, !PT ;  /* 0xffffffbfe2e27812 */ /* 0x000fe400078ec0ff */
[----:B------:R-:W-:Y:S01]  /*eb10*/  ISETP.LT.OR P0, PT, R82, 0x1, !P0 ;  /* 0x000000015200780c */ /* 0x000fe20004701670 */
[----:B------:R-:W-:Y:S01]  /*eb20*/  IMAD R213, R0, 0x2, R217 ;  /* 0x0000000200d57824 */ /* 0x000fe200078e02d9 */
[----:B------:R-:W-:Y:S01]  /*eb30*/  LDSM.16.M88.4 R44, [R217+0x6080] ;  /* 0x00608000d92c783b */ /* 0x000fe20000000200 */
[----:B------:R-:W-:Y:S02]  /*eb40*/  @P2 LOP3.LUT R226, R226, 0x40, RZ, 0xfc, !PT ;  /* 0x00000040e2e22812 */ /* 0x000fe400078efcff */
[C---:B------:R-:W-:Y:S01]  /*eb50*/  IADD3 R211, R215.reuse, 0x400, RZ ;  /* 0x00000400d7d37810 */ /* 0x040fe20007ffe0ff */
[----:B------:R-:W-:Y:S01]  /*eb60*/  LDSM.16.M88.4 R48, [R217+0x7080] ;  /* 0x00708000d930783b */ /* 0x000fe20000000200 */
[----:B------:R-:W-:-:S02]  /*eb70*/  IADD3 R210, R215, 0x800, RZ ;  /* 0x00000800d7d27810 */ /* 0x000fc40007ffe0ff */
[C---:B------:R-:W-:Y:S01]  /*eb80*/  IADD3 R209, R215.reuse, 0xc00, RZ ;  /* 0x00000c00d7d17810 */ /* 0x040fe20007ffe0ff */
[----:B------:R-:W-:Y:S01]  /*eb90*/  LDSM.16.M88.4 R24, [R213+0x6080] ;  /* 0x00608000d518783b */ /* 0x000fe20000000200 */
[C---:B------:R-:W-:Y:S02]  /*eba0*/  IADD3 R208, R215.reuse, 0x1000, RZ ;  /* 0x00001000d7d07810 */ /* 0x040fe40007ffe0ff */
[C---:B------:R-:W-:Y:S01]  /*ebb0*/  IADD3 R207, R215.reuse, 0x1400, RZ ;  /* 0x00001400d7cf7810 */ /* 0x040fe20007ffe0ff */
[----:B------:R-:W-:Y:S01]  /*ebc0*/  LDSM.16.M88.4 R40, [R213+0x7080] ;  /* 0x00708000d528783b */ /* 0x000fe20000000200 */
[C---:B------:R-:W-:Y:S02]  /*ebd0*/  IADD3 R206, R215.reuse, 0x1800, RZ ;  /* 0x00001800d7ce7810 */ /* 0x040fe40007ffe0ff */
[C---:B------:R-:W-:Y:S01]  /*ebe0*/  IADD3 R205, R215.reuse, 0x1c00, RZ ;  /* 0x00001c00d7cd7810 */ /* 0x040fe20007ffe0ff */
[----:B------:R-:W1:Y:S01]  /*ebf0*/  LDSM.16.M88.4 R64, [R216+0x3c80] ;  /* 0x003c8000d840783b */ /* 0x000e620000000200 */
[----:B------:R-:W-:-:S03]  /*ec00*/  IADD3 R204, R215, 0x2000, RZ ;  /* 0x00002000d7cc7810 */ /* 0x000fc60007ffe0ff */
[----:B------:R-:W2:Y:S04]  /*ec10*/  LDSM.16.M88.4 R56, [R216+0x4080] ;  /* 0x00408000d838783b */ /* 0x000ea80000000200 */
[----:B-----5:R-:W3:Y:S04]  /*ec20*/  LDSM.16.M88.4 R72, [R216+0x4480] ;  /* 0x00448000d848783b */ /* 0x020ee80000000200 */
[----:B------:R-:W-:Y:S04]  /*ec30*/  LDSM.16.M88.4 R36, [R215] ;  /* 0x00000000d724783b */ /* 0x000fe80000000200 */
[----:B------:R-:W-:Y:S04]  /*ec40*/  LDSM.16.M88.4 R32, [R215+0x400] ;  /* 0x00040000d720783b */ /* 0x000fe80000000200 */
[----:B------:R-:W4:Y:S04]  /*ec50*/  LDSM.16.M88.4 R28, [R215+0x800] ;  /* 0x00080000d71c783b */ /* 0x000f280000000200 */
[----:B------:R-:W-:Y:S01]  /*ec60*/  @!PT LDS RZ, [RZ] ;  /* 0x00000000fffff984 */ /* 0x000fe20000000800 */
[----:B------:R-:W-:Y:S01]  /*ec70*/  @!PT LDS RZ, [RZ] ;  /* 0x00000000fffff984 */ /* 0x000fe20000000800 */
[----:B------:R-:W-:Y:S01]  /*ec80*/  @!PT LDS RZ, [RZ] ;  /* 0x00000000fffff984 */ /* 0x000fe20000000800 */
[----:B------:R3:W-:Y:S01]  /*ec90*/  LDGSTS.E.BYPASS.LTC128B.128 [R230+0x1880], [R6.64], !P0 ;  /* 0x0188000006e67fae */ /* 0x0007e2000c101d4c */
[----:B------:R-:W-:-:S04]  /*eca0*/  LOP3.LUT P0, RZ, R4, 0x2, RZ, 0xc0, !PT ;  /* 0x0000000204ff7812 */ /* 0x000fc8000780c0ff */
[----:B------:R-:W-:Y:S01]  /*ecb0*/  ISETP.LT.OR P0, PT, R82, 0x1, !P0 ;  /* 0x000000015200780c */ /* 0x000fe20004701670 */
[----:B-1----:R-:W-:Y:S11]  /*ecc0*/  HMMA.16816.F32 R20, R48, R64, RZ ;  /* 0x000000403014723c */ /* 0x002ff600000018ff */
[----:B------:R-:W-:Y:S01]  /*ecd0*/  @!UPT UIADD3 URZ, URZ, URZ, URZ ;  /* 0x0000003f3f3ff290 */ /* 0x000fe2000fffe03f */
[----:B------:R3:W-:Y:S01]  /*ece0*/  LDGSTS.E.BYPASS.LTC128B.128 [R230+0x2480], [R6.64+0x40], !P0 ;  /* 0x0248004006e67fae */ /* 0x0007e2000c101d4c */
[----:B------:R-:W-:-:S04]  /*ecf0*/  LOP3.LUT P0, RZ, R4, 0x4, RZ, 0xc0, !PT ;  /* 0x0000000404ff7812 */ /* 0x000fc8000780c0ff */
[----:B------:R-:W-:Y:S01]  /*ed00*/  ISETP.LT.OR P0, PT, R82, 0x1, !P0 ;  /* 0x000000015200780c */ /* 0x000fe20004701670 */
[C---:B--2---:R-:W-:Y:S08]  /*ed10*/  HMMA.16816.F32 R12, R48.reuse, R56, RZ ;  /* 0x00000038300c723c */ /* 0x044ff000000018ff */
[----:B------:R-:W-:Y:S04]  /*ed20*/  HMMA.16816.F32 R16, R48, R66, RZ ;  /* 0x000000423010723c */ /* 0x000fe800000018ff */
[----:B------:R3:W-:Y:S01]  /*ed30*/  LDGSTS.E.BYPASS.LTC128B.128 [R230+0x3080], [R6.64+0x80], !P0 ;  /* 0x0308008006e67fae */ /* 0x0007e2000c101d4c */
[----:B------:R-:W-:-:S03]  /*ed40*/  @!P2 LOP3.LUT P0, RZ, R52, 0x1, RZ, 0xc0, !PT ;  /* 0x0000000134ffa812 */ /* 0x000fc6000780c0ff */
[----:B------:R-:W-:Y:S01]  /*ed50*/  HMMA.16816.F32 R8, R48, R58, RZ ;  /* 0x0000003a3008723c */ /* 0x000fe200000018ff */
[----:B------:R-:W-:-:S07]  /*ed60*/  @!P2 ISETP.LT.OR P0, PT, R82, 0x21, !P0 ;  /* 0x000000215200a80c */ /* 0x000fce0004701670 */
[C---:B------:R-:W-:Y:S06]  /*ed70*/  HMMA.16816.F32 R68, R44.reuse, R64, RZ ;  /* 0x000000402c44723c */ /* 0x040fec00000018ff */
[----:B------:R1:W-:Y:S01]  /*ed80*/  @!P2 LDGSTS.E.BYPASS.LTC128B.128 [R230+0x2080], [R80.64], !P0 ;  /* 0x0208000050e6afae */ /* 0x0003e2000c101d4c */
[----:B------:R-:W-:Y:S01]  /*ed90*/  @!P2 LOP3.LUT P0, RZ, R52, 0x2, RZ, 0xc0, !PT ;  /* 0x0000000234ffa812 */ /* 0x000fe2000780c0ff */
[----:B------:R-:W-:Y:S03]  /*eda0*/  HMMA.16816.F32 R60, R44, R56, RZ ;  /* 0x000000382c3c723c */ /* 0x000fe600000018ff */
[----:B------:R-:W-:-:S05]  /*edb0*/  @!P2 ISETP.LT.OR P0, PT, R82, 0x21, !P0 ;  /* 0x000000215200a80c */ /* 0x000fca0004701670 */
[----:B---3--:R-:W-:Y:S08]  /*edc0*/  HMMA.16816.F32 R4, R48, R72, RZ ;  /* 0x000000483004723c */ /* 0x008ff000000018ff */
[----:B------:R1:W-:Y:S01]  /*edd0*/  @!P2 LDGSTS.E.BYPASS.LTC128B.128 [R230+0x2c80], [R80.64+0x40], !P0 ;  /* 0x02c8004050e6afae */ /* 0x0003e2000c101d4c */
[----:B------:R-:W-:Y:S01]  /*ede0*/  @!P2 ISETP.LT.OR P0, PT, R82, 0x21, P4 ;  /* 0x000000215200a80c */ /* 0x000fe20002701670 */
[C---:B------:R-:W-:Y:S08]  /*edf0*/  HMMA.16816.F32 R64, R44.reuse, R66, RZ ;  /* 0x000000422c40723c */ /* 0x040ff000000018ff */
[----:B------:R-:W-:Y:S04]  /*ee00*/  HMMA.16816.F32 R56, R44, R58, RZ ;  /* 0x0000003a2c38723c */ /* 0x000fe800000018ff */
[----:B------:R1:W-:Y:S01]  /*ee10*/  @!P2 LDGSTS.E.BYPASS.LTC128B.128 [R230+0x3880], [R80.64+0x80], !P0 ;  /* 0x0388008050e6afae */ /* 0x0003e2000c101d4c */
[----:B------:R-:W-:-:S03]  /*ee20*/  ISETP.GT.AND P0, PT, R100, R227, PT ;  /* 0x000000e36400720c */ /* 0x000fc60003f04270 */
[----:B------:R-:W-:Y:S01]  /*ee30*/  HMMA.16816.F32 R52, R44, R72, RZ ;  /* 0x000000482c34723c */ /* 0x000fe200000018ff */
[----:B------:R-:W-:Y:S04]  /*ee40*/  LDSM.16.M88.4 R92, [R217+0x9080] ;  /* 0x00908000d95c783b */ /* 0x000fe80000000200 */
[----:B------:R-:W-:Y:S03]  /*ee50*/  LDSM.16.M88.4 R88, [R216+0x4880] ;  /* 0x00488000d858783b */ /* 0x000fe60000000200 */
[-C--:B------:R-:W-:Y:S01]  /*ee60*/  HMMA.16816.F32 R48, R48, R74.reuse, RZ ;  /* 0x0000004a3030723c */ /* 0x080fe200000018ff */
[----:B------:R-:W-:Y:S04]  /*ee70*/  LDSM.16.M88.4 R84, [R216+0x4c80] ;  /* 0x004c8000d854783b */ /* 0x000fe80000000200 */
[----:B------:R-:W0:Y:S03]  /*ee80*/  LDGDEPBAR ;  /* 0x00000000000079af */ /* 0x000e260000000000 */
[----:B------:R-:W-:Y:S01]  /*ee90*/  HMMA.16816.F32 R44, R44, R74, RZ ;  /* 0x0000004a2c2c723c */ /* 0x000fe200000018ff */
[----:B------:R-:W-:Y:S04]  /*eea0*/  LDSM.16.M88.4 R72, [R217+0x8080] ;  /* 0x00808000d948783b */ /* 0x000fe80000000200 */
[----:B-1----:R-:W1:Y:S03]  /*eeb0*/  LDSM.16.M88.4 R80, [R216+0x5080] ;  /* 0x00508000d850783b */ /* 0x002e660000000200 */
[C---:B----4-:R-:W-:Y:S08]  /*eec0*/  HMMA.16816.F32 R4, R40.reuse, R28, R4 ;  /* 0x0000001c2804723c */ /* 0x050ff00000001804 */
[----:B------:R-:W-:Y:S08]  /*eed0*/  HMMA.16816.F32 R16, R40, R38, R16 ;  /* 0x000000262810723c */ /* 0x000ff00000001810 */
[C---:B------:R-:W-:Y:S08]  /*eee0*/  HMMA.16816.F32 R68, R24.reuse, R36, R68 ;  /* 0x000000241844723c */ /* 0x040ff00000001844 */
[C---:B------:R-:W-:Y:S08]  /*eef0*/  HMMA.16816.F32 R60, R24.reuse, R32, R60 ;  /* 0x00000020183c723c */ /* 0x040ff0000000183c */
[C---:B------:R-:W-:Y:S08]  /*ef00*/  HMMA.16816.F32 R52, R24.reuse, R28, R52 ;  /* 0x0000001c1834723c */ /* 0x040ff00000001834 */
[C---:B------:R-:W-:Y:S08]  /*ef10*/  HMMA.16816.F32 R64, R24.reuse, R38, R64 ;  /* 0x000000261840723c */ /* 0x040ff00000001840 */
[----:B------:R-:W-:Y:S08]  /*ef20*/  HMMA.16816.F32 R56, R24, R34, R56 ;  /* 0x000000221838723c */ /* 0x000ff00000001838 */
[C---:B------:R-:W-:Y:S01]  /*ef30*/  HMMA.16816.F32 R20, R40.reuse, R36, R20 ;  /* 0x000000242814723c */ /* 0x040fe20000001814 */
[----:B------:R-:W-:Y:S07]  /*ef40*/  LDSM.16.M88.4 R36, [R213+0x9080] ;  /* 0x00908000d524783b */ /* 0x000fee0000000200 */
[C---:B------:R-:W-:Y:S08]  /*ef50*/  HMMA.16816.F32 R12, R40.reuse, R32, R12 ;  /* 0x00000020280c723c */ /* 0x040ff0000000180c */
[C---:B------:R-:W-:Y:S01]  /*ef60*/  HMMA.16816.F32 R8, R40.reuse, R34, R8 ;  /* 0x000000222808723c */ /* 0x040fe20000001808 */
[----:B------:R-:W-:Y:S07]  /*ef70*/  LDSM.16.M88.4 R32, [R215+0xc00] ;  /* 0x000c0000d720783b */ /* 0x000fee0000000200 */
[-C--:B------:R-:W-:Y:S01]  /*ef80*/  HMMA.16816.F32 R48, R40, R30.reuse, R48 ;  /* 0x0000001e2830723c */ /* 0x080fe20000001830 */
[----:B------:R-:W2:Y:S07]  /*ef90*/  LDSM.16.M88.4 R40, [R215+0x1400] ;  /* 0x00140000d728783b */ /* 0x000eae0000000200 */
[----:B------:R-:W-:Y:S01]  /*efa0*/  HMMA.16816.F32 R44, R24, R30, R44 ;  /* 0x0000001e182c723c */ /* 0x000fe2000000182c */
[----:B------:R-:W-:Y:S04]  /*efb0*/  LDSM.16.M88.4 R28, [R215+0x1000] ;  /* 0x00100000d71c783b */ /* 0x000fe80000000200 */
[----:B------:R-:W3:Y:S03]  /*efc0*/  LDSM.16.M88.4 R24, [R213+0x8080] ;  /* 0x00808000d518783b */ /* 0x000ee60000000200 */
[C---:B-1----:R-:W-:Y:S08]  /*efd0*/  HMMA.16816.F32 R4, R92.reuse, R80, R4 ;  /* 0x000000505c04723c */ /* 0x042ff00000001804 */
        /* <DEDUP_REMOVED lines=12> */
[----:B------:R-:W-:Y:S07]  /*f0a0*/  LDSM.16.M88.4 R92, [R217+0xa080] ;  /* 0x00a08000d95c783b */ /* 0x000fee0000000200 */
[----:B------:R-:W-:Y:S01]  /*f0b0*/  HMMA.16816.F32 R44, R72, R82, R44 ;  /* 0x00000052482c723c */ /* 0x000fe2000000182c */
[----:B------:R-:W1:Y:S04]  /*f0c0*/  LDSM.16.M88.4 R72, [R216+0x5c80] ;  /* 0x005c8000d848783b */ /* 0x000e680000000200 */
[----:B------:R-:W4:Y:S03]  /*f0d0*/  LDSM.16.M88.4 R80, [R216+0x5880] ;  /* 0x00588000d850783b */ /* 0x000f260000000200 */
[C---:B--2---:R-:W-:Y:S08]  /*f0e0*/  HMMA.16816.F32 R4, R36.reuse, R40, R4 ;  /* 0x000000282404723c */ /* 0x044ff00000001804 */
[----:B------:R-:W-:Y:S08]  /*f0f0*/  HMMA.16816.F32 R16, R36, R34, R16 ;  /* 0x000000222410723c */ /* 0x000ff00000001810 */
[C---:B---3--:R-:W-:Y:S08]  /*f100*/  HMMA.16816.F32 R68, R24.reuse, R32, R68 ;  /* 0x000000201844723c */ /* 0x048ff00000001844 */
        /* <DEDUP_REMOVED lines=12> */
[----:B------:R-:W2:Y:S04]  /*f1d0*/  LDSM.16.M88.4 R24, [R215+0x2000] ;  /* 0x00200000d718783b */ /* 0x000ea80000000200 */
[----:B------:R-:W3:Y:S01]  /*f1e0*/  LDSM.16.M88.4 R40, [R213+0xa080] ;  /* 0x00a08000d528783b */ /* 0x000ee20000000200 */
[----:B------:R-:W-:-:S04]  /*f1f0*/  DEPBAR.LE SB0, 0x0 ;  /* 0x000080000000791a */ /* 0x000fc80000000000 */
[C---:B-1----:R-:W-:Y:S08]  /*f200*/  HMMA.16816.F32 R4, R88.reuse, R72, R4 ;  /* 0x000000485804723c */ /* 0x042ff00000001804 */
[----:B------:R-:W-:Y:S08]  /*f210*/  HMMA.16816.F32 R16, R88, R86, R16 ;  /* 0x000000565810723c */ /* 0x000ff00000001810 */
[C---:B------:R-:W-:Y:S08]  /*f220*/  HMMA.16816.F32 R68, R92.reuse, R84, R68 ;  /* 0x000000545c44723c */ /* 0x040ff00000001844 */
[C---:B------:R-:W-:Y:S08]  /*f230*/  HMMA.16816.F32 R64, R92.reuse, R86, R64 ;  /* 0x000000565c40723c */ /* 0x040ff00000001840 */
[C---:B----4-:R-:W-:Y:S08]  /*f240*/  HMMA.16816.F32 R60, R92.reuse, R80, R60 ;  /* 0x000000505c3c723c */ /* 0x050ff0000000183c */
[C---:B------:R-:W-:Y:S08]  /*f250*/  HMMA.16816.F32 R56, R92.reuse, R82, R56 ;  /* 0x000000525c38723c */ /* 0x040ff00000001838 */
[----:B------:R-:W-:Y:S08]  /*f260*/  HMMA.16816.F32 R52, R92, R72, R52 ;  /* 0x000000485c34723c */ /* 0x000ff00000001834 */
[C---:B------:R-:W-:Y:S08]  /*f270*/  HMMA.16816.F32 R20, R88.reuse, R84, R20 ;  /* 0x000000545814723c */ /* 0x040ff00000001814 */
[C---:B------:R-:W-:Y:S08]  /*f280*/  HMMA.16816.F32 R12, R88.reuse, R80, R12 ;  /* 0x00000050580c723c */ /* 0x040ff0000000180c */
[C---:B------:R-:W-:Y:S08]  /*f290*/  HMMA.16816.F32 R8, R88.reuse, R82, R8 ;  /* 0x000000525808723c */ /* 0x040ff00000001808 */
[-C--:B------:R-:W-:Y:S08]  /*f2a0*/  HMMA.16816.F32 R48, R88, R74.reuse, R48 ;  /* 0x0000004a5830723c */ /* 0x080ff00000001830 */
[----:B------:R-:W-:Y:S08]  /*f2b0*/  HMMA.16816.F32 R92, R92, R74, R44 ;  /* 0x0000004a5c5c723c */ /* 0x000ff0000000182c */
[C---:B--2---:R-:W-:Y:S07]  /*f2c0*/  HMMA.16816.F32 R72, R36.reuse, R24, R4 ;  /* 0x000000182448723c */ /* 0x044fee0000001804 */
[----:B------:R-:W-:Y:S01]  /*f2d0*/  IMAD R4, R101, 0x20, R103 ;  /* 0x0000002065047824 */ /* 0x000fe200078e0267 */
[----:B------:R-:W-:Y:S03]  /*f2e0*/  HMMA.16816.F32 R44, R36, R34, R16 ;  /* 0x00000022242c723c */ /* 0x000fe60000001810 */
[----:B------:R-:W-:-:S05]  /*f2f0*/  IMAD.IADD R4, R102, 0x1, R4 ;  /* 0x0000000166047824 */ /* 0x000fca00078e0204 */
[C---:B------:R-:W-:Y:S08]  /*f300*/  HMMA.16816.F32 R20, R36.reuse, R32, R20 ;  /* 0x000000202414723c */ /* 0x040ff00000001814 */
[C---:B------:R-:W-:Y:S08]  /*f310*/  HMMA.16816.F32 R12, R36.reuse, R28, R12 ;  /* 0x0000001c240c723c */ /* 0x040ff0000000180c */
[C---:B------:R-:W-:Y:S08]  /*f320*/  HMMA.16816.F32 R8, R36.reuse, R30, R8 ;  /* 0x0000001e2408723c */ /* 0x040ff00000001808 */
[----:B------:R-:W-:Y:S08]  /*f330*/  HMMA.16816.F32 R16, R36, R26, R48 ;  /* 0x0000001a2410723c */ /* 0x000ff00000001830 */
[C---:B---3--:R-:W-:Y:S08]  /*f340*/  HMMA.16816.F32 R68, R40.reuse, R32, R68 ;  /* 0x000000202844723c */ /* 0x048ff00000001844 */
        /* <DEDUP_REMOVED lines=34> */
.L_x_450:
[----:B------:R-:W-:Y:S01]  /*f570*/  LOP3.LUT R5, R96, 0xffffffe0, RZ, 0xc0, !PT ;  /* 0xffffffe060057812 */ /* 0x000fe200078ec0ff */
[----:B------:R-:W-:Y:S01]  /*f580*/  ULDC UR8, c[0x0][0x324] ;  /* 0x0000c90000087ab9 */ /* 0x000fe20000000800 */
[----:B------:R-:W-:Y:S01]  /*f590*/  SHF.R.S32.HI R25, RZ, 0x1f, R97 ;  /* 0x0000001fff197819 */ /* 0x000fe20000011461 */
[----:B------:R-:W-:Y:S01]  /*f5a0*/  ULOP3.LUT UR8, URZ, UR8, URZ, 0x33, !UPT ;  /* 0x000000083f087292 */ /* 0x000fe2000f8e333f */
[----:B------:R-:W-:Y:S01]  /*f5b0*/  LEA.HI R24, R78, R78, RZ, 0x1 ;  /* 0x0000004e4e187211 */ /* 0x000fe200078f08ff */
[----:B------:R-:W-:Y:S01]  /*f5c0*/  IMAD.IADD R5, R223, 0x1, -R5 ;  /* 0x00000001df057824 */ /* 0x000fe200078e0a05 */
[----:B------:R-:W-:Y:S01]  /*f5d0*/  LEA.HI R25, R25, R97, RZ, 0x2 ;  /* 0x0000006119197211 */ /* 0x000fe200078f10ff */
[----:B------:R-:W0:Y:S02]  /*f5e0*/  LDGDEPBAR ;  /* 0x00000000000079af */ /* 0x000e240000000000 */
[----:B-1----:R-:W-:Y:S01]  /*f5f0*/  IMAD.SHL.U32 R7, R24, 0x20, RZ ;  /* 0x0000002018077824 */ /* 0x002fe200078e00ff */
[----:B------:R-:W-:-:S02]  /*f600*/  SHF.R.S32.HI R6, RZ, 0x1f, R5 ;  /* 0x0000001fff067819 */ /* 0x000fc40000011405 */
[----:B------:R-:W-:Y:S02]  /*f610*/  LOP3.LUT R25, R25, 0xffffffc, RZ, 0xc0, !PT ;  /* 0x0ffffffc19197812 */ /* 0x000fe400078ec0ff */
[----:B------:R-:W-:Y:S02]  /*f620*/  LEA.HI R6, R6, R5, RZ, 0x2 ;  /* 0x0000000506067211 */ /* 0x000fe400078f10ff */
[----:B------:R-:W-:Y:S01]  /*f630*/  LOP3.LUT R24, R24, 0x1ffffffe, RZ, 0xc0, !PT ;  /* 0x1ffffffe18187812 */ /* 0x000fe200078ec0ff */
[----:B------:R-:W-:Y:S01]  /*f640*/  IMAD.IADD R97, R97, 0x1, -R25 ;  /* 0x0000000161617824 */ /* 0x000fe200078e0a19 */
[----:B------:R-:W-:Y:S02]  /*f650*/  LEA.HI.SX32 R25, R6, R77, 0x1e ;  /* 0x0000004d06197211 */ /* 0x000fe400078ff2ff */
[----:B------:R-:W-:Y:S01]  /*f660*/  LOP3.LUT R7, R7, 0xffffffc0, RZ, 0xc0, !PT ;  /* 0xffffffc007077812 */ /* 0x000fe200078ec0ff */
[----:B------:R-:W-:Y:S01]  /*f670*/  IMAD.IADD R24, R78, 0x1, -R24 ;  /* 0x000000014e187824 */ /* 0x000fe200078e0a18 */
[----:B------:R-:W-:Y:S01]  /*f680*/  LOP3.LUT R6, R6, 0x7ffffffc, RZ, 0xc0, !PT ;  /* 0x7ffffffc06067812 */ /* 0x000fe200078ec0ff */
[----:B------:R-:W-:-:S04]  /*f690*/  IMAD R25, R97, 0x10, R25 ;  /* 0x0000001061197824 */ /* 0x000fc800078e0219 */
[----:B------:R-:W-:Y:S02]  /*f6a0*/  IMAD.IADD R7, R7, 0x1, R25 ;  /* 0x0000000107077824 */ /* 0x000fe400078e0219 */
[----:B------:R-:W-:Y:S02]  /*f6b0*/  IMAD.IADD R6, R5, 0x1, -R6 ;  /* 0x0000000105067824 */ /* 0x000fe400078e0a06 */
[----:B------:R-:W-:Y:S02]  /*f6c0*/  IMAD R231, R24, 0x8, R7 ;  /* 0x0000000818e77824 */ /* 0x000fe400078e0207 */
[----:B------:R-:W-:Y:S02]  /*f6d0*/  IMAD.SHL.U32 R234, R6, 0x2, RZ ;  /* 0x0000000206ea7824 */ /* 0x000fe400078e00ff */
[----:B------:R-:W-:-:S03]  /*f6e0*/  @P6 IMAD.HI.U32 R24, R231, c[0x0][0x2c8], RZ ;  /* 0x0000b200e7186a27 */ /* 0x000fc600078e00ff */
[C---:B------:R-:W-:Y:S01]  /*f6f0*/  IADD3 R6, -R234.reuse, 0x1, R2 ;  /* 0x00000001ea067810 */ /* 0x040fe20007ffe102 */
[----:B------:R-:W-:Y:S01]  /*f700*/  IMAD.MOV.U32 R7, RZ, RZ, R231 ;  /* 0x000000ffff077224 */ /* 0x000fe200078e00e7 */
[----:B------:R-:W-:Y:S01]  /*f710*/  @P6 SHF.R.U32.HI R7, RZ, c[0x0][0x2cc], R24 ;  /* 0x0000b300ff076a19 */ /* 0x000fe20000011618 */
[----:B------:R-:W-:Y:S01]  /*f720*/  IMAD.IADD R5, R3, 0x1, -R234 ;  /* 0x0000000103057824 */ /* 0x000fe200078e0aea */
[----:B------:R-:W-:Y:S01]  /*f730*/  IADD3 R38, -R234, R3, R218 ;  /* 0x00000003ea267210 */ /* 0x000fe20007ffe1da */
[----:B------:R-:W-:Y:S02]  /*f740*/  IMAD.IADD R6, R6, 0x1, -R224 ;  /* 0x0000000106067824 */ /* 0x000fe400078e0ae0 */
[----:B------:R-:W1:Y:S03]  /*f750*/  SHFL.IDX PT, R26, R7, RZ, 0x1c1f ;  /* 0x001c1fff071a7589 */ /* 0x000e6600000e0000 */
[----:B------:R-:W-:-:S02]  /*f760*/  IADD3 R39, R6, c[0x0][0x328], RZ ;  /* 0x0000ca0006277a10 */ /* 0x000fc40007ffe0ff */
        /* <DEDUP_REMOVED lines=16> */
.L_x_453:
[----:B------:R-:W-:-:S04]  /*f870*/  MOV R2, c[0x0][0x32c] ;  /* 0x0000cb0000027a02 */ /* 0x000fc80000000f00 */
[----:B------:R-:W-:-:S13]  /*f880*/  ISETP.NE.AND P0, PT, R2, 0x1, PT ;  /* 0x000000010200780c */ /* 0x000fda0003f05270 */
[----:B------:R-:W-:-:S05]  /*f890*/  @P0 IMAD.HI.U32 R2, R26, c[0x0][0x330], RZ ;  /* 0x0000cc001a020a27 */ /* 0x000fca00078e00ff */
[----:B------:R-:W-:Y:S02]  /*f8a0*/  @P0 SHF.R.U32.HI R26, RZ, c[0x0][0x334], R2 ;  /* 0x0000cd00ff1a0a19 */ /* 0x000fe40000011602 */
.L_x_454:
[----:B------:R-:W-:Y:S05]  /*f8b0*/  BSYNC B0 ;  /* 0x0000000000007941 */ /* 0x000fea0003800000 */
.L_x_452:
[----:B------:R-:W-:-:S05]  /*f8c0*/  IMAD R26, R26, c[0x0][0x32c], R5 ;  /* 0x0000cb001a1a7a24 */ /* 0x000fca00078e0205 */
[----:B------:R-:W-:Y:S02]  /*f8d0*/  IADD3 R2, R26, c[0x0][0x32c], RZ ;  /* 0x0000cb001a027a10 */ /* 0x000fe40007ffe0ff */
[----:B------:R-:W-:Y:S02]  /*f8e0*/  IMNMX R24, R24, R26, !PT ;  /* 0x0000001a18187217 */ /* 0x000fe40007800200 */
[----:B------:R-:W-:Y:S02]  /*f8f0*/  IMNMX R25, R25, R2, PT ;  /* 0x0000000219197217 */ /* 0x000fe40003800200 */
.L_x_451:
        /* <DEDUP_REMOVED lines=16> */
.L_x_457:
[----:B------:R-:W-:-:S04]  /*fa00*/  MOV R2, c[0x0][0x32c] ;  /* 0x0000cb0000027a02 */ /* 0x000fc80000000f00 */
[----:B------:R-:W-:-:S13]  /*fa10*/  ISETP.NE.AND P0, PT, R2, 0x1, PT ;  /* 0x000000010200780c */ /* 0x000fda0003f05270 */
[----:B------:R-:W-:-:S05]  /*fa20*/  @P0 IMAD.HI.U32 R2, R26, c[0x0][0x330], RZ ;  /* 0x0000cc001a020a27 */ /* 0x000fca00078e00ff */
[----:B------:R-:W-:Y:S02]  /*fa30*/  @P0 SHF.R.U32.HI R26, RZ, c[0x0][0x334], R2 ;  /* 0x0000cd00ff1a0a19 */ /* 0x000fe40000011602 */
.L_x_458:
[----:B------:R-:W-:Y:S05]  /*fa40*/  BSYNC B0 ;  /* 0x0000000000007941 */ /* 0x000fea0003800000 */
.L_x_456:
[----:B------:R-:W-:-:S05]  /*fa50*/  IMAD R26, R26, c[0x0][0x32c], R5 ;  /* 0x0000cb001a1a7a24 */ /* 0x000fca00078e0205 */
[----:B------:R-:W-:Y:S02]  /*fa60*/  IADD3 R2, R26, c[0x0][0x32c], RZ ;  /* 0x0000cb001a027a10 */ /* 0x000fe40007ffe0ff */
[----:B------:R-:W-:Y:S02]  /*fa70*/  IMNMX R42, R42, R26, !PT ;  /* 0x0000001a2a2a7217 */ /* 0x000fe40007800200 */
[----:B------:R-:W-:Y:S02]  /*fa80*/  IMNMX R43, R43, R2, PT ;  /* 0x000000022b2b7217 */ /* 0x000fe40003800200 */
.L_x_455:
        /* <DEDUP_REMOVED lines=51> */
[----:B------:R-:W-:-:S04]  /*fdc0*/  ISETP.GT.AND P0, PT, R24, 0x29, !P0 ;  /* 0x000000291800780c */ /* 0x000fc80004704270 */
[----:B------:R-:W-:Y:S02]  /*fdd0*/  ISETP.LT.OR P0, PT, R25, 0x2a, P0 ;  /* 0x0000002a1900780c */ /* 0x000fe40000701670 */
[----:B------:R-:W1:Y:S02]  /*fde0*/  SHFL.IDX PT, R25, R7, 0x2, 0x1c1f ;  /* 0x005c1f0007197f89 */ /* 0x000e6400000e0000 */
[----:B------:R-:W-:Y:S02]  /*fdf0*/  FSEL R26, R93, -INF , !P0 ;  /* 0xff8000005d1a7808 */ /* 0x000fe40004000000 */
[----:B------:R-:W-:Y:S01]  /*fe00*/  ISETP.GE.AND P0, PT, R219, 0x1, PT ;  /* 0x00000001db00780c */ /* 0x000fe20003f06270 */
[--C-:B-1----:R-:W-:Y:S02]  /*fe10*/  IMAD.IADD R49, R39, 0x1, R25.reuse ;  /* 0x0000000127317824 */ /* 0x102fe400078e0219 */
[----:B------:R-:W-:-:S03]  /*fe20*/  IMAD.IADD R48, R6, 0x1, R25 ;  /* 0x0000000106307824 */ /* 0x000fc600078e0219 */
[----:B------:R-:W-:-:S07]  /*fe30*/  IMNMX R49, R49, R38, PT ;  /* 0x0000002631317217 */ /* 0x000fce0003800200 */
        /* <DEDUP_REMOVED lines=12> */
.L_x_461:
[----:B------:R-:W-:-:S04]  /*ff00*/  MOV R24, c[0x0][0x32c] ;  /* 0x0000cb0000187a02 */ /* 0x000fc80000000f00 */
[----:B------:R-:W-:-:S13]  /*ff10*/  ISETP.NE.AND P0, PT, R24, 0x1, PT ;  /* 0x000000011800780c */ /* 0x000fda0003f05270 */
[----:B------:R-:W-:-:S05]  /*ff20*/  @P0 IMAD.HI.U32 R24, R25, c[0x0][0x330], RZ ;  /* 0x0000cc0019180a27 */ /* 0x000fca00078e00ff */
[----:B------:R-:W-:Y:S02]  /*ff30*/  @P0 SHF.R.U32.HI R25, RZ, c[0x0][0x334], R24 ;  /* 0x0000cd00ff190a19 */ /* 0x000fe40000011618 */
.L_x_462:
[----:B------:R-:W-:Y:S05]  /*ff40*/  BSYNC B0 ;  /* 0x0000000000007941 */ /* 0x000fea0003800000 */
.L_x_460:
[----:B------:R-:W-:-:S05]  /*ff50*/  IMAD R25, R25, c[0x0][0x32c], R5 ;  /* 0x0000cb0019197a24 */ /* 0x000fca00078e0205 */
[----:B------:R-:W-:Y:S02]  /*ff60*/  IADD3 R24, R25, c[0x0][0x32c], RZ ;  /* 0x0000cb0019187a10 */ /* 0x000fe40007ffe0ff */
[----:B------:R-:W-:Y:S02]  /*ff70*/  IMNMX R48, R48, R25, !PT ;  /* 0x0000001930307217 */ /* 0x000fe40007800200 */
[----:B------:R-:W-:Y:S02]  /*ff80*/  IMNMX R49, R49, R24, PT ;  /* 0x0000001831317217 */ /* 0x000fe40003800200 */
.L_x_459:
[----:B------:R-:W-:Y:S01]  /*ff90*/  ISETP.NE.AND P0, PT, R37, RZ, PT ;  /* 0x000000ff2500720c */ /* 0x000fe20003f05270 */
[----:B------:R-:W1:Y:S01]  /*ffa0*/  SHFL.IDX PT, R7, R7, 0x3, 0x1c1f ;  /* 0x007c1f0007077f89 */ /* 0x000e6200000e0000 */
        /* <DEDUP_REMOVED lines=45> */
[----:B------:R-:W-:Y:S01]  /*10280*/  FSEL R107, R20, -INF , !P0 ;  /* 0xff800000146b7808 */ /* 0x000fe20004000000 */
[----:B-1----:R-:W-:Y:S01]  /*10290*/  IMAD.IADD R20, R6, 0x1, R7 ;  /* 0x0000000106147824 */ /* 0x002fe200078e0207 */
        /* <DEDUP_REMOVED lines=37> */
[----:B------:R-:W-:Y:S01]  /*104f0*/  FSEL R179, R17, -INF , !P0 ;  /* 0xff80000011b37808 */ /* 0x000fe20004000000 */
[----:B------:R-:W-:Y:S01]  /*10500*/  IMAD.IADD R17, R39, 0x1, R7 ;  /* 0x0000000127117824 */ /* 0x000fe200078e0207 */
[----:B------:R-:W-:-:S04]  /*10510*/  ISETP.GE.AND P0, PT, R219, 0x1, PT ;  /* 0x00000001db00780c */ /* 0x000fc80003f06270 */
[----:B------:R-:W-:-:S09]  /*10520*/  IMNMX R17, R17, R38, PT ;  /* 0x0000002611117217 */ /* 0x000fd20003800200 */
        /* <DEDUP_REMOVED lines=12> */
.L_x_465:
[----:B------:R-:W-:-:S04]  /*105f0*/  MOV R6, c[0x0][0x32c] ;  /* 0x0000cb0000067a02 */ /* 0x000fc80000000f00 */
[----:B------:R-:W-:-:S13]  /*10600*/  ISETP.NE.AND P0, PT, R6, 0x1, PT ;  /* 0x000000010600780c */ /* 0x000fda0003f05270 */
[----:B------:R-:W-:-:S05]  /*10610*/  @P0 IMAD.HI.U32 R6, R7, c[0x0][0x330], RZ ;  /* 0x0000cc0007060a27 */ /* 0x000fca00078e00ff */
[----:B------:R-:W-:Y:S02]  /*10620*/  @P0 SHF.R.U32.HI R7, RZ, c[0x0][0x334], R6 ;  /* 0x0000cd00ff070a19 */ /* 0x000fe40000011606 */
.L_x_466:
[----:B------:R-:W-:Y:S05]  /*10630*/  BSYNC B0 ;  /* 0x0000000000007941 */ /* 0x000fea0003800000 */
.L_x_464:
[----:B------:R-:W-:-:S05]  /*10640*/  IMAD R7, R7, c[0x0][0x32c], R5 ;  /* 0x0000cb0007077a24 */ /* 0x000fca00078e0205 */
[----:B------:R-:W-:Y:S02]  /*10650*/  IADD3 R5, R7, c[0x0][0x32c], RZ ;  /* 0x0000cb0007057a10 */ /* 0x000fe40007ffe0ff */
[----:B------:R-:W-:Y:S02]  /*10660*/  IMNMX R20, R20, R7, !PT ;  /* 0x0000000714147217 */ /* 0x000fe40007800200 */
[----:B------:R-:W-:Y:S02]  /*10670*/  IMNMX R17, R17, R5, PT ;  /* 0x0000000511117217 */ /* 0x000fe40003800200 */
.L_x_463:
[----:B------:R-:W-:Y:S01]  /*10680*/  ISETP.NE.AND P0, PT, R37, RZ, PT ;  /* 0x000000ff2500720c */ /* 0x000fe20003f05270 */
[----:B------:R-:W-:Y:S01]  /*10690*/  IMAD.SHL.U32 R214, R4, 0x2, RZ ;  /* 0x0000000204d67824 */ /* 0x000fe200078e00ff */
[----:B------:R-:W-:Y:S02]  /*106a0*/  IADD3 R243, R152, -0x2, RZ ;  /* 0xfffffffe98f37810 */ /* 0x000fe40007ffe0ff */
        /* <DEDUP_REMOVED lines=20> */
[----:B------:R-:W-:Y:S01]  /*107f0*/  ISETP.NE.AND P6, PT, R40, RZ, PT ;  /* 0x000000ff2800720c */ /* 0x000fe20003fc5270 */
[----:B------:R-:W-:Y:S01]  /*10800*/  LDSM.16.MT88.4 R48, [R214+0x2880] ;  /* 0x00288000d630783b */ /* 0x000fe20000004200 */
[----:B------:R-:W-:-:S02]  /*10810*/  ISETP.LT.OR P0, PT, R17, 0x11, P0 ;  /* 0x000000111100780c */ /* 0x000fc40000701670 */
[----:B------:R-:W-:Y:S01]  /*10820*/  FMNMX.FTZ R0, R91, R0, !PT ;  /* 0x000000005b007209 */ /* 0x000fe20007810000 */
[----:B------:R-:W-:Y:S01]  /*10830*/  LDSM.16.MT88.4 R44, [R212+0x2880] ;  /* 0x00288000d42c783b */ /* 0x000fe20000004200 */
[----:B------:R-:W-:Y:S02]  /*10840*/  FSEL R90, R14, -INF , !P0 ;  /* 0xff8000000e5a7808 */ /* 0x000fe40004000000 */
[----:B------:R-:W-:Y:S01]  /*10850*/  ISETP.GT.AND P0, PT, R20, 0x11, !P5 ;  /* 0x000000111400780c */ /* 0x000fe20006f04270 */
[----:B------:R-:W-:Y:S01]  /*10860*/  LDSM.16.MT88.4 R36, [R212+0x3480] ;  /* 0x00348000d424783b */ /* 0x000fe20000004200 */
[----:B------:R-:W-:Y:S02]  /*10870*/  ISETP.NE.AND P5, PT, R41, RZ, PT ;  /* 0x000000ff2900720c */ /* 0x000fe40003fa5270 */
[----:B------:R-:W-:Y:S01]  /*10880*/  ISETP.LT.OR P0, PT, R17, 0x12, P0 ;  /* 0x000000121100780c */ /* 0x000fe20000701670 */
[----:B------:R-:W-:Y:S01]  /*10890*/  LDSM.16.MT88.4 R40, [R214+0x3480] ;  /* 0x00348000d628783b */ /* 0x000fe20000004200 */
[----:B------:R-:W-:-:S02]  /*108a0*/  FMNMX.FTZ R0, R89, R0, !PT ;  /* 0x0000000059007209 */ /* 0x000fc40007810000 */
[----:B------:R-:W-:Y:S02]  /*108b0*/  FSEL R88, R15, -INF , !P0 ;  /* 0xff8000000f587808 */ /* 0x000fe40004000000 */
[----:B------:R-:W-:Y:S01]  /*108c0*/  ISETP.GT.AND P0, PT, R20, 0x18, !P4 ;  /* 0x000000181400780c */ /* 0x000fe20006704270 */
[----:B------:R-:W-:Y:S01]  /*108d0*/  LDSM.16.MT88.4 R12, [R214+0x3080] ;  /* 0x00308000d60c783b */ /* 0x000fe20000004200 */
[----:B------:R-:W-:Y:S02]  /*108e0*/  ISETP.NE.AND P4, PT, R2, RZ, PT ;  /* 0x000000ff0200720c */ /* 0x000fe40003f85270 */
[----:B------:R-:W-:Y:S02]  /*108f0*/  ISETP.LT.OR P0, PT, R17, 0x19, P0 ;  /* 0x000000191100780c */ /* 0x000fe40000701670 */
[----:B------:R-:W-:Y:S02]  /*10900*/  FMNMX.FTZ R0, R184, R0, !PT ;  /* 0x00000000b8007209 */ /* 0x000fe40007810000 */
[----:B------:R-:W-:-:S02]  /*10910*/  FSEL R73, R10, -INF , !P0 ;  /* 0xff8000000a497808 */ /* 0x000fc40004000000 */
[C---:B------:R-:W-:Y:S02]  /*10920*/  ISETP.GT.AND P0, PT, R20.reuse, 0x19, !P3 ;  /* 0x000000191400780c */ /* 0x040fe40005f04270 */
[----:B------:R-:W-:Y:S02]  /*10930*/  FMNMX.FTZ R0, R183, R0, !PT ;  /* 0x00000000b7007209 */ /* 0x000fe40007810000 */
[----:B------:R-:W-:Y:S02]  /*10940*/  ISETP.LT.OR P0, PT, R17, 0x1a, P0 ;  /* 0x0000001a1100780c */ /* 0x000fe40000701670 */
[----:B------:R-:W-:Y:S02]  /*10950*/  FMNMX.FTZ R0, R181, R0, !PT ;  /* 0x00000000b5007209 */ /* 0x000fe40007810000 */
[----:B------:R-:W-:Y:S02]  /*10960*/  FSEL R72, R11, -INF , !P0 ;  /* 0xff8000000b487808 */ /* 0x000fe40004000000 */
[----:B------:R-:W-:-:S02]  /*10970*/  ISETP.GT.AND P0, PT, R20, 0x20, !P2 ;  /* 0x000000201400780c */ /* 0x000fc40005704270 */
[----:B------:R-:W-:Y:S02]  /*10980*/  FMNMX.FTZ R0, R179, R0, !PT ;  /* 0x00000000b3007209 */ /* 0x000fe40007810000 */
        /* <DEDUP_REMOVED lines=8> */
[----:B------:R-:W-:-:S04]  /*10a10*/  ISETP.GT.AND P0, PT, R20, RZ, !P5 ;  /* 0x000000ff1400720c */ /* 0x000fc80006f04270 */
[----:B------:R-:W-:-:S04]  /*10a20*/  ISETP.LT.OR P0, PT, R17, 0x1, P0 ;  /* 0x000000011100780c */ /* 0x000fc80000701670 */
[----:B------:R-:W-:Y:S02]  /*10a30*/  FSEL R75, R22, -INF , !P0 ;  /* 0xff800000164b7808 */ /* 0x000fe40004000000 */
[----:B------:R-:W-:Y:S02]  /*10a40*/  ISETP.GT.AND P0, PT, R20, 0x28, !P6 ;  /* 0x000000281400780c */ /* 0x000fe40007704270 */
[----:B------:R-:W-:Y:S02]  /*10a50*/  ISETP.NE.AND P6, PT, R3, RZ, PT ;  /* 0x000000ff0300720c */ /* 0x000fe40003fc5270 */
[----:B------:R-:W-:Y:S02]  /*10a60*/  FMNMX.FTZ R3, R68, R69, !PT ;  /* 0x0000004544037209 */ /* 0x000fe40007810000 */
[----:B------:R-:W-:Y:S02]  /*10a70*/  FMNMX.FTZ R21, R75, R74, !PT ;  /* 0x0000004a4b157209 */ /* 0x000fe40007810000 */
[----:B------:R-:W-:-:S02]  /*10a80*/  FMNMX.FTZ R3, R64, R3, !PT ;  /* 0x0000000340037209 */ /* 0x000fc40007810000 */
[----:B------:R-:W-:Y:S02]  /*10a90*/  FMNMX.FTZ R21, R95, R21, !PT ;  /* 0x000000155f157209 */ /* 0x000fe40007810000 */
[----:B------:R-:W-:Y:S02]  /*10aa0*/  FMNMX.FTZ R3, R65, R3, !PT ;  /* 0x0000000341037209 */ /* 0x000fe40007810000 */
[----:B------:R-:W-:Y:S02]  /*10ab0*/  FMNMX.FTZ R22, R94, R21, !PT ;  /* 0x000000155e167209 */ /* 0x000fe40007810000 */
[----:B------:R-:W-:Y:S01]  /*10ac0*/  FMNMX.FTZ R3, R35, R3, !PT ;  /* 0x0000000323037209 */ /* 0x000fe20007810000 */
[----:B------:R-:W1:Y:S01]  /*10ad0*/  SHFL.BFLY PT, R21, R0, 0x2, 0x1f ;  /* 0x0c401f0000157f89 */ /* 0x000e6200000e0000 */
[----:B------:R-:W-:Y:S02]  /*10ae0*/  ISETP.LT.OR P0, PT, R17, 0x29, P0 ;  /* 0x000000291100780c */ /* 0x000fe40000701670 */
[----:B------:R-:W-:-:S02]  /*10af0*/  FMNMX.FTZ R3, R34, R3, !PT ;  /* 0x0000000322037209 */ /* 0x000fc40007810000 */
[----:B------:R-:W-:Y:S02]  /*10b00*/  FMNMX.FTZ R22, R90, R22, !PT ;  /* 0x000000165a167209 */ /* 0x000fe40007810000 */
[----:B------:R-:W-:Y:S02]  /*10b10*/  FMNMX.FTZ R3, R33, R3, !PT ;  /* 0x0000000321037209 */ /* 0x000fe40007810000 */
[----:B------:R-:W-:Y:S02]  /*10b20*/  FSEL R178, R18, -INF , !P0 ;  /* 0xff80000012b27808 */ /* 0x000fe40004000000 */
[----:B------:R-:W-:Y:S02]  /*10b30*/  FMNMX.FTZ R3, R57, R3, !PT ;  /* 0x0000000339037209 */ /* 0x000fe40007810000 */
[----:B------:R-:W-:Y:S02]  /*10b40*/  FMNMX.FTZ R22, R88, R22, !PT ;  /* 0x0000001658167209 */ /* 0x000fe40007810000 */
[----:B------:R-:W-:-:S02]  /*10b50*/  FMNMX.FTZ R3, R30, R3, !PT ;  /* 0x000000031e037209 */ /* 0x000fc40007810000 */
[----:B------:R-:W-:Y:S02]  /*10b60*/  FMNMX.FTZ R22, R73, R22, !PT ;  /* 0x0000001649167209 */ /* 0x000fe40007810000 */
[----:B------:R-:W-:Y:S02]  /*10b70*/  FMNMX.FTZ R3, R29, R3, !PT ;  /* 0x000000031d037209 */ /* 0x000fe40007810000 */
[----:B------:R-:W-:Y:S02]  /*10b80*/  FMNMX.FTZ R22, R72, R22, !PT ;  /* 0x0000001648167209 */ /* 0x000fe40007810000 */
[----:B------:R-:W-:Y:S02]  /*10b90*/  FMNMX.FTZ R3, R28, R3, !PT ;  /* 0x000000031c037209 */ /* 0x000fe40007810000 */
[----:B-1----:R-:W-:Y:S02]  /*10ba0*/  FMNMX.FTZ R0, R0, R21, !PT ;  /* 0x0000001500007209 */ /* 0x002fe40007810000 */
[----:B------:R-:W-:-:S05]  /*10bb0*/  FMNMX.FTZ R3, R26, R3, !PT ;  /* 0x000000031a037209 */ /* 0x000fca0007810000 */
[----:B------:R-:W1:Y:S02]  /*10bc0*/  SHFL.BFLY PT, R2, R3, 0x2, 0x1f ;  /* 0x0c401f0003027f89 */ /* 0x000e6400000e0000 */
[----:B-1----:R-:W-:-:S05]  /*10bd0*/  FMNMX.FTZ R2, R3, R2, !PT ;  /* 0x0000000203027209 */ /* 0x002fca0007810000 */
[----:B------:R-:W1:Y:S02]  /*10be0*/  SHFL.BFLY PT, R3, R2, 0x1, 0x1f ;  /* 0x0c201f0002037f89 */ /* 0x000e6400000e0000 */
[----:B-1----:R-:W-:Y:S02]  /*10bf0*/  FMNMX.FTZ R3, R2, R3, !PT ;  /* 0x0000000302037209 */ /* 0x002fe40007810000 */
[----:B------:R-:W-:Y:S02]  /*10c00*/  FMNMX.FTZ R2, R70, R71, !PT ;  /* 0x0000004746027209 */ /* 0x000fe40007810000 */
[C---:B------:R-:W-:Y:S01]  /*10c10*/  FSETP.NEU.FTZ.AND P0, PT, R3.reuse, -INF , PT ;  /* 0xff8000000300780b */ /* 0x040fe20003f1d000 */
[----:B------:R-:W-:Y:S01]  /*10c20*/  FMUL.FTZ R18, R3, c[0x0][0x2d0] ;  /* 0x0000b40003127a20 */ /* 0x000fe20000410000 */
[----:B------:R-:W-:-:S04]  /*10c30*/  FMNMX.FTZ R2, R66, R2, !PT ;  /* 0x0000000242027209 */ /* 0x000fc80007810000 */
[----:B------:R-:W-:Y:S02]  /*10c40*/  FMNMX.FTZ R2, R67, R2, !PT ;  /* 0x0000000243027209 */ /* 0x000fe40007810000 */
[----:B------:R-:W-:Y:S02]  /*10c50*/  FSEL R18, R18, RZ, P0 ;  /* 0x000000ff12127208 */ /* 0x000fe40000000000 */
[----:B------:R-:W-:-:S03]  /*10c60*/  FMNMX.FTZ R2, R32, R2, !PT ;  /* 0x0000000220027209 */ /* 0x000fc60007810000 */
[--C-:B------:R-:W-:Y:S01]  /*10c70*/  FFMA.FTZ R169, R68, c[0x0][0x2d0], -R18.reuse ;  /* 0x0000b40044a97a23 */ /* 0x100fe20000010812 */
[----:B------:R-:W-:Y:S01]  /*10c80*/  FMNMX.FTZ R2, R31, R2, !PT ;  /* 0x000000021f027209 */ /* 0x000fe20007810000 */
[--C-:B------:R-:W-:Y:S02]  /*10c90*/  FFMA.FTZ R168, R69, c[0x0][0x2d0], -R18.reuse ;  /* 0x0000b40045a87a23 */ /* 0x100fe40000010812 */
[--C-:B------:R-:W-:Y:S01]  /*10ca0*/  FFMA.FTZ R79, R64, c[0x0][0x2d0], -R18.reuse ;  /* 0x0000b400404f7a23 */ /* 0x100fe20000010812 */
[----:B------:R-:W-:Y:S01]  /*10cb0*/  FMNMX.FTZ R2, R58, R2, !PT ;  /* 0x000000023a027209 */ /* 0x000fe20007810000 */
[--C-:B------:R-:W-:Y:S01]  /*10cc0*/  FFMA.FTZ R78, R65, c[0x0][0x2d0], -R18.reuse ;  /* 0x0000b400414e7a23 */ /* 0x100fe20000010812 */
[----:B------:R-:W-:Y:S01]  /*10cd0*/  MUFU.EX2 R169, R169 ;  /* 0x000000a900a97308 */ /* 0x000fe20000000800 */
[--C-:B------:R-:W-:Y:S01]  /*10ce0*/  FFMA.FTZ R165, R35, c[0x0][0x2d0], -R18.reuse ;  /* 0x0000b40023a57a23 */ /* 0x100fe20000010812 */
[----:B------:R-:W-:Y:S01]  /*10cf0*/  FMNMX.FTZ R2, R59, R2, !PT ;  /* 0x000000023b027209 */ /* 0x000fe20007810000 */
[----:B------:R-:W-:-:S02]  /*10d00*/  FFMA.FTZ R164, R34, c[0x0][0x2d0], -R18 ;  /* 0x0000b40022a47a23 */ /* 0x000fc40000010812 */
[--C-:B------:R-:W-:Y:S01]  /*10d10*/  FFMA.FTZ R162, R33, c[0x0][0x2d0], -R18.reuse ;  /* 0x0000b40021a27a23 */ /* 0x100fe20000010812 */
[----:B------:R-:W-:Y:S01]  /*10d20*/  FMNMX.FTZ R2, R27, R2, !PT ;  /* 0x000000021b027209 */ /* 0x000fe20007810000 */
[--C-:B------:R-:W-:Y:S01]  /*10d30*/  FFMA.FTZ R155, R57, c[0x0][0x2d0], -R18.reuse ;  /* 0x0000b400399b7a23 */ /* 0x100fe20000010812 */
[----:B------:R-:W1:Y:S01]  /*10d40*/  MUFU.EX2 R168, R168 ;  /* 0x000000a800a87308 */ /* 0x000e620000000800 */
[--C-:B------:R-:W-:Y:S01]  /*10d50*/  FFMA.FTZ R172, R30, c[0x0][0x2d0], -R18.reuse ;  /* 0x0000b4001eac7a23 */ /* 0x100fe20000010812 */
[----:B------:R-:W-:Y:S01]  /*10d60*/  FMNMX.FTZ R2, R25, R2, !PT ;  /* 0x0000000219027209 */ /* 0x000fe20007810000 */
[--C-:B------:R-:W-:Y:S01]  /*10d70*/  FFMA.FTZ R173, R29, c[0x0][0x2d0], -R18.reuse ;  /* 0x0000b4001dad7a23 */ /* 0x100fe20000010812 */
[----:B------:R-:W2:Y:S01]  /*10d80*/  SHFL.BFLY PT, R57, R0, 0x1, 0x1f ;  /* 0x0c201f0000397f89 */ /* 0x000ea200000e0000 */
[--C-:B------:R-:W-:Y:S01]  /*10d90*/  FFMA.FTZ R174, R28, c[0x0][0x2d0], -R18.reuse ;  /* 0x0000b4001cae7a23 */ /* 0x100fe20000010812 */
[----:B------:R-:W-:Y:S01]  /*10da0*/  FMNMX.FTZ R2, R24, R2, !PT ;  /* 0x0000000218027209 */ /* 0x000fe20007810000 */
[----:B------:R-:W-:Y:S01]  /*10db0*/  FFMA.FTZ R242, R26, c[0x0][0x2d0], -R18 ;  /* 0x0000b4001af27a23 */ /* 0x000fe20000010812 */
[----:B------:R-:W-:Y:S01]  /*10dc0*/  FMNMX.FTZ R18, R182, R22, !PT ;  /* 0x00000016b6127209 */ /* 0x000fe20007810000 */
[----:B------:R-:W3:Y:S01]  /*10dd0*/  MUFU.EX2 R79, R79 ;  /* 0x0000004f004f7308 */ /* 0x000ee20000000800 */
[----:B------:R-:W-:-:S02]  /*10de0*/  FMNMX.FTZ R2, R56, R2, !PT ;  /* 0x0000000238027209 */ /* 0x000fc40007810000 */
[----:B------:R-:W-:-:S03]  /*10df0*/  FMNMX.FTZ R18, R180, R18, !PT ;  /* 0x00000012b4127209 */ /* 0x000fc60007810000 */
[----:B------:R-:W4:Y:S01]  /*10e00*/  SHFL.BFLY PT, R5, R2, 0x2, 0x1f ;  /* 0x0c401f0002057f89 */ /* 0x000f2200000e0000 */
[----:B------:R-:W-:Y:S01]  /*10e10*/  FMNMX.FTZ R153, R178, R18, !PT ;  /* 0x00000012b2997209 */ /* 0x000fe20007810000 */
[----:B------:R-:W5:Y:S01]  /*10e20*/  MUFU.EX2 R78, R78 ;  /* 0x0000004e004e7308 */ /* 0x000f620000000800 */
[----:B-1----:R-:W-:Y:S01]  /*10e30*/  F2FP.PACK_AB R96, R168, R169 ;  /* 0x000000a9a860723e */ /* 0x002fe200000000ff */
[----:B------:R-:W-:-:S06]  /*10e40*/  FADD.FTZ R168, R169, R168 ;  /* 0x000000a8a9a87221 */ /* 0x000fcc0000010000 */
[----:B------:R-:W1:Y:S01]  /*10e50*/  MUFU.EX2 R165, R165 ;  /* 0x000000a500a57308 */ /* 0x000e620000000800 */
[----:B---3--:R-:W-:Y:S01]  /*10e60*/  FADD.FTZ R168, R79, R168 ;  /* 0x000000a84fa87221 */ /* 0x008fe20000010000 */
[----:B--2---:R-:W-:Y:S02]  /*10e70*/  FMNMX.FTZ R0, R0, R57, !PT ;  /* 0x0000003900007209 */ /* 0x004fe40007810000 */
[----:B-----5:R-:W-:-:S04]  /*10e80*/  F2FP.PACK_AB R98, R78, R79 ;  /* 0x0000004f4e62723e */ /* 0x020fc800000000ff */
[----:B------:R-:W2:Y:S01]  /*10e90*/  MUFU.EX2 R164, R164 ;  /* 0x000000a400a47308 */ /* 0x000ea20000000800 */
[----:B------:R-:W-:Y:S02]  /*10ea0*/  FMUL.FTZ R202, R0, c[0x0][0x2d0] ;  /* 0x0000b40000ca7a20 */ /* 0x000fe40000410000 */
[----:B------:R-:W-:Y:S01]  /*10eb0*/  FADD.FTZ R168, R78, R168 ;  /* 0x000000a84ea87221 */ /* 0x000fe20000010000 */
[----:B----4-:R-:W-:-:S03]  /*10ec0*/  FMNMX.FTZ R5, R2, R5, !PT ;  /* 0x0000000502057209 */ /* 0x010fc60007810000 */
[----:B-1----:R-:W-:Y:S01]  /*10ed0*/  FADD.FTZ R168, R165, R168 ;  /* 0x000000a8a5a87221 */ /* 0x002fe20000010000 */
[----:B------:R-:W1:Y:S01]  /*10ee0*/  MUFU.EX2 R162, R162 ;  /* 0x000000a200a27308 */ /* 0x000e620000000800 */
[----:B------:R-:W3:Y:S07]  /*10ef0*/  SHFL.BFLY PT, R2, R5, 0x1, 0x1f ;  /* 0x0c201f0005027f89 */ /* 0x000eee00000e0000 */
[----:B------:R-:W4:Y:S01]  /*10f00*/  MUFU.EX2 R155, R155 ;  /* 0x0000009b009b7308 */ /* 0x000f220000000800 */
[C---:B--2---:R-:W-:Y:S01]  /*10f10*/  F2FP.PACK_AB R8, R164.reuse, R165 ;  /* 0x000000a5a408723e */ /* 0x044fe200000000ff */
[----:B------:R-:W-:-:S06]  /*10f20*/  FADD.FTZ R168, R164, R168 ;  /* 0x000000a8a4a87221 */ /* 0x000fcc0000010000 */
[----:B------:R-:W2:Y:S01]  /*10f30*/  MUFU.EX2 R172, R172 ;  /* 0x000000ac00ac7308 */ /* 0x000ea20000000800 */
[----:B-1----:R-:W-:Y:S01]  /*10f40*/  FADD.FTZ R168, R162, R168 ;  /* 0x000000a8a2a87221 */ /* 0x002fe20000010000 */
[----:B----4-:R-:W-:-:S06]  /*10f50*/  F2FP.PACK_AB R10, R155, R162 ;  /* 0x000000a29b0a723e */ /* 0x010fcc00000000ff */
[----:B------:R-:W1:Y:S01]  /*10f60*/  MUFU.EX2 R173, R173 ;  /* 0x000000ad00ad7308 */ /* 0x000e620000000800 */
[----:B---3--:R-:W-:Y:S01]  /*10f70*/  FMNMX.FTZ R2, R5, R2, !PT ;  /* 0x0000000205027209 */ /* 0x008fe20007810000 */
[----:B------:R-:W-:Y:S01]  /*10f80*/  FADD.FTZ R168, R155, R168 ;  /* 0x000000a89ba87221 */ /* 0x000fe20000010000 */
[----:B------:R-:W-:Y:S02]  /*10f90*/  LDSM.16.MT88.4 R4, [R212+0x3080] ;  /* 0x00308000d404783b */ /* 0x000fe40000004200 */
[C---:B------:R-:W-:Y:S01]  /*10fa0*/  FSETP.NEU.FTZ.AND P0, PT, R2.reuse, -INF , PT ;  /* 0xff8000000200780b */ /* 0x040fe20003f1d000 */
[----:B------:R-:W-:Y:S02]  /*10fb0*/  FMUL.FTZ R16, R2, c[0x0][0x2d0] ;  /* 0x0000b40002107a20 */ /* 0x000fe40000410000 */
[----:B------:R-:W-:Y:S01]  /*10fc0*/  MUFU.EX2 R174, R174 ;  /* 0x000000ae00ae7308 */ /* 0x000fe20000000800 */
[----:B--2---:R-:W-:Y:S02]  /*10fd0*/  FADD.FTZ R168, R172, R168 ;  /* 0x000000a8aca87221 */ /* 0x004fe40000010000 */
[----:B------:R-:W-:-:S02]  /*10fe0*/  FSEL R16, R16, RZ, P0 ;  /* 0x000000ff10107208 */ /* 0x000fc40000000000 */
[----:B------:R-:W-:Y:S02]  /*10ff0*/  ISETP.GT.AND P0, PT, R20, 0x29, !P6 ;  /* 0x000000291400780c */ /* 0x000fe40007704270 */
[----:B------:R-:W-:Y:S01]  /*11000*/  LDSM.16.MT88.4 R20, [R212+0x2c80] ;  /* 0x002c8000d414783b */ /* 0x000fe20000004200 */
[--C-:B------:R-:W-:Y:S01]  /*11010*/  FFMA.FTZ R160, R58, c[0x0][0x2d0], -R16.reuse ;  /* 0x0000b4003aa07a23 */ /* 0x100fe20000010810 */
[----:B------:R-:W-:Y:S01]  /*11020*/  ISETP.LT.OR P0, PT, R17, 0x2a, P0 ;  /* 0x0000002a1100780c */ /* 0x000fe20000701670 */
[--C-:B------:R-:W-:Y:S01]  /*11030*/  FFMA.FTZ R171, R70, c[0x0][0x2d0], -R16.reuse ;  /* 0x0000b40046ab7a23 */ /* 0x100fe20000010810 */
[----:B------:R-:W-:Y:S01]  /*11040*/  MUFU.EX2 R242, R242 ;  /* 0x000000f200f27308 */ /* 0x000fe20000000800 */
[--C-:B------:R-:W-:Y:S01]  /*11050*/  FFMA.FTZ R170, R71, c[0x0][0x2d0], -R16.reuse ;  /* 0x0000b40047aa7a23 */ /* 0x100fe20000010810 */
[----:B------:R-:W-:Y:S01]  /*11060*/  FSEL R192, R19, -INF , !P0 ;  /* 0xff80000013c07808 */ /* 0x000fe20004000000 */
[--C-:B------:R-:W-:Y:S01]  /*11070*/  FFMA.FTZ R167, R66, c[0x0][0x2d0], -R16.reuse ;  /* 0x0000b40042a77a23 */ /* 0x100fe20000010810 */
[----:B------:R-:W-:Y:S01]  /*11080*/  FSETP.NEU.FTZ.AND P0, PT, R0, -INF , PT ;  /* 0xff8000000000780b */ /* 0x000fe20003f1d000 */
[--C-:B------:R-:W-:Y:S01]  /*11090*/  FFMA.FTZ R166, R67, c[0x0][0x2d0], -R16.reuse ;  /* 0x0000b40043a67a23 */ /* 0x100fe20000010810 */
[----:B------:R-:W-:Y:S01]  /*110a0*/  FMNMX.FTZ R153, R192, R153, !PT ;  /* 0x00000099c0997209 */ /* 0x000fe20007810000 */
[--C-:B------:R-:W-:Y:S01]  /*110b0*/  FFMA.FTZ R163, R32, c[0x0][0x2d0], -R16.reuse ;  /* 0x0000b40020a37a23 */ /* 0x100fe20000010810 */
[----:B------:R-:W-:Y:S01]  /*110c0*/  MUFU.EX2 R171, R171 ;  /* 0x000000ab00ab7308 */ /* 0x000fe20000000800 */
[--C-:B------:R-:W-:Y:S01]  /*110d0*/  FFMA.FTZ R161, R31, c[0x0][0x2d0], -R16.reuse ;  /* 0x0000b4001fa17a23 */ /* 0x100fe20000010810 */
[----:B------:R-:W-:Y:S01]  /*110e0*/  FSEL R202, R202, RZ, P0 ;  /* 0x000000ffcaca7208 */ /* 0x000fe20000000000 */
[----:B------:R-:W2:Y:S01]  /*110f0*/  SHFL.BFLY PT, R58, R153, 0x2, 0x1f ;  /* 0x0c401f00993a7f89 */ /* 0x000ea200000e0000 */
[--C-:B------:R-:W-:Y:S01]  /*11100*/  FFMA.FTZ R154, R59, c[0x0][0x2d0], -R16.reuse ;  /* 0x0000b4003b9a7a23 */ /* 0x100fe20000010810 */
[----:B------:R-:W-:Y:S01]  /*11110*/  ISETP.NE.AND P6, PT, R220, 0x1, PT ;  /* 0x00000001dc00780c */ /* 0x000fe20003fc5270 */
[--C-:B------:R-:W-:Y:S01]  /*11120*/  FFMA.FTZ R175, R27, c[0x0][0x2d0], -R16.reuse ;  /* 0x0000b4001baf7a23 */ /* 0x100fe20000010810 */
[----:B------:R-:W-:Y:S01]  /*11130*/  LDSM.16.MT88.4 R32, [R214+0x2080] ;  /* 0x00208000d620783b */ /* 0x000fe20000004200 */
[----:B------:R-:W3:Y:S01]  /*11140*/  MUFU.EX2 R170, R170 ;  /* 0x000000aa00aa7308 */ /* 0x000ee20000000800 */
[----:B------:R-:W-:-:S02]  /*11150*/  FFMA.FTZ R176, R25, c[0x0][0x2d0], -R16 ;  /* 0x0000b40019b07a23 */ /* 0x000fc40000010810 */
[--C-:B------:R-:W-:Y:S01]  /*11160*/  FFMA.FTZ R177, R24, c[0x0][0x2d0], -R16.reuse ;  /* 0x0000b40018b17a23 */ /* 0x100fe20000010810 */
[----:B------:R-:W-:Y:S01]  /*11170*/  LDSM.16.MT88.4 R28, [R212+0x2080] ;  /* 0x00208000d41c783b */ /* 0x000fe20000004200 */
[----:B------:R-:W-:Y:S01]  /*11180*/  FFMA.FTZ R241, R56, c[0x0][0x2d0], -R16 ;  /* 0x0000b40038f17a23 */ /* 0x000fe20000010810 */
[----:B-1----:R-:W-:Y:S01]  /*11190*/  F2FP.PACK_AB R56, R173, R172 ;  /* 0x000000acad38723e */ /* 0x002fe200000000ff */
[--C-:B------:R-:W-:Y:S01]  /*111a0*/  FFMA.FTZ R185, R107, c[0x0][0x2d0], -R202.reuse ;  /* 0x0000b4006bb97a23 */ /* 0x100fe200000108ca */
[----:B------:R-:W-:Y:S01]  /*111b0*/  MUFU.EX2 R167, R167 ;  /* 0x000000a700a77308 */ /* 0x000fe20000000800 */
[----:B------:R-:W-:Y:S01]  /*111c0*/  LDSM.16.MT88.4 R24, [R214+0x2c80] ;  /* 0x002c8000d618783b */ /* 0x000fe20000004200 */
[--C-:B------:R-:W-:Y:S02]  /*111d0*/  FFMA.FTZ R187, R106, c[0x0][0x2d0], -R202.reuse ;  /* 0x0000b4006abb7a23 */ /* 0x100fe400000108ca */
[--C-:B------:R-:W-:Y:S01]  /*111e0*/  FFMA.FTZ R186, R105, c[0x0][0x2d0], -R202.reuse ;  /* 0x0000b40069ba7a23 */ /* 0x100fe200000108ca */
[----:B------:R-:W-:Y:S01]  /*111f0*/  LDSM.16.MT88.4 R16, [R214+0x3880] ;  /* 0x00388000d610783b */ /* 0x000fe20000004200 */
[----:B------:R-:W-:-:S02]  /*11200*/  FFMA.FTZ R188, R104, c[0x0][0x2d0], -R202 ;  /* 0x0000b40068bc7a23 */ /* 0x000fc400000108ca */
[----:B------:R-:W1:Y:S01]  /*11210*/  MUFU.EX2 R166, R166 ;  /* 0x000000a600a67308 */ /* 0x000e620000000800 */
[----:B---3--:R-:W-:Y:S01]  /*11220*/  F2FP.PACK_AB R97, R170, R171 ;  /* 0x000000abaa61723e */ /* 0x008fe200000000ff */
[--C-:B------:R-:W-:Y:S01]  /*11230*/  FFMA.FTZ R194, R93, c[0x0][0x2d0], -R202.reuse ;  /* 0x0000b4005dc27a23 */ /* 0x100fe200000108ca */
[----:B--2---:R-:W-:Y:S01]  /*11240*/  FMNMX.FTZ R153, R153, R58, !PT ;  /* 0x0000003a99997209 */ /* 0x004fe20007810000 */
[--C-:B------:R-:W-:Y:S01]  /*11250*/  FFMA.FTZ R196, R92, c[0x0][0x2d0], -R202.reuse ;  /* 0x0000b4005cc47a23 */ /* 0x100fe200000108ca */
[----:B------:R-:W-:Y:S01]  /*11260*/  F2FP.PACK_AB R58, R242, R174 ;  /* 0x000000aef23a723e */ /* 0x000fe200000000ff */
[--C-:B------:R-:W-:Y:S02]  /*11270*/  FFMA.FTZ R197, R91, c[0x0][0x2d0], -R202.reuse ;  /* 0x0000b4005bc57a23 */ /* 0x100fe400000108ca */
[----:B------:R-:W2:Y:S01]  /*11280*/  SHFL.BFLY PT, R120, R153, 0x1, 0x1f ;  /* 0x0c201f0099787f89 */ /* 0x000ea200000e0000 */
[----:B------:R-:W3:Y:S01]  /*11290*/  MUFU.EX2 R163, R163 ;  /* 0x000000a300a37308 */ /* 0x000ee20000000800 */
[----:B------:R-:W-:-:S02]  /*112a0*/  FFMA.FTZ R195, R89, c[0x0][0x2d0], -R202 ;  /* 0x0000b40059c37a23 */ /* 0x000fc400000108ca */
[----:B------:R-:W-:Y:S02]  /*112b0*/  FFMA.FTZ R240, R179, c[0x0][0x2d0], -R202 ;  /* 0x0000b400b3f07a23 */ /* 0x000fe400000108ca */
[----:B------:R-:W-:Y:S01]  /*112c0*/  FADD.FTZ R170, R171, R170 ;  /* 0x000000aaabaa7221 */ /* 0x000fe20000010000 */
[C---:B-1----:R-:W-:Y:S02]  /*112d0*/  F2FP.PACK_AB R99, R166.reuse, R167 ;  /* 0x000000a7a663723e */ /* 0x042fe400000000ff */
[----:B------:R-:W1:Y:S01]  /*112e0*/  MUFU.EX2 R161, R161 ;  /* 0x000000a100a17308 */ /* 0x000e620000000800 */
[----:B------:R-:W-:Y:S02]  /*112f0*/  FADD.FTZ R170, R167, R170 ;  /* 0x000000aaa7aa7221 */ /* 0x000fe40000010000 */
[----:B------:R-:W-:Y:S02]  /*11300*/  FADD.FTZ R168, R173, R168 ;  /* 0x000000a8ada87221 */ /* 0x000fe40000010000 */
[----:B------:R-:W-:Y:S01]  /*11310*/  FADD.FTZ R170, R166, R170 ;  /* 0x000000aaa6aa7221 */ /* 0x000fe20000010000 */
[----:B------:R-:W-:Y:S01]  /*11320*/  HMMA.16816.F32 R144, R96, R136, RZ ;  /* 0x000000886090723c */ /* 0x000fe200000018ff */
[----:B------:R-:W-:Y:S01]  /*11330*/  FADD.FTZ R168, R174, R168 ;  /* 0x000000a8aea87221 */ /* 0x000fe20000010000 */
[----:B------:R-:W4:Y:S01]  /*11340*/  MUFU.EX2 R160, R160 ;  /* 0x000000a000a07308 */ /* 0x000f220000000800 */
[----:B---3--:R-:W-:-:S02]  /*11350*/  FADD.FTZ R170, R163, R170 ;  /* 0x000000aaa3aa7221 */ /* 0x008fc40000010000 */
[----:B------:R-:W-:-:S03]  /*11360*/  FADD.FTZ R242, R242, R168 ;  /* 0x000000a8f2f27221 */ /* 0x000fc60000010000 */
[C---:B------:R-:W-:Y:S01]  /*11370*/  HMMA.16816.F32 R100, R96.reuse, R108, RZ ;  /* 0x0000006c6064723c */ /* 0x040fe200000018ff */
[----:B--2---:R-:W-:Y:S01]  /*11380*/  FMNMX.FTZ R153, R153, R120, !PT ;  /* 0x0000007899997209 */ /* 0x004fe20007810000 */
[----:B------:R-:W2:Y:S01]  /*11390*/  MUFU.EX2 R154, R154 ;  /* 0x0000009a009a7308 */ /* 0x000ea20000000800 */
[C---:B-1----:R-:W-:Y:S01]  /*113a0*/  F2FP.PACK_AB R9, R161.reuse, R163 ;  /* 0x000000a3a109723e */ /* 0x042fe200000000ff */
[----:B------:R-:W-:Y:S01]  /*113b0*/  FADD.FTZ R170, R161, R170 ;  /* 0x000000aaa1aa7221 */ /* 0x000fe20000010000 */
[C---:B------:R-:W-:Y:S01]  /*113c0*/  FSETP.NEU.FTZ.AND P0, PT, R153.reuse, -INF , PT ;  /* 0xff8000009900780b */ /* 0x040fe20003f1d000 */
[----:B------:R-:W-:Y:S02]  /*113d0*/  FMUL.FTZ R203, R153, c[0x0][0x2d0] ;  /* 0x0000b40099cb7a20 */ /* 0x000fe40000410000 */
[----:B------:R-:W-:Y:S02]  /*113e0*/  HMMA.16816.F32 R116, R96, R128, RZ ;  /* 0x000000806074723c */ /* 0x000fe400000018ff */
[----:B------:R-:W-:Y:S01]  /*113f0*/  MUFU.EX2 R185, R185 ;  /* 0x000000b900b97308 */ /* 0x000fe20000000800 */
[----:B------:R-:W-:Y:S01]  /*11400*/  FSEL R203, R203, RZ, P0 ;  /* 0x000000ffcbcb7208 */ /* 0x000fe20000000000 */
[----:B----4-:R-:W-:-:S04]  /*11410*/  FADD.FTZ R170, R160, R170 ;  /* 0x000000aaa0aa7221 */ /* 0x010fc80000010000 */
[C---:B------:R-:W-:Y:S01]  /*11420*/  HMMA.16816.F32 R52, R96.reuse, R60, RZ ;  /* 0x0000003c6034723c */ /* 0x040fe200000018ff */
[--C-:B------:R-:W-:Y:S01]  /*11430*/  FFMA.FTZ R189, R75, c[0x0][0x2d0], -R203.reuse ;  /* 0x0000b4004bbd7a23 */ /* 0x100fe200000108cb */
[----:B--2---:R-:W-:Y:S01]  /*11440*/  F2FP.PACK_AB R11, R154, R160 ;  /* 0x000000a09a0b723e */ /* 0x004fe200000000ff */
[--C-:B------:R-:W-:Y:S01]  /*11450*/  FFMA.FTZ R191, R74, c[0x0][0x2d0], -R203.reuse ;  /* 0x0000b4004abf7a23 */ /* 0x100fe200000108cb */
[----:B------:R-:W1:Y:S01]  /*11460*/  MUFU.EX2 R187, R187 ;  /* 0x000000bb00bb7308 */ /* 0x000e620000000800 */
[--C-:B------:R-:W-:Y:S02]  /*11470*/  FFMA.FTZ R190, R95, c[0x0][0x2d0], -R203.reuse ;  /* 0x0000b4005fbe7a23 */ /* 0x100fe400000108cb */
[--C-:B------:R-:W-:Y:S01]  /*11480*/  FFMA.FTZ R193, R94, c[0x0][0x2d0], -R203.reuse ;  /* 0x0000b4005ec17a23 */ /* 0x100fe200000108cb */
[----:B------:R-:W-:Y:S01]  /*11490*/  HMMA.16816.F32 R68, R96, R12, RZ ;  /* 0x0000000c6044723c */ /* 0x000fe200000018ff */
[--C-:B------:R-:W-:Y:S02]  /*114a0*/  FFMA.FTZ R199, R90, c[0x0][0x2d0], -R203.reuse ;  /* 0x0000b4005ac77a23 */ /* 0x100fe400000108cb */
[--C-:B------:R-:W-:Y:S01]  /*114b0*/  FFMA.FTZ R201, R88, c[0x0][0x2d0], -R203.reuse ;  /* 0x0000b40058c97a23 */ /* 0x100fe200000108cb */
[----:B------:R-:W2:Y:S01]  /*114c0*/  MUFU.EX2 R186, R186 ;  /* 0x000000ba00ba7308 */ /* 0x000ea20000000800 */
[----:B------:R-:W-:-:S02]  /*114d0*/  FFMA.FTZ R198, R73, c[0x0][0x2d0], -R203 ;  /* 0x0000b40049c67a23 */ /* 0x000fc400000108cb */
[--C-:B------:R-:W-:Y:S01]  /*114e0*/  FFMA.FTZ R200, R72, c[0x0][0x2d0], -R203.reuse ;  /* 0x0000b40048c87a23 */ /* 0x100fe200000108cb */
[C---:B------:R-:W-:Y:S01]  /*114f0*/  HMMA.16816.F32 R84, R96.reuse, R4, RZ ;  /* 0x000000046054723c */ /* 0x040fe200000018ff */
[----:B------:R-:W-:Y:S02]  /*11500*/  FFMA.FTZ R235, R192, c[0x0][0x2d0], -R203 ;  /* 0x0000b400c0eb7a23 */ /* 0x000fe400000108cb */
[----:B------:R-:W-:Y:S01]  /*11510*/  FADD.FTZ R170, R154, R170 ;  /* 0x000000aa9aaa7221 */ /* 0x000fe20000010000 */
[----:B------:R-:W3:Y:S01]  /*11520*/  MUFU.EX2 R188, R188 ;  /* 0x000000bc00bc7308 */ /* 0x000ee20000000800 */
[----:B-1----:R-:W-:Y:S01]  /*11530*/  F2FP.PACK_AB R92, R187, R185 ;  /* 0x000000b9bb5c723e */ /* 0x002fe200000000ff */
[----:B------:R-:W-:Y:S02]  /*11540*/  FADD.FTZ R185, R185, R187 ;  /* 0x000000bbb9b97221 */ /* 0x000fe40000010000 */
[----:B------:R-:W-:Y:S04]  /*11550*/  HMMA.16816.F32 R132, R96, R138, RZ ;  /* 0x0000008a6084723c */ /* 0x000fe800000018ff */
[----:B------:R-:W-:Y:S01]  /*11560*/  MUFU.EX2 R189, R189 ;  /* 0x000000bd00bd7308 */ /* 0x000fe20000000800 */
[----:B--2---:R-:W-:-:S03]  /*11570*/  FADD.FTZ R185, R186, R185 ;  /* 0x000000b9bab97221 */ /* 0x004fc60000010000 */
[C---:B------:R-:W-:Y:S04]  /*11580*/  HMMA.16816.F32 R112, R96.reuse, R110, RZ ;  /* 0x0000006e6070723c */ /* 0x040fe800000018ff */
[----:B------:R-:W1:Y:S01]  /*11590*/  MUFU.EX2 R191, R191 ;  /* 0x000000bf00bf7308 */ /* 0x000e620000000800 */
[C---:B---3--:R-:W-:Y:S01]  /*115a0*/  F2FP.PACK_AB R94, R188.reuse, R186 ;  /* 0x000000babc5e723e */ /* 0x048fe200000000ff */
[----:B------:R-:W-:Y:S02]  /*115b0*/  FADD.FTZ R185, R188, R185 ;  /* 0x000000b9bcb97221 */ /* 0x000fe40000010000 */
[C---:B------:R-:W-:Y:S04]  /*115c0*/  HMMA.16816.F32 R124, R96.reuse, R130, RZ ;  /* 0x00000082607c723c */ /* 0x040fe800000018ff */
[----:B------:R-:W2:Y:S04]  /*115d0*/  MUFU.EX2 R190, R190 ;  /* 0x000000be00be7308 */ /* 0x000ea80000000800 */
[----:B------:R-:W-:Y:S04]  /*115e0*/  HMMA.16816.F32 R64, R96, R62, RZ ;  /* 0x0000003e6040723c */ /* 0x000fe800000018ff */
[----:B------:R-:W3:Y:S01]  /*115f0*/  MUFU.EX2 R193, R193 ;  /* 0x000000c100c17308 */ /* 0x000ee20000000800 */
[----:B-1----:R-:W-:Y:S01]  /*11600*/  F2FP.PACK_AB R93, R191, R189 ;  /* 0x000000bdbf5d723e */ /* 0x002fe200000000ff */
[----:B------:R-:W-:-:S02]  /*11610*/  FADD.FTZ R189, R189, R191 ;  /* 0x000000bfbdbd7221 */ /* 0x000fc40000010000 */
[----:B------:R-:W-:Y:S04]  /*11620*/  HMMA.16816.F32 R80, R96, R14, RZ ;  /* 0x0000000e6050723c */ /* 0x000fe800000018ff */
[----:B------:R-:W1:Y:S01]  /*11630*/  MUFU.EX2 R175, R175 ;  /* 0x000000af00af7308 */ /* 0x000e620000000800 */
[----:B--2---:R-:W-:-:S03]  /*11640*/  FADD.FTZ R189, R190, R189 ;  /* 0x000000bdbebd7221 */ /* 0x004fc60000010000 */
[----:B------:R-:W-:Y:S04]  /*11650*/  HMMA.16816.F32 R96, R96, R6, RZ ;  /* 0x000000066060723c */ /* 0x000fe800000018ff */
[----:B------:R-:W2:Y:S01]  /*11660*/  MUFU.EX2 R176, R176 ;  /* 0x000000b000b07308 */ /* 0x000ea20000000800 */
[C---:B---3--:R-:W-:Y:S01]  /*11670*/  F2FP.PACK_AB R95, R193.reuse, R190 ;  /* 0x000000bec15f723e */ /* 0x048fe200000000ff */
[----:B------:R-:W-:Y:S02]  /*11680*/  FADD.FTZ R189, R193, R189 ;  /* 0x000000bdc1bd7221 */ /* 0x000fe40000010000 */
[----:B------:R-:W-:Y:S04]  /*11690*/  HMMA.16816.F32 R144, R8, R156, R144 ;  /* 0x0000009c0890723c */ /* 0x000fe80000001890 */
[----:B------:R-:W3:Y:S01]  /*116a0*/  MUFU.EX2 R177, R177 ;  /* 0x000000b100b17308 */ /* 0x000ee20000000800 */
[----:B-1----:R-:W-:-:S03]  /*116b0*/  FADD.FTZ R170, R175, R170 ;  /* 0x000000aaafaa7221 */ /* 0x002fc60000010000 */
[C---:B------:R-:W-:Y:S04]  /*116c0*/  HMMA.16816.F32 R100, R8.reuse, R148, R100 ;  /* 0x000000940864723c */ /* 0x040fe80000001864 */
[----:B------:R-:W1:Y:S01]  /*116d0*/  MUFU.EX2 R241, R241 ;  /* 0x000000f100f17308 */ /* 0x000e620000000800 */
[C---:B--2---:R-:W-:Y:S01]  /*116e0*/  F2FP.PACK_AB R57, R176.reuse, R175 ;  /* 0x000000afb039723e */ /* 0x044fe200000000ff */
[----:B------:R-:W-:Y:S02]  /*116f0*/  FADD.FTZ R170, R176, R170 ;  /* 0x000000aab0aa7221 */ /* 0x000fe40000010000 */
[----:B------:R-:W-:Y:S04]  /*11700*/  HMMA.16816.F32 R116, R8, R48, R116 ;  /* 0x000000300874723c */ /* 0x000fe80000001874 */
[----:B------:R-:W2:Y:S01]  /*11710*/  MUFU.EX2 R194, R194 ;  /* 0x000000c200c27308 */ /* 0x000ea20000000800 */
[----:B---3--:R-:W-:-:S03]  /*11720*/  FADD.FTZ R170, R177, R170 ;  /* 0x000000aab1aa7221 */ /* 0x008fc60000010000 */
[----:B------:R-:W-:Y:S01]  /*11730*/  HMMA.16816.F32 R52, R8, R44, R52 ;  /* 0x0000002c0834723c */ /* 0x000fe20000001834 */
[----:B-1----:R-:W-:-:S03]  /*11740*/  F2FP.PACK_AB R59, R241, R177 ;  /* 0x000000b1f13b723e */ /* 0x002fc600000000ff */
[----:B------:R-:W1:Y:S01]  /*11750*/  MUFU.EX2 R196, R196 ;  /* 0x000000c400c47308 */ /* 0x000e620000000800 */
[----:B------:R-:W-:-:S03]  /*11760*/  FADD.FTZ R241, R241, R170 ;  /* 0x000000aaf1f17221 */ /* 0x000fc60000010000 */
[----:B------:R-:W-:Y:S01]  /*11770*/  HMMA.16816.F32 R68, R8, R40, R68 ;  /* 0x000000280844723c */ /* 0x000fe20000001844 */
[----:B--2---:R-:W-:-:S03]  /*11780*/  FADD.FTZ R185, R194, R185 ;  /* 0x000000b9c2b97221 */ /* 0x004fc60000010000 */
[----:B------:R-:W2:Y:S04]  /*11790*/  MUFU.EX2 R197, R197 ;  /* 0x000000c500c57308 */ /* 0x000ea80000000800 */
[----:B------:R-:W-:Y:S04]  /*117a0*/  HMMA.16816.F32 R84, R8, R36, R84 ;  /* 0x000000240854723c */ /* 0x000fe80000001854 */
[----:B------:R-:W3:Y:S01]  /*117b0*/  MUFU.EX2 R195, R195 ;  /* 0x000000c300c37308 */ /* 0x000ee20000000800 */
[----:B-1----:R-:W-:-:S03]  /*117c0*/  FADD.FTZ R185, R196, R185 ;  /* 0x000000b9c4b97221 */ /* 0x002fc60000010000 */
[----:B------:R-:W-:Y:S04]  /*117d0*/  HMMA.16816.F32 R132, R8, R158, R132 ;  /* 0x0000009e0884723c */ /* 0x000fe80000001884 */
[----:B------:R-:W1:Y:S01]  /*117e0*/  MUFU.EX2 R199, R199 ;  /* 0x000000c700c77308 */ /* 0x000e620000000800 */
[----:B--2---:R-:W-:-:S03]  /*117f0*/  FADD.FTZ R185, R197, R185 ;  /* 0x000000b9c5b97221 */ /* 0x004fc60000010000 */
[----:B------:R-:W-:Y:S04]  /*11800*/  HMMA.16816.F32 R112, R8, R150, R112 ;  /* 0x000000960870723c */ /* 0x000fe80000001870 */
[----:B------:R-:W2:Y:S01]  /*11810*/  MUFU.EX2 R201, R201 ;  /* 0x000000c900c97308 */ /* 0x000ea20000000800 */
[----:B---3--:R-:W-:-:S03]  /*11820*/  FADD.FTZ R185, R195, R185 ;  /* 0x000000b9c3b97221 */ /* 0x008fc60000010000 */
[----:B------:R-:W-:Y:S04]  /*11830*/  HMMA.16816.F32 R124, R8, R50, R124 ;  /* 0x00000032087c723c */ /* 0x000fe8000000187c */
[----:B------:R-:W3:Y:S01]  /*11840*/  MUFU.EX2 R198, R198 ;  /* 0x000000c600c67308 */ /* 0x000ee20000000800 */
[----:B-1----:R-:W-:-:S03]  /*11850*/  FADD.FTZ R189, R199, R189 ;  /* 0x000000bdc7bd7221 */ /* 0x002fc60000010000 */
[----:B------:R-:W-:Y:S04]  /*11860*/  HMMA.16816.F32 R64, R8, R46, R64 ;  /* 0x0000002e0840723c */ /* 0x000fe80000001840 */
[----:B------:R-:W1:Y:S01]  /*11870*/  MUFU.EX2 R200, R200 ;  /* 0x000000c800c87308 */ /* 0x000e620000000800 */
[----:B--2---:R-:W-:-:S03]  /*11880*/  FADD.FTZ R189, R201, R189 ;  /* 0x000000bdc9bd7221 */ /* 0x004fc60000010000 */
[----:B------:R-:W-:Y:S04]  /*11890*/  HMMA.16816.F32 R80, R8, R42, R80 ;  /* 0x0000002a0850723c */ /* 0x000fe80000001850 */
[----:B------:R-:W-:Y:S01]  /*118a0*/  MUFU.EX2 R240, R240 ;  /* 0x000000f000f07308 */ /* 0x000fe20000000800 */
[----:B---3--:R-:W-:-:S03]  /*118b0*/  FADD.FTZ R189, R198, R189 ;  /* 0x000000bdc6bd7221 */ /* 0x008fc60000010000 */
[----:B------:R-:W-:Y:S01]  /*118c0*/  HMMA.16816.F32 R96, R8, R38, R96 ;  /* 0x000000260860723c */ /* 0x000fe20000001860 */
[----:B------:R-:W2:Y:S03]  /*118d0*/  LDSM.16.MT88.4 R8, [R212+0x3880] ;  /* 0x00388000d408783b */ /* 0x000ea60000004200 */
[----:B------:R-:W-:Y:S01]  /*118e0*/  MUFU.EX2 R235, R235 ;  /* 0x000000eb00eb7308 */ /* 0x000fe20000000800 */
[----:B-1----:R-:W-:-:S03]  /*118f0*/  FADD.FTZ R189, R200, R189 ;  /* 0x000000bdc8bd7221 */ /* 0x002fc60000010000 */
[C---:B------:R-:W-:Y:S08]  /*11900*/  HMMA.16816.F32 R140, R92.reuse, R136, RZ ;  /* 0x000000885c8c723c */ /* 0x040ff000000018ff */
[C---:B------:R-:W-:Y:S08]  /*11910*/  HMMA.16816.F32 R104, R92.reuse, R108, RZ ;  /* 0x0000006c5c68723c */ /* 0x040ff000000018ff */
[C---:B------:R-:W-:Y:S08]  /*11920*/  HMMA.16816.F32 R120, R92.reuse, R128, RZ ;  /* 0x000000805c78723c */ /* 0x040ff000000018ff */
[C---:B------:R-:W-:Y:S08]  /*11930*/  HMMA.16816.F32 R72, R92.reuse, R12, RZ ;  /* 0x0000000c5c48723c */ /* 0x040ff000000018ff */
[----:B------:R-:W-:Y:S07]  /*11940*/  HMMA.16816.F32 R88, R92, R4, RZ ;  /* 0x000000045c58723c */ /* 0x000fee00000018ff */
[----:B------:R-:W-:Y:S01]  /*11950*/  F2FP.PACK_AB R4, R196, R194 ;  /* 0x000000c2c404723e */ /* 0x000fe200000000ff */
[----:B------:R-:W-:Y:S01]  /*11960*/  HMMA.16816.F32 R144, R56, R32, R144 ;  /* 0x000000203890723c */ /* 0x000fe20000001890 */
[----:B------:R-:W-:-:S07]  /*11970*/  F2FP.PACK_AB R5, R201, R199 ;  /* 0x000000c7c905723e */ /* 0x000fce00000000ff */
[C---:B------:R-:W-:Y:S08]  /*11980*/  HMMA.16816.F32 R100, R56.reuse, R28, R100 ;  /* 0x0000001c3864723c */ /* 0x040ff00000001864 */
        /* <DEDUP_REMOVED lines=17> */
[----:B------:R-:W-:-:S02]  /*11aa0*/  F2FP.PACK_AB R6, R195, R197 ;  /* 0x000000c5c306723e */ /* 0x000fc400000000ff */
[----:B------:R-:W-:-:S07]  /*11ab0*/  F2FP.PACK_AB R7, R200, R198 ;  /* 0x000000c6c807723e */ /* 0x000fce00000000ff */
[C---:B------:R-:W-:Y:S07]  /*11ac0*/  HMMA.16816.F32 R140, R4.reuse, R156, R140 ;  /* 0x0000009c048c723c */ /* 0x040fee000000188c */
[--C-:B------:R-:W-:Y:S01]  /*11ad0*/  FFMA.FTZ R156, R184, c[0x0][0x2d0], -R202.reuse ;  /* 0x0000b400b89c7a23 */ /* 0x100fe200000108ca */
[C---:B------:R-:W-:Y:S05]  /*11ae0*/  HMMA.16816.F32 R104, R4.reuse, R148, R104 ;  /* 0x000000940468723c */ /* 0x040fea0000001868 */
[----:B------:R-:W1:Y:S02]  /*11af0*/  MUFU.EX2 R156, R156 ;  /* 0x0000009c009c7308 */ /* 0x000e640000000800 */
[--C-:B------:R-:W-:Y:S01]  /*11b00*/  FFMA.FTZ R148, R183, c[0x0][0x2d0], -R202.reuse ;  /* 0x0000b400b7947a23 */ /* 0x100fe200000108ca */
[C---:B------:R-:W-:Y:S05]  /*11b10*/  HMMA.16816.F32 R120, R4.reuse, R48, R120 ;  /* 0x000000300478723c */ /* 0x040fea0000001878 */
[----:B------:R-:W2:Y:S02]  /*11b20*/  MUFU.EX2 R148, R148 ;  /* 0x0000009400947308 */ /* 0x000ea40000000800 */
[----:B------:R-:W-:Y:S01]  /*11b30*/  FFMA.FTZ R48, R181, c[0x0][0x2d0], -R202 ;  /* 0x0000b400b5307a23 */ /* 0x000fe200000108ca */
[----:B------:R-:W-:Y:S05]  /*11b40*/  HMMA.16816.F32 R72, R4, R40, R72 ;  /* 0x000000280448723c */ /* 0x000fea0000001848 */
[----:B------:R-:W3:Y:S01]  /*11b50*/  MUFU.EX2 R48, R48 ;  /* 0x0000003000307308 */ /* 0x000ee20000000800 */
[----:B-1----:R-:W-:-:S02]  /*11b60*/  FADD.FTZ R185, R156, R185 ;  /* 0x000000b99cb97221 */ /* 0x002fc40000010000 */
[----:B------:R-:W-:Y:S01]  /*11b70*/  HMMA.16816.F32 R88, R4, R36, R88 ;  /* 0x000000240458723c */ /* 0x000fe20000001858 */
[----:B------:R-:W-:Y:S02]  /*11b80*/  FFMA.FTZ R40, R182, c[0x0][0x2d0], -R203 ;  /* 0x0000b400b6287a23 */ /* 0x000fe400000108cb */
[----:B--2---:R-:W-:-:S04]  /*11b90*/  FADD.FTZ R185, R148, R185 ;  /* 0x000000b994b97221 */ /* 0x004fc80000010000 */
[--C-:B------:R-:W-:Y:S01]  /*11ba0*/  FFMA.FTZ R36, R180, c[0x0][0x2d0], -R203.reuse ;  /* 0x0000b400b4247a23 */ /* 0x100fe200000108cb */
[----:B------:R-:W-:Y:S01]  /*11bb0*/  HMMA.16816.F32 R56, R4, R44, R56 ;  /* 0x0000002c0438723c */ /* 0x000fe20000001838 */
[----:B------:R-:W-:Y:S01]  /*11bc0*/  FFMA.FTZ R37, R178, c[0x0][0x2d0], -R203 ;  /* 0x0000b400b2257a23 */ /* 0x000fe200000108cb */
[----:B------:R-:W1:Y:S01]  /*11bd0*/  MUFU.EX2 R40, R40 ;  /* 0x0000002800287308 */ /* 0x000e620000000800 */
[----:B---3--:R-:W-:-:S05]  /*11be0*/  FADD.FTZ R185, R48, R185 ;  /* 0x000000b930b97221 */ /* 0x008fca0000010000 */
[C---:B------:R-:W-:Y:S02]  /*11bf0*/  HMMA.16816.F32 R136, R4.reuse, R158, R136 ;  /* 0x0000009e0488723c */ /* 0x040fe40000001888 */
[----:B------:R-:W2:Y:S06]  /*11c00*/  MUFU.EX2 R36, R36 ;  /* 0x0000002400247308 */ /* 0x000eac0000000800 */
[----:B------:R-:W-:Y:S02]  /*11c10*/  HMMA.16816.F32 R108, R4, R150, R108 ;  /* 0x00000096046c723c */ /* 0x000fe4000000186c */
[----:B------:R-:W3:Y:S01]  /*11c20*/  MUFU.EX2 R37, R37 ;  /* 0x0000002500257308 */ /* 0x000ee20000000800 */
[----:B-1----:R-:W-:-:S05]  /*11c30*/  FADD.FTZ R189, R40, R189 ;  /* 0x000000bd28bd7221 */ /* 0x002fca0000010000 */
[----:B------:R-:W-:Y:S01]  /*11c40*/  HMMA.16816.F32 R128, R4, R50, R128 ;  /* 0x000000320480723c */ /* 0x000fe20000001880 */
[----:B--2---:R-:W-:-:S07]  /*11c50*/  FADD.FTZ R189, R36, R189 ;  /* 0x000000bd24bd7221 */ /* 0x004fce0000010000 */
[----:B------:R-:W-:Y:S01]  /*11c60*/  HMMA.16816.F32 R60, R4, R46, R60 ;  /* 0x0000002e043c723c */ /* 0x000fe2000000183c */
[----:B---3--:R-:W-:-:S07]  /*11c70*/  FADD.FTZ R189, R37, R189 ;  /* 0x000000bd25bd7221 */ /* 0x008fce0000010000 */
[C---:B------:R-:W-:Y:S08]  /*11c80*/  HMMA.16816.F32 R12, R4.reuse, R42, R12 ;  /* 0x0000002a040c723c */ /* 0x040ff0000000180c */
[----:B------:R-:W-:Y:S07]  /*11c90*/  HMMA.16816.F32 R92, R4, R38, R92 ;  /* 0x00000026045c723c */ /* 0x000fee000000185c */
[----:B------:R-:W-:-:S02]  /*11ca0*/  F2FP.PACK_AB R4, R148, R156 ;  /* 0x0000009c9404723e */ /* 0x000fc400000000ff */
[C---:B------:R-:W-:Y:S01]  /*11cb0*/  F2FP.PACK_AB R6, R240.reuse, R48 ;  /* 0x00000030f006723e */ /* 0x040fe200000000ff */
[----:B------:R-:W-:Y:S01]  /*11cc0*/  FADD.FTZ R240, R240, R185 ;  /* 0x000000b9f0f07221 */ /* 0x000fe20000010000 */
[----:B------:R-:W-:Y:S02]  /*11cd0*/  F2FP.PACK_AB R5, R36, R40 ;  /* 0x000000282405723e */ /* 0x000fe400000000ff */
[C---:B------:R-:W-:Y:S01]  /*11ce0*/  F2FP.PACK_AB R7, R235.reuse, R37 ;  /* 0x00000025eb07723e */ /* 0x040fe200000000ff */
[----:B------:R-:W-:-:S06]  /*11cf0*/  FADD.FTZ R235, R235, R189 ;  /* 0x000000bdebeb7221 */ /* 0x000fcc0000010000 */
[C---:B------:R-:W-:Y:S07]  /*11d00*/  HMMA.16816.F32 R56, R4.reuse, R20, R56 ;  /* 0x000000140438723c */ /* 0x040fee0000001838 */
[----:B------:R-:W-:Y:S01]  /*11d10*/  @P6 IMAD.HI.U32 R20, R77, c[0x0][0x2c8], RZ ;  /* 0x0000b2004d146a27 */ /* 0x000fe200078e00ff */
[----:B------:R-:W-:Y:S04]  /*11d20*/  HMMA.16816.F32 R72, R4, R16, R72 ;  /* 0x000000100448723c */ /* 0x000fe80000001848 */
[----:B------:R-:W-:-:S02]  /*11d30*/  @P6 SHF.R.U32.HI R77, RZ, c[0x0][0x2cc], R20 ;  /* 0x0000b300ff4d6a19 */ /* 0x000fc40000011614 */
[----:B------:R-:W-:Y:S02]  /*11d40*/  ISETP.GE.AND P6, PT, R219, 0x1, PT ;  /* 0x00000001db00780c */ /* 0x000fe40003fc6270 */
[----:B------:R-:W-:Y:S01]  /*11d50*/  HMMA.16816.F32 R140, R4, R32, R140 ;  /* 0x00000020048c723c */ /* 0x000fe2000000188c */
[----:B------:R-:W-:-:S07]  /*11d60*/  IMAD.IADD R16, R76, 0x1, R77 ;  /* 0x000000014c107824 */ /* 0x000fce00078e024d */
        /* <DEDUP_REMOVED lines=8> */
[----:B------:R-:W-:Y:S07]  /*11df0*/  HMMA.16816.F32 R92, R4, R10, R92 ;  /* 0x0000000a045c723c */ /* 0x000fee000000185c */
[----:B------:R-:W-:Y:S01]  /*11e00*/  IADD3 R5, R16, c[0x0][0x328], RZ ;  /* 0x0000ca0010057a10 */ /* 0x000fe20007ffe0ff */
[----:B------:R-:W-:Y:S05]  /*11e10*/  @!P6 BRA `(.L_x_467) ;  /* 0x000000f00000e947 */ /* 0x000fea0003800000 */
        /* <DEDUP_REMOVED lines=10> */
.L_x_468:
[----:B------:R-:W-:-:S13]  /*11ec0*/  ISETP.NE.AND P0, PT, R4, 0x1, PT ;  /* 0x000000010400780c */ /* 0x000fda0003f05270 */
[----:B------:R-:W-:-:S05]  /*11ed0*/  @P0 IMAD.HI.U32 R7, R6, c[0x0][0x330], RZ ;  /* 0x0000cc0006070a27 */ /* 0x000fca00078e00ff */
[----:B------:R-:W-:-:S05]  /*11ee0*/  @P0 SHF.R.U32.HI R6, RZ, c[0x0][0x334], R7 ;  /* 0x0000cd00ff060a19 */ /* 0x000fca0000011607 */
.L_x_469:
[----:B------:R-:W-:-:S05]  /*11ef0*/  IMAD R4, R6, R4, c[0x0][0x32c] ;  /* 0x0000cb0006047624 */ /* 0x000fca00078e0204 */
[----:B------:R-:W-:-:S05]  /*11f00*/  IMNMX R5, R5, R4, PT ;  /* 0x0000000405057217 */ /* 0x000fca0003800200 */
.L_x_467:
        /* <DEDUP_REMOVED lines=18> */
.L_x_489:
        /* <DEDUP_REMOVED lines=18> */
[----:B------:R-:W-:Y:S01]  /*12150*/  IMAD.WIDE.U32 R12, R243, c[0x0][0x208], RZ ;  /* 0x00008200f30c7a25 */ /* 0x000fe200078e00ff */
        /* <DEDUP_REMOVED lines=8> */
[C---:B------:R-:W-:Y:S01]  /*121e0*/  @!P1 LEA R7, P0, R2.reuse, R12, 0x5 ;  /* 0x0000000c02079211 */ /* 0x040fe200078028ff */
[----:B------:R-:W-:Y:S05]  /*121f0*/  IMAD.IADD R0, R13, 0x1, R0 ;  /* 0x000000010d007824 */ /* 0x000fea00078e0200 */
[----:B------:R-:W-:Y:S02]  /*12200*/  @!P1 LEA.HI.X R6, R2, R0, R6, 0x5, P0 ;  /* 0x0000000002069211 */ /* 0x000fe400000f2c06 */
[-C--:B------:R-:W-:Y:S05]  /*12210*/  IADD3 R3, P0, R228, R12.reuse, RZ ;  /* 0x0000000ce4037210 */ /* 0x080fea0007f1e0ff */
[----:B------:R-:W-:Y:S01]  /*12220*/  IMAD.X R2, R0, 0x1, R237, P0 ;  /* 0x0000000100027824 */ /* 0x000fe200000e06ed */
        /* <DEDUP_REMOVED lines=15> */
[C---:B------:R-:W-:Y:S03]  /*12320*/  @!P1 IADD3 R2, P0, R7.reuse, R228, RZ ;  /* 0x000000e407029210 */ /* 0x040fe60007f1e0ff */
[----:B------:R4:W-:Y:S02]  /*12330*/  LDGSTS.E.BYPASS.LTC128B.128 [R230+0x3080], [R4.64], !P3 ;  /* 0x0308000004e67fae */ /* 0x0009e4000d901d4c */
[----:B------:R-:W-:Y:S01]  /*12340*/  @!P1 IMAD.X R0, R6, 0x1, R237, P0 ;  /* 0x0000000106009824 */ /* 0x000fe200000e06ed */
[C---:B------:R-:W-:Y:S04]  /*12350*/  @!P1 LEA R12, P0, R2.reuse, c[0x0][0x1f8], 0x1 ;  /* 0x00007e00020c9a11 */ /* 0x040fe800078008ff */
[----:B------:R-:W-:Y:S02]  /*12360*/  @!P1 LEA.HI.X R13, R2, c[0x0][0x1fc], R0, 0x1, P0 ;  /* 0x00007f00020d9a11 */ /* 0x000fe400000f0c00 */
[C---:B------:R-:W-:Y:S03]  /*12370*/  @!P1 IADD3 R2, P0, R7.reuse, R248, RZ ;  /* 0x000000f807029210 */ /* 0x040fe60007f1e0ff */
        /* <DEDUP_REMOVED lines=10> */
.L_x_471:
[-C--:B--2-4-:R-:W-:Y:S01]  /*12420*/  HMMA.16816.F32 R4, R48, R16.reuse, RZ ;  /* 0x000000103004723c */ /* 0x094fe200000018ff */
[----:B------:R-:W-:Y:S02]  /*12430*/  LDSM.16.M88.4 R176, [R217+0x8080] ;  /* 0x00808000d9b0783b */ /* 0x000fe40000000200 */
[----:B------:R-:W-:Y:S05]  /*12440*/  ISETP.GT.AND P0, PT, R243, R227, PT ;  /* 0x000000e3f300720c */ /* 0x000fea0003f04270 */
[C---:B---3--:R-:W-:Y:S01]  /*12450*/  HMMA.16816.F32 R8, R44.reuse, R16, RZ ;  /* 0x000000102c08723c */ /* 0x048fe200000018ff */
[----:B------:R-:W0:Y:S07]  /*12460*/  LDGDEPBAR ;  /* 0x00000000000079af */ /* 0x000e2e0000000000 */
[-C--:B------:R-:W-:Y:S01]  /*12470*/  HMMA.16816.F32 R12, R44, R18.reuse, RZ ;  /* 0x000000122c0c723c */ /* 0x080fe200000018ff */
[----:B------:R-:W2:Y:S07]  /*12480*/  LDSM.16.M88.4 R180, [R216+0x4880] ;  /* 0x00488000d8b4783b */ /* 0x000eae0000000200 */
[C---:B------:R-:W-:Y:S01]  /*12490*/  HMMA.16816.F32 R16, R48.reuse, R18, RZ ;  /* 0x000000123010723c */ /* 0x040fe200000018ff */
[----:B------:R-:W3:Y:S07]  /*124a0*/  LDSM.16.M88.4 R184, [R217+0x9080] ;  /* 0x00908000d9b8783b */ /* 0x000eee0000000200 */
        /* <DEDUP_REMOVED lines=30> */
[C---:B---3--:R-:W-:Y:S08]  /*12690*/  HMMA.16816.F32 R8, R184.reuse, R180, R8 ;  /* 0x000000b4b808723c */ /* 0x048ff00000001808 */
        /* <DEDUP_REMOVED lines=13> */
[----:B------:R-:W2:Y:S07]  /*12770*/  LDSM.16.M88.4 R176, [R216+0x5880] ;  /* 0x00588000d8b0783b */ /* 0x000eae0000000200 */
[-C--:B----4-:R-:W-:Y:S01]  /*12780*/  HMMA.16816.F32 R4, R160, R192.reuse, R4 ;  /* 0x000000c0a004723c */ /* 0x090fe20000001804 */
[----:B------:R-:W-:Y:S07]  /*12790*/  LDSM.16.M88.4 R188, [R213+0xb080] ;  /* 0x00b08000d5bc783b */ /* 0x000fee0000000200 */
[C---:B------:R-:W-:Y:S08]  /*127a0*/  HMMA.16816.F32 R8, R196.reuse, R192, R8 ;  /* 0x000000c0c408723c */ /* 0x040ff00000001808 */
[-C--:B------:R-:W-:Y:S08]  /*127b0*/  HMMA.16816.F32 R12, R196, R194.reuse, R12 ;  /* 0x000000c2c40c723c */ /* 0x080ff0000000180c */
[C---:B------:R-:W-:Y:S01]  /*127c0*/  HMMA.16816.F32 R16, R160.reuse, R194, R16 ;  /* 0x000000c2a010723c */ /* 0x040fe20000001810 */
[----:B------:R-:W-:Y:S07]  /*127d0*/  LDSM.16.M88.4 R192, [R205] ;  /* 0x00000000cdc0783b */ /* 0x000fee0000000200 */
[-C--:B-----5:R-:W-:Y:S08]  /*127e0*/  HMMA.16816.F32 R20, R160, R156.reuse, R20 ;  /* 0x0000009ca014723c */ /* 0x0a0ff00000001814 */
[C---:B------:R-:W-:Y:S08]  /*127f0*/  HMMA.16816.F32 R24, R196.reuse, R156, R24 ;  /* 0x0000009cc418723c */ /* 0x040ff00000001818 */
[-C--:B------:R-:W-:Y:S08]  /*12800*/  HMMA.16816.F32 R28, R196, R158.reuse, R28 ;  /* 0x0000009ec41c723c */ /* 0x080ff0000000181c */
[C---:B------:R-:W-:Y:S01]  /*12810*/  HMMA.16816.F32 R32, R160.reuse, R158, R32 ;  /* 0x0000009ea020723c */ /* 0x040fe20000001820 */
[----:B------:R-:W3:Y:S07]  /*12820*/  LDSM.16.M88.4 R156, [R213+0xa080] ;  /* 0x00a08000d59c783b */ /* 0x000eee0000000200 */
        /* <DEDUP_REMOVED lines=11> */
[-C--:B--2---:R-:W-:Y:S08]  /*128e0*/  HMMA.16816.F32 R20, R152, R176.reuse, R20 ;  /* 0x000000b09814723c */ /* 0x084ff00000001814 */
[C---:B------:R-:W-:Y:S08]  /*128f0*/  HMMA.16816.F32 R24, R172.reuse, R176, R24 ;  /* 0x000000b0ac18723c */ /* 0x040ff00000001818 */
[-C--:B------:R-:W-:Y:S08]  /*12900*/  HMMA.16816.F32 R28, R172, R178.reuse, R28 ;  /* 0x000000b2ac1c723c */ /* 0x080ff0000000181c */
[C---:B------:R-:W-:Y:S08]  /*12910*/  HMMA.16816.F32 R32, R152.reuse, R178, R32 ;  /* 0x000000b29820723c */ /* 0x040ff00000001820 */
[-C--:B------:R-:W-:Y:S08]  /*12920*/  HMMA.16816.F32 R36, R152, R180.reuse, R36 ;  /* 0x000000b49824723c */ /* 0x080ff00000001824 */
[C---:B------:R-:W-:Y:S08]  /*12930*/  HMMA.16816.F32 R40, R172.reuse, R180, R40 ;  /* 0x000000b4ac28723c */ /* 0x040ff00000001828 */
[-C--:B------:R-:W-:Y:S08]  /*12940*/  HMMA.16816.F32 R44, R172, R182.reuse, R44 ;  /* 0x000000b6ac2c723c */ /* 0x080ff0000000182c */
[----:B------:R-:W-:Y:S08]  /*12950*/  HMMA.16816.F32 R48, R152, R182, R48 ;  /* 0x000000b69830723c */ /* 0x000ff00000001830 */
        /* <DEDUP_REMOVED lines=60> */
.L_x_472:
        /* <DEDUP_REMOVED lines=28> */
.L_x_475:
[----:B------:R-:W-:Y:S04]  /*12ee0*/  MOV R0, c[0x0][0x32c] ;  /* 0x0000cb0000007a02 */ /* 0x000fe80000000f00 */
[----:B------:R-:W-:Y:S11]  /*12ef0*/  ISETP.NE.AND P0, PT, R0, 0x1, PT ;  /* 0x000000010000780c */ /* 0x000ff60003f05270 */
[----:B------:R-:W-:Y:S02]  /*12f00*/  @!UPT UIADD3 URZ, URZ, URZ, URZ ;  /* 0x0000003f3f3ff290 */ /* 0x000fe4000fffe03f */
[----:B------:R-:W-:Y:S05]  /*12f10*/  @P0 IMAD.HI.U32 R0, R2, c[0x0][0x330], RZ ;  /* 0x0000cc0002000a27 */ /* 0x000fea00078e00ff */
[----:B------:R-:W-:Y:S02]  /*12f20*/  @P0 SHF.R.U32.HI R2, RZ, c[0x0][0x334], R0 ;  /* 0x0000cd00ff020a19 */ /* 0x000fe40000011600 */
.L_x_476:
[----:B------:R-:W-:Y:S05]  /*12f30*/  BSYNC B0 ;  /* 0x0000000000007941 */ /* 0x000fea0003800000 */
.L_x_474:
[----:B------:R-:W-:Y:S04]  /*12f40*/  IMAD.IADD R0, R153, 0x1, -R234 ;  /* 0x0000000199007824 */ /* 0x000fe800078e0aea */
[----:B------:R-:W-:Y:S05]  /*12f50*/  IMAD R2, R2, c[0x0][0x32c], R0 ;  /* 0x0000cb0002027a24 */ /* 0x000fea00078e0200 */
[----:B------:R-:W-:Y:S02]  /*12f60*/  IADD3 R0, R2, c[0x0][0x32c], RZ ;  /* 0x0000cb0002007a10 */ /* 0x000fe40007ffe0ff */
[----:B------:R-:W-:Y:S02]  /*12f70*/  IMNMX R160, R160, R2, !PT ;  /* 0x00000002a0a07217 */ /* 0x000fe40007800200 */
[----:B------:R-:W-:Y:S02]  /*12f80*/  IMNMX R161, R161, R0, PT ;  /* 0x00000000a1a17217 */ /* 0x000fe40003800200 */
.L_x_473:
        /* <DEDUP_REMOVED lines=17> */
.L_x_479:
[----:B------:R-:W-:Y:S04]  /*130a0*/  MOV R0, c[0x0][0x32c] ;  /* 0x0000cb0000007a02 */ /* 0x000fe80000000f00 */
[----:B------:R-:W-:Y:S11]  /*130b0*/  ISETP.NE.AND P0, PT, R0, 0x1, PT ;  /* 0x000000010000780c */ /* 0x000ff60003f05270 */
[----:B------:R-:W-:Y:S02]  /*130c0*/  @!UPT UIADD3 URZ, URZ, URZ, URZ ;  /* 0x0000003f3f3ff290 */ /* 0x000fe4000fffe03f */
[----:B------:R-:W-:Y:S05]  /*130d0*/  @P0 IMAD.HI.U32 R0, R2, c[0x0][0x330], RZ ;  /* 0x0000cc0002000a27 */ /* 0x000fea00078e00ff */
[----:B------:R-:W-:Y:S02]  /*130e0*/  @P0 SHF.R.U32.HI R2, RZ, c[0x0][0x334], R0 ;  /* 0x0000cd00ff020a19 */ /* 0x000fe40000011600 */
.L_x_480:
[----:B------:R-:W-:Y:S05]  /*130f0*/  BSYNC B0 ;  /* 0x0000000000007941 */ /* 0x000fea0003800000 */
.L_x_478:
[----:B------:R-:W-:Y:S04]  /*13100*/  IMAD.IADD R0, R153, 0x1, -R234 ;  /* 0x0000000199007824 */ /* 0x000fe800078e0aea */
[----:B------:R-:W-:Y:S05]  /*13110*/  IMAD R0, R2, c[0x0][0x32c], R0 ;  /* 0x0000cb0002007a24 */ /* 0x000fea00078e0200 */
[----:B------:R-:W-:Y:S02]  /*13120*/  IADD3 R2, R0, c[0x0][0x32c], RZ ;  /* 0x0000cb0000027a10 */ /* 0x000fe40007ffe0ff */
[----:B------:R-:W-:Y:S02]  /*13130*/  IMNMX R158, R158, R0, !PT ;  /* 0x000000009e9e7217 */ /* 0x000fe40007800200 */
[----:B------:R-:W-:Y:S02]  /*13140*/  IMNMX R159, R159, R2, PT ;  /* 0x000000029f9f7217 */ /* 0x000fe40003800200 */
.L_x_477:
        /* <DEDUP_REMOVED lines=17> */
.L_x_483:
[----:B------:R-:W-:Y:S04]  /*13260*/  MOV R0, c[0x0][0x32c] ;  /* 0x0000cb0000007a02 */ /* 0x000fe80000000f00 */
[----:B------:R-:W-:Y:S11]  /*13270*/  ISETP.NE.AND P0, PT, R0, 0x1, PT ;  /* 0x000000010000780c */ /* 0x000ff60003f05270 */
[----:B------:R-:W-:Y:S02]  /*13280*/  @!UPT UIADD3 URZ, URZ, URZ, URZ ;  /* 0x0000003f3f3ff290 */ /* 0x000fe4000fffe03f */
[----:B------:R-:W-:Y:S05]  /*13290*/  @P0 IMAD.HI.U32 R0, R2, c[0x0][0x330], RZ ;  /* 0x0000cc0002000a27 */ /* 0x000fea00078e00ff */
[----:B------:R-:W-:Y:S02]  /*132a0*/  @P0 SHF.R.U32.HI R2, RZ, c[0x0][0x334], R0 ;  /* 0x0000cd00ff020a19 */ /* 0x000fe40000011600 */
.L_x_484:
[----:B------:R-:W-:Y:S05]  /*132b0*/  BSYNC B0 ;  /* 0x0000000000007941 */ /* 0x000fea0003800000 */
.L_x_482:
[----:B------:R-:W-:Y:S04]  /*132c0*/  IMAD.IADD R0, R153, 0x1, -R234 ;  /* 0x0000000199007824 */ /* 0x000fe800078e0aea */
[----:B------:R-:W-:Y:S05]  /*132d0*/  IMAD R0, R2, c[0x0][0x32c], R0 ;  /* 0x0000cb0002007a24 */ /* 0x000fea00078e0200 */
[----:B------:R-:W-:Y:S02]  /*132e0*/  IADD3 R2, R0, c[0x0][0x32c], RZ ;  /* 0x0000cb0000027a10 */ /* 0x000fe40007ffe0ff */
[----:B------:R-:W-:Y:S02]  /*132f0*/  IMNMX R156, R156, R0, !PT ;  /* 0x000000009c9c7217 */ /* 0x000fe40007800200 */
[----:B------:R-:W-:Y:S02]  /*13300*/  IMNMX R157, R157, R2, PT ;  /* 0x000000029d9d7217 */ /* 0x000fe40003800200 */
.L_x_481:
        /* <DEDUP_REMOVED lines=24> */
[C---:B------:R-:W-:Y:S04]  /*13490*/  ISETP.LT.OR P0, PT, R161.reuse, 0x11, P0 ;  /* 0x00000011a100780c */ /* 0x040fe80000701670 */
[----:B------:R-:W-:Y:S02]  /*134a0*/  FSEL R186, R20, -INF , !P0 ;  /* 0xff80000014ba7808 */ /* 0x000fe40004000000 */
[----:B------:R-:W-:Y:S02]  /*134b0*/  ISETP.GT.AND P0, PT, R160, 0x11, !P1 ;  /* 0x00000011a000780c */ /* 0x000fe40004f04270 */
[----:B------:R-:W-:Y:S02]  /*134c0*/  P2R R20, PR, RZ, 0x2 ;  /* 0x00000002ff147803 */ /* 0x000fe40000000000 */
[----:B------:R-:W-:Y:S04]  /*134d0*/  ISETP.LT.OR P0, PT, R161, 0x12, P0 ;  /* 0x00000012a100780c */ /* 0x000fe80000701670 */
[----:B------:R-:W-:Y:S02]  /*134e0*/  FSEL R187, R21, -INF , !P0 ;  /* 0xff80000015bb7808 */ /* 0x000fe40004000000 */
[----:B------:R-:W-:Y:S02]  /*134f0*/  ISETP.GT.AND P0, PT, R158, 0x10, !P2 ;  /* 0x000000109e00780c */ /* 0x000fe40005704270 */
[----:B------:R-:W-:Y:S02]  /*13500*/  ISETP.GE.AND P2, PT, R153, 0x19, PT ;  /* 0x000000199900780c */ /* 0x000fe40003f46270 */
[----:B------:R-:W-:Y:S04]  /*13510*/  ISETP.LT.OR P0, PT, R159, 0x11, P0 ;  /* 0x000000119f00780c */ /* 0x000fe80000701670 */
        /* <DEDUP_REMOVED lines=8> */
[C---:B------:R-:W-:Y:S04]  /*135a0*/  ISETP.LT.OR P0, PT, R161.reuse, 0x19, P0 ;  /* 0x00000019a100780c */ /* 0x040fe80000701670 */
[----:B------:R-:W-:Y:S02]  /*135b0*/  FSEL R190, R32, -INF , !P0 ;  /* 0xff80000020be7808 */ /* 0x000fe40004000000 */
[----:B------:R-:W-:Y:S04]  /*135c0*/  ISETP.GT.AND P0, PT, R160, 0x19, !P1 ;  /* 0x00000019a000780c */ /* 0x000fe80004f04270 */
        /* <DEDUP_REMOVED lines=28> */
[C---:B------:R-:W-:Y:S04]  /*13790*/  ISETP.GT.AND P0, PT, R158.reuse, 0x1, !P1 ;  /* 0x000000019e00780c */ /* 0x040fe80004f04270 */
[----:B------:R-:W-:Y:S04]  /*137a0*/  ISETP.LT.OR P0, PT, R159, 0x2, P0 ;  /* 0x000000029f00780c */ /* 0x000fe80000701670 */
[----:B------:R-:W-:Y:S02]  /*137b0*/  FSEL R7, R7, -INF , !P0 ;  /* 0xff80000007077808 */ /* 0x000fe40004000000 */
[----:B------:R-:W-:Y:S04]  /*137c0*/  ISETP.GT.AND P0, PT, R158, RZ, !P2 ;  /* 0x000000ff9e00720c */ /* 0x000fe80005704270 */
[----:B------:R-:W-:Y:S04]  /*137d0*/  ISETP.LT.OR P0, PT, R159, 0x1, P0 ;  /* 0x000000019f00780c */ /* 0x000fe80000701670 */
[----:B------:R-:W-:Y:S02]  /*137e0*/  FSEL R4, R6, -INF , !P0 ;  /* 0xff80000006047808 */ /* 0x000fe40004000000 */
[----:B------:R-:W-:Y:S01]  /*137f0*/  ISETP.GT.AND P0, PT, R160, 0x28, !P3 ;  /* 0x00000028a000780c */ /* 0x000fe20005f04270 */
[----:B------:R-:W1:Y:S03]  /*13800*/  SHFL.IDX PT, R6, R154, 0x3, 0x1c1f ;  /* 0x007c1f009a067f89 */ /* 0x000e6600000e0000 */
[C---:B------:R-:W-:Y:S04]  /*13810*/  ISETP.LT.OR P0, PT, R161.reuse, 0x29, P0 ;  /* 0x00000029a100780c */ /* 0x040fe80000701670 */
[----:B------:R-:W-:Y:S02]  /*13820*/  FSEL R192, R48, -INF , !P0 ;  /* 0xff80000030c07808 */ /* 0x000fe40004000000 */
[----:B------:R-:W-:Y:S04]  /*13830*/  ISETP.GT.AND P0, PT, R160, 0x29, !P6 ;  /* 0x00000029a000780c */ /* 0x000fe80007704270 */
[----:B------:R-:W-:Y:S04]  /*13840*/  ISETP.LT.OR P0, PT, R161, 0x2a, P0 ;  /* 0x0000002aa100780c */ /* 0x000fe80000701670 */
[----:B------:R-:W-:Y:S02]  /*13850*/  FSEL R171, R49, -INF , !P0 ;  /* 0xff80000031ab7808 */ /* 0x000fe40004000000 */
[----:B------:R-:W-:Y:S04]  /*13860*/  ISETP.GT.AND P0, PT, R158, 0x28, !P3 ;  /* 0x000000289e00780c */ /* 0x000fe80005f04270 */
        /* <DEDUP_REMOVED lines=15> */
[C---:B------:R-:W-:Y:S04]  /*13960*/  ISETP.GT.AND P0, PT, R156.reuse, 0x9, !P0 ;  /* 0x000000099c00780c */ /* 0x040fe80004704270 */
        /* <DEDUP_REMOVED lines=27> */
[----:B------:R-:W-:Y:S04]  /*13b20*/  ISETP.GT.AND P0, PT, R156, RZ, !P2 ;  /* 0x000000ff9c00720c */ /* 0x000fe80005704270 */
[C---:B------:R-:W-:Y:S04]  /*13b30*/  ISETP.LT.OR P0, PT, R157.reuse, 0x1, P0 ;  /* 0x000000019d00780c */ /* 0x040fe80000701670 */
        /* <DEDUP_REMOVED lines=20> */
.L_x_487:
[----:B------:R-:W-:Y:S04]  /*13c80*/  MOV R6, c[0x0][0x32c] ;  /* 0x0000cb0000067a02 */ /* 0x000fe80000000f00 */
[----:B------:R-:W-:Y:S11]  /*13c90*/  ISETP.NE.AND P0, PT, R6, 0x1, PT ;  /* 0x000000010600780c */ /* 0x000ff60003f05270 */
[----:B------:R-:W-:Y:S02]  /*13ca0*/  @!UPT UIADD3 URZ, URZ, URZ, URZ ;  /* 0x0000003f3f3ff290 */ /* 0x000fe4000fffe03f */
[----:B------:R-:W-:Y:S05]  /*13cb0*/  @P0 IMAD.HI.U32 R6, R24, c[0x0][0x330], RZ ;  /* 0x0000cc0018060a27 */ /* 0x000fea00078e00ff */
[----:B------:R-:W-:Y:S02]  /*13cc0*/  @P0 SHF.R.U32.HI R24, RZ, c[0x0][0x334], R6 ;  /* 0x0000cd00ff180a19 */ /* 0x000fe40000011606 */
.L_x_488:
[----:B------:R-:W-:Y:S05]  /*13cd0*/  BSYNC B0 ;  /* 0x0000000000007941 */ /* 0x000fea0003800000 */
.L_x_486:
[----:B------:R-:W-:Y:S04]  /*13ce0*/  IMAD.IADD R153, R153, 0x1, -R234 ;  /* 0x0000000199997824 */ /* 0x000fe800078e0aea */
[----:B------:R-:W-:Y:S05]  /*13cf0*/  IMAD R153, R24, c[0x0][0x32c], R153 ;  /* 0x0000cb0018997a24 */ /* 0x000fea00078e0299 */
[----:B------:R-:W-:Y:S02]  /*13d00*/  IADD3 R6, R153, c[0x0][0x32c], RZ ;  /* 0x0000cb0099067a10 */ /* 0x000fe40007ffe0ff */
[----:B------:R-:W-:Y:S02]  /*13d10*/  IMNMX R3, R3, R153, !PT ;  /* 0x0000009903037217 */ /* 0x000fe40007800200 */
[----:B------:R-:W-:Y:S02]  /*13d20*/  IMNMX R152, R152, R6, PT ;  /* 0x0000000698987217 */ /* 0x000fe40003800200 */
.L_x_485:
[----:B------:R-:W-:Y:S01]  /*13d30*/  ISETP.GT.AND P0, PT, R3, RZ, !P2 ;  /* 0x000000ff0300720c */ /* 0x000fe20005704270 */
[----:B------:R-:W-:Y:S01]  /*13d40*/  LDSM.16.MT88.4 R36, [R212+0x1880] ;  /* 0x00188000d424783b */ /* 0x000fe20000004200 */
[----:B------:R-:W-:Y:S02]  /*13d50*/  ISETP.NE.AND P2, PT, R23, RZ, PT ;  /* 0x000000ff1700720c */ /* 0x000fe40003f45270 */
[----:B------:R-:W-:Y:S04]  /*13d60*/  ISETP.LT.OR P0, PT, R152, 0x1, P0 ;  /* 0x000000019800780c */ /* 0x000fe80000701670 */
[----:B------:R-:W-:Y:S02]  /*13d70*/  FSEL R10, R10, -INF , !P0 ;  /* 0xff8000000a0a7808 */ /* 0x000fe40004000000 */
[----:B------:R-:W-:Y:S02]  /*13d80*/  ISETP.GT.AND P0, PT, R3, 0x1, !P1 ;  /* 0x000000010300780c */ /* 0x000fe40004f04270 */
        /* <DEDUP_REMOVED lines=14> */
[----:B------:R-:W-:Y:S02]  /*13e70*/  ISETP.GT.AND P0, PT, R3, 0x9, !P0 ;  /* 0x000000090300780c */ /* 0x000fe40004704270 */
[----:B------:R-:W-:Y:S02]  /*13e80*/  FMNMX.FTZ R2, R187, R2, !PT ;  /* 0x00000002bb027209 */ /* 0x000fe40007810000 */
[----:B------:R-:W-:Y:S02]  /*13e90*/  FMNMX.FTZ R0, R4, R150, !PT ;  /* 0x0000009604007209 */ /* 0x000fe40007810000 */
[----:B------:R-:W-:Y:S02]  /*13ea0*/  FMNMX.FTZ R2, R190, R2, !PT ;  /* 0x00000002be027209 */ /* 0x000fe40007810000 */
[----:B------:R-:W-:Y:S02]  /*13eb0*/  ISETP.LT.OR P0, PT, R152, 0xa, P0 ;  /* 0x0000000a9800780c */ /* 0x000fe40000701670 */
[----:B------:R-:W-:Y:S02]  /*13ec0*/  FMNMX.FTZ R2, R194, R2, !PT ;  /* 0x00000002c2027209 */ /* 0x000fe40007810000 */
        /* <DEDUP_REMOVED lines=14> */
[----:B------:R-:W-:Y:S01]  /*13fb0*/  FMNMX.FTZ R0, R189, R0, !PT ;  /* 0x00000000bd007209 */ /* 0x000fe20007810000 */
[----:B------:R-:W1:Y:S01]  /*13fc0*/  SHFL.BFLY PT, R20, R2, 0x2, 0x1f ;  /* 0x0c401f0002147f89 */ /* 0x000e6200000e0000 */
[----:B------:R-:W-:Y:S02]  /*13fd0*/  ISETP.GT.AND P0, PT, R3, 0x11, !P0 ;  /* 0x000000110300780c */ /* 0x000fe40004704270 */
[----:B------:R-:W-:Y:S02]  /*13fe0*/  FMNMX.FTZ R0, R196, R0, !PT ;  /* 0x00000000c4007209 */ /* 0x000fe40007810000 */
[C---:B------:R-:W-:Y:S02]  /*13ff0*/  ISETP.LT.OR P0, PT, R152.reuse, 0x12, P0 ;  /* 0x000000129800780c */ /* 0x040fe40000701670 */
[----:B------:R-:W-:Y:S02]  /*14000*/  FMNMX.FTZ R0, R199, R0, !PT ;  /* 0x00000000c7007209 */ /* 0x000fe40007810000 */
[----:B------:R-:W-:Y:S02]  /*14010*/  FSEL R27, R27, -INF , !P0 ;  /* 0xff8000001b1b7808 */ /* 0x000fe40004000000 */
[----:B------:R-:W-:Y:S02]  /*14020*/  ISETP.GT.AND P0, PT, R3, 0x18, !P1 ;  /* 0x000000180300780c */ /* 0x000fe40004f04270 */
[----:B------:R-:W-:Y:S02]  /*14030*/  FMNMX.FTZ R0, R193, R0, !PT ;  /* 0x00000000c1007209 */ /* 0x000fe40007810000 */
[----:B------:R-:W-:Y:S02]  /*14040*/  ISETP.LT.OR P0, PT, R152, 0x19, P0 ;  /* 0x000000199800780c */ /* 0x000fe40000701670 */
[----:B------:R-:W-:Y:S02]  /*14050*/  FMNMX.FTZ R0, R191, R0, !PT ;  /* 0x00000000bf007209 */ /* 0x000fe40007810000 */
[----:B------:R-:W-:Y:S02]  /*14060*/  FMNMX.FTZ R22, R9, R22, !PT ;  /* 0x0000001609167209 */ /* 0x000fe40007810000 */
[----:B------:R-:W-:Y:S02]  /*14070*/  FSEL R30, R30, -INF , !P0 ;  /* 0xff8000001e1e7808 */ /* 0x000fe40004000000 */
[----:B------:R-:W-:Y:S02]  /*14080*/  FMNMX.FTZ R0, R168, R0, !PT ;  /* 0x00000000a8007209 */ /* 0x000fe40007810000 */
[----:B------:R-:W-:Y:S02]  /*14090*/  ISETP.GT.AND P0, PT, R3, 0x19, !P2 ;  /* 0x000000190300780c */ /* 0x000fe40005704270 */
[----:B------:R-:W-:Y:S02]  /*140a0*/  FMNMX.FTZ R22, R12, R22, !PT ;  /* 0x000000160c167209 */ /* 0x000fe40007810000 */
[----:B------:R-:W-:Y:S02]  /*140b0*/  FMNMX.FTZ R0, R167, R0, !PT ;  /* 0x00000000a7007209 */ /* 0x000fe40007810000 */
[----:B------:R-:W-:Y:S02]  /*140c0*/  ISETP.LT.OR P0, PT, R152, 0x1a, P0 ;  /* 0x0000001a9800780c */ /* 0x000fe40000701670 */
[----:B-1----:R-:W-:Y:S02]  /*140d0*/  FMNMX.FTZ R20, R2, R20, !PT ;  /* 0x0000001402147209 */ /* 0x002fe40007810000 */
[----:B------:R-:W-:Y:S01]  /*140e0*/  FMNMX.FTZ R22, R13, R22, !PT ;  /* 0x000000160d167209 */ /* 0x000fe20007810000 */
[----:B------:R-:W1:Y:S01]  /*140f0*/  SHFL.BFLY PT, R2, R0, 0x2, 0x1f ;  /* 0x0c401f0000027f89 */ /* 0x000e6200000e0000 */
[----:B------:R-:W-:Y:S02]  /*14100*/  FSEL R24, R31, -INF , !P0 ;  /* 0xff8000001f187808 */ /* 0x000fe40004000000 */
[C---:B------:R-:W-:Y:S02]  /*14110*/  ISETP.GT.AND P0, PT, R3.reuse, 0x20, !P5 ;  /* 0x000000200300780c */ /* 0x040fe40006f04270 */
[----:B------:R-:W-:Y:S02]  /*14120*/  FMNMX.FTZ R22, R250, R22, !PT ;  /* 0x00000016fa167209 */ /* 0x000fe40007810000 */
[----:B------:R-:W-:Y:S01]  /*14130*/  ISETP.LT.OR P0, PT, R152, 0x21, P0 ;  /* 0x000000219800780c */ /* 0x000fe20000701670 */
[----:B------:R-:W2:Y:S01]  /*14140*/  SHFL.BFLY PT, R6, R20, 0x1, 0x1f ;  /* 0x0c201f0014067f89 */ /* 0x000ea200000e0000 */
[----:B------:R-:W-:Y:S02]  /*14150*/  FMNMX.FTZ R22, R252, R22, !PT ;  /* 0x00000016fc167209 */ /* 0x000fe40007810000 */
[----:B------:R-:W-:Y:S02]  /*14160*/  FSEL R166, R42, -INF , !P0 ;  /* 0xff8000002aa67808 */ /* 0x000fe40004000000 */
        /* <DEDUP_REMOVED lines=11> */
[----:B-1----:R-:W-:Y:S02]  /*14220*/  FMNMX.FTZ R2, R0, R2, !PT ;  /* 0x0000000200027209 */ /* 0x002fe40007810000 */
[----:B--2---:R-:W-:Y:S02]  /*14230*/  FMNMX.FTZ R3, R20, R6, !PT ;  /* 0x0000000614037209 */ /* 0x004fe40007810000 */
[----:B------:R-:W-:Y:S01]  /*14240*/  FMNMX.FTZ R6, R163, R22, !PT ;  /* 0x00000016a3067209 */ /* 0x000fe20007810000 */
[----:B------:R-:W1:Y:S01]  /*14250*/  SHFL.BFLY PT, R20, R2, 0x1, 0x1f ;  /* 0x0c201f0002147f89 */ /* 0x000e6200000e0000 */
[----:B------:R-:W-:Y:S01]  /*14260*/  ISETP.LT.OR P0, PT, R152, 0x2a, P0 ;  /* 0x0000002a9800780c */ /* 0x000fe20000701670 */
[----:B------:R-:W-:Y:S01]  /*14270*/  FMUL.FTZ R251, R3, c[0x0][0x2d0] ;  /* 0x0000b40003fb7a20 */ /* 0x000fe20000410000 */
[----:B------:R-:W-:Y:S02]  /*14280*/  FMNMX.FTZ R6, R161, R6, !PT ;  /* 0x00000006a1067209 */ /* 0x000fe40007810000 */
[----:B------:R-:W-:Y:S02]  /*14290*/  FSEL R153, R47, -INF , !P0 ;  /* 0xff8000002f997808 */ /* 0x000fe40004000000 */
[----:B------:R-:W-:Y:S01]  /*142a0*/  FSETP.NEU.FTZ.AND P0, PT, R3, -INF , PT ;  /* 0xff8000000300780b */ /* 0x000fe20003f1d000 */
[----:B------:R-:W2:Y:S03]  /*142b0*/  SHFL.BFLY PT, R0, R6, 0x2, 0x1f ;  /* 0x0c401f0006007f89 */ /* 0x000ea600000e0000 */
[----:B------:R-:W-:Y:S05]  /*142c0*/  FSEL R251, R251, RZ, P0 ;  /* 0x000000fffbfb7208 */ /* 0x000fea0000000000 */
[--C-:B------:R-:W-:Y:S01]  /*142d0*/  FFMA.FTZ R175, R21, c[0x0][0x2d0], -R251.reuse ;  /* 0x0000b40015af7a23 */ /* 0x100fe200000108fb */
[----:B------:R-:W-:Y:S01]  /*142e0*/  FMNMX.FTZ R21, R10, R148, !PT ;  /* 0x000000940a157209 */ /* 0x000fe20007810000 */
[--C-:B------:R-:W-:Y:S02]  /*142f0*/  FFMA.FTZ R174, R5, c[0x0][0x2d0], -R251.reuse ;  /* 0x0000b40005ae7a23 */ /* 0x100fe400000108fb */
[--C-:B------:R-:W-:Y:S01]  /*14300*/  FFMA.FTZ R173, R16, c[0x0][0x2d0], -R251.reuse ;  /* 0x0000b40010ad7a23 */ /* 0x100fe200000108fb */
[----:B------:R-:W-:Y:S01]  /*14310*/  FMNMX.FTZ R5, R11, R21, !PT ;  /* 0x000000150b057209 */ /* 0x000fe20007810000 */
[--C-:B------:R-:W-:Y:S01]  /*14320*/  FFMA.FTZ R172, R17, c[0x0][0x2d0], -R251.reuse ;  /* 0x0000b40011ac7a23 */ /* 0x100fe200000108fb */
[----:B------:R-:W-:Y:S01]  /*14330*/  MUFU.EX2 R175, R175 ;  /* 0x000000af00af7308 */ /* 0x000fe20000000800 */
[----:B-1----:R-:W-:Y:S01]  /*14340*/  FMNMX.FTZ R2, R2, R20, !PT ;  /* 0x0000001402027209 */ /* 0x002fe20007810000 */
[--C-:B------:R-:W-:Y:S01]  /*14350*/  FFMA.FTZ R186, R186, c[0x0][0x2d0], -R251.reuse ;  /* 0x0000b400baba7a23 */ /* 0x100fe200000108fb */
[----:B------:R-:W-:Y:S01]  /*14360*/  FMNMX.FTZ R5, R14, R5, !PT ;  /* 0x000000050e057209 */ /* 0x000fe20007810000 */
[----:B------:R-:W-:Y:S01]  /*14370*/  LDSM.16.MT88.4 R20, [R214+0x1880] ;  /* 0x00188000d614783b */ /* 0x000fe20000004200 */
[--C-:B------:R-:W-:Y:S02]  /*14380*/  FFMA.FTZ R187, R187, c[0x0][0x2d0], -R251.reuse ;  /* 0x0000b400bbbb7a23 */ /* 0x100fe400000108fb */
[----:B------:R-:W-:Y:S01]  /*14390*/  FMNMX.FTZ R5, R15, R5, !PT ;  /* 0x000000050f057209 */ /* 0x000fe20007810000 */
[----:B------:R-:W-:Y:S01]  /*143a0*/  FMUL.FTZ R195, R2, c[0x0][0x2d0] ;  /* 0x0000b40002c37a20 */ /* 0x000fe20000410000 */
[----:B--2---:R-:W-:Y:S01]  /*143b0*/  FMNMX.FTZ R0, R6, R0, !PT ;  /* 0x0000000006007209 */ /* 0x004fe20007810000 */
[----:B------:R-:W1:Y:S01]  /*143c0*/  MUFU.EX2 R174, R174 ;  /* 0x000000ae00ae7308 */ /* 0x000e620000000800 */
[----:B------:R-:W-:Y:S01]  /*143d0*/  FMNMX.FTZ R16, R25, R5, !PT ;  /* 0x0000000519107209 */ /* 0x000fe20007810000 */
[--C-:B------:R-:W-:Y:S01]  /*143e0*/  FFMA.FTZ R190, R190, c[0x0][0x2d0], -R251.reuse ;  /* 0x0000b400bebe7a23 */ /* 0x100fe200000108fb */
[----:B------:R-:W-:Y:S01]  /*143f0*/  FSEL R6, R3, RZ, P0 ;  /* 0x000000ff03067208 */ /* 0x000fe20000000000 */
[----:B------:R-:W2:Y:S01]  /*14400*/  SHFL.BFLY PT, R5, R0, 0x1, 0x1f ;  /* 0x0c201f0000057f89 */ /* 0x000ea200000e0000 */
[----:B------:R-:W-:Y:S01]  /*14410*/  FSETP.NEU.FTZ.AND P0, PT, R2, -INF , PT ;  /* 0xff8000000200780b */ /* 0x000fe20003f1d000 */
[----:B------:R-:W-:Y:S01]  /*14420*/  FFMA.FTZ R194, R194, c[0x0][0x2d0], -R251 ;  /* 0x0000b400c2c27a23 */ /* 0x000fe200000108fb */
[----:B------:R-:W-:Y:S01]  /*14430*/  FMNMX.FTZ R16, R27, R16, !PT ;  /* 0x000000101b107209 */ /* 0x000fe20007810000 */
[----:B------:R-:W-:Y:S01]  /*14440*/  FADD.FTZ R6, -R6, R151 ;  /* 0x0000009706067221 */ /* 0x000fe20000010100 */
[----:B------:R-:W-:Y:S01]  /*14450*/  FSEL R195, R195, RZ, P0 ;  /* 0x000000ffc3c37208 */ /* 0x000fe20000000000 */
[----:B------:R-:W-:Y:S01]  /*14460*/  MUFU.EX2 R173, R173 ;  /* 0x000000ad00ad7308 */ /* 0x000fe20000000800 */
[----:B------:R-:W-:Y:S01]  /*14470*/  FMNMX.FTZ R16, R30, R16, !PT ;  /* 0x000000101e107209 */ /* 0x000fe20007810000 */
[----:B------:R-:W-:Y:S02]  /*14480*/  FMUL.FTZ R151, R6, c[0x0][0x2d0] ;  /* 0x0000b40006977a20 */ /* 0x000fe40000410000 */
        /* <DEDUP_REMOVED lines=9> */
[--C-:B------:R-:W-:Y:S01]  /*14520*/  FFMA.FTZ R188, R188, c[0x0][0x2d0], -R195.reuse ;  /* 0x0000b400bcbc7a23 */ /* 0x100fe200000108c3 */
[----:B-1----:R-:W-:Y:S01]  /*14530*/  F2FP.PACK_AB R156, R174, R175 ;  /* 0x000000afae9c723e */ /* 0x002fe200000000ff */
[--C-:B------:R-:W-:Y:S01]  /*14540*/  FFMA.FTZ R189, R189, c[0x0][0x2d0], -R195.reuse ;  /* 0x0000b400bdbd7a23 */ /* 0x100fe200000108c3 */
[----:B------:R-:W-:Y:S01]  /*14550*/  FMNMX.FTZ R7, R160, R7, !PT ;  /* 0x00000007a0077209 */ /* 0x000fe20007810000 */
[--C-:B------:R-:W-:Y:S01]  /*14560*/  FFMA.FTZ R196, R196, c[0x0][0x2d0], -R195.reuse ;  /* 0x0000b400c4c47a23 */ /* 0x100fe200000108c3 */
[----:B--2---:R-:W-:Y:S01]  /*14570*/  FMNMX.FTZ R0, R0, R5, !PT ;  /* 0x0000000500007209 */ /* 0x004fe20007810000 */
[----:B------:R-:W-:Y:S01]  /*14580*/  FFMA.FTZ R199, R199, c[0x0][0x2d0], -R195 ;  /* 0x0000b400c7c77a23 */ /* 0x000fe200000108c3 */
[----:B------:R-:W-:Y:S01]  /*14590*/  FMNMX.FTZ R7, R153, R7, !PT ;  /* 0x0000000799077209 */ /* 0x000fe20007810000 */
[----:B------:R-:W1:Y:S01]  /*145a0*/  MUFU.EX2 R172, R172 ;  /* 0x000000ac00ac7308 */ /* 0x000e620000000800 */
[----:B------:R-:W-:Y:S01]  /*145b0*/  FSEL R5, R2, RZ, P0 ;  /* 0x000000ff02057208 */ /* 0x000fe20000000000 */
[C---:B------:R-:W-:Y:S01]  /*145c0*/  FMUL.FTZ R170, R0.reuse, c[0x0][0x2d0] ;  /* 0x0000b40000aa7a20 */ /* 0x040fe20000410000 */
[----:B------:R-:W-:Y:S01]  /*145d0*/  FSETP.NEU.FTZ.AND P0, PT, R0, -INF , PT ;  /* 0xff8000000000780b */ /* 0x000fe20003f1d000 */
[----:B------:R-:W2:Y:S01]  /*145e0*/  SHFL.BFLY PT, R4, R7, 0x2, 0x1f ;  /* 0x0c401f0007047f89 */ /* 0x000ea200000e0000 */
[--C-:B------:R-:W-:Y:S02]  /*145f0*/  FFMA.FTZ R198, R198, c[0x0][0x2d0], -R251.reuse ;  /* 0x0000b400c6c67a23 */ /* 0x100fe400000108fb */
[----:B------:R-:W-:Y:S01]  /*14600*/  FSEL R170, R170, RZ, P0 ;  /* 0x000000ffaaaa7208 */ /* 0x000fe20000000000 */
[----:B------:R-:W-:Y:S01]  /*14610*/  FADD.FTZ R150, -R5, R150 ;  /* 0x0000009605967221 */ /* 0x000fe20000010100 */
[----:B------:R-:W-:Y:S01]  /*14620*/  FSEL R5, R0, RZ, P0 ;  /* 0x000000ff00057208 */ /* 0x000fe20000000000 */
[----:B------:R-:W-:Y:S01]  /*14630*/  MUFU.EX2 R155, R155 ;  /* 0x0000009b009b7308 */ /* 0x000fe20000000800 */
[----:B------:R-:W-:Y:S02]  /*14640*/  FFMA.FTZ R197, R197, c[0x0][0x2d0], -R251 ;  /* 0x0000b400c5c57a23 */ /* 0x000fe400000108fb */
[----:B------:R-:W-:Y:S02]  /*14650*/  FMUL.FTZ R150, R150, c[0x0][0x2d0] ;  /* 0x0000b40096967a20 */ /* 0x000fe40000410000 */
[----:B------:R-:W-:Y:S02]  /*14660*/  FADD.FTZ R5, -R5, R149 ;  /* 0x0000009505057221 */ /* 0x000fe40000010100 */
[--C-:B------:R-:W-:Y:S02]  /*14670*/  FFMA.FTZ R177, R8, c[0x0][0x2d0], -R170.reuse ;  /* 0x0000b40008b17a23 */ /* 0x100fe400000108aa */
[----:B------:R-:W-:Y:S01]  /*14680*/  FMUL.FTZ R5, R5, c[0x0][0x2d0] ;  /* 0x0000b40005057a20 */ /* 0x000fe20000410000 */
[----:B------:R-:W3:Y:S01]  /*14690*/  MUFU.EX2 R150, R150 ;  /* 0x0000009600967308 */ /* 0x000ee20000000800 */
[--C-:B------:R-:W-:Y:S02]  /*146a0*/  FFMA.FTZ R176, R9, c[0x0][0x2d0], -R170.reuse ;  /* 0x0000b40009b07a23 */ /* 0x100fe400000108aa */
[--C-:B------:R-:W-:Y:S01]  /*146b0*/  FFMA.FTZ R181, R12, c[0x0][0x2d0], -R170.reuse ;  /* 0x0000b4000cb57a23 */ /* 0x100fe200000108aa */
[----:B-1----:R-:W-:Y:S01]  /*146c0*/  F2FP.PACK_AB R158, R172, R173 ;  /* 0x000000adac9e723e */ /* 0x002fe200000000ff */
[----:B------:R-:W-:Y:S02]  /*146d0*/  FFMA.FTZ R180, R13, c[0x0][0x2d0], -R170 ;  /* 0x0000b4000db47a23 */ /* 0x000fe400000108aa */
[----:B------:R-:W-:Y:S01]  /*146e0*/  FMUL.FTZ R16, R151, R132 ;  /* 0x0000008497107220 */ /* 0x000fe20000410000 */
[----:B--2---:R-:W-:Y:S01]  /*146f0*/  FMNMX.FTZ R4, R7, R4, !PT ;  /* 0x0000000407047209 */ /* 0x004fe20007810000 */
[C---:B------:R-:W-:Y:S01]  /*14700*/  FMUL.FTZ R17, R151.reuse, R133 ;  /* 0x0000008597117220 */ /* 0x040fe20000410000 */
[----:B------:R1:W2:Y:S01]  /*14710*/  MUFU.EX2 R149, R5 ;  /* 0x0000000500957308 */ /* 0x0002a20000000800 */
[C---:B------:R-:W-:Y:S02]  /*14720*/  FMUL.FTZ R32, R151.reuse, R112 ;  /* 0x0000007097207220 */ /* 0x040fe40000410000 */
[----:B------:R-:W4:Y:S01]  /*14730*/  SHFL.BFLY PT, R152, R4, 0x1, 0x1f ;  /* 0x0c201f0004987f89 */ /* 0x000f2200000e0000 */
[C---:B------:R-:W-:Y:S02]  /*14740*/  FMUL.FTZ R33, R151.reuse, R113 ;  /* 0x0000007197217220 */ /* 0x040fe40000410000 */
[C---:B------:R-:W-:Y:S02]  /*14750*/  FMUL.FTZ R48, R151.reuse, R124 ;  /* 0x0000007c97307220 */ /* 0x040fe40000410000 */
[C---:B------:R-:W-:Y:S02]  /*14760*/  FMUL.FTZ R49, R151.reuse, R125 ;  /* 0x0000007d97317220 */ /* 0x040fe40000410000 */
[----:B------:R-:W5:Y:S01]  /*14770*/  MUFU.EX2 R154, R154 ;  /* 0x0000009a009a7308 */ /* 0x000f620000000800 */
[C---:B------:R-:W-:Y:S02]  /*14780*/  FMUL.FTZ R52, R151.reuse, R52 ;  /* 0x0000003497347220 */ /* 0x040fe40000410000 */
[C---:B------:R-:W-:Y:S02]  /*14790*/  FMUL.FTZ R53, R151.reuse, R53 ;  /* 0x0000003597357220 */ /* 0x040fe40000410000 */
[C---:B---3--:R-:W-:Y:S02]  /*147a0*/  FMUL.FTZ R6, R150.reuse, R146 ;  /* 0x0000009296067220 */ /* 0x048fe40000410000 */
[C---:B------:R-:W-:Y:S02]  /*147b0*/  FMUL.FTZ R7, R150.reuse, R147 ;  /* 0x0000009396077220 */ /* 0x040fe40000410000 */
[C---:B------:R-:W-:Y:S01]  /*147c0*/  FMUL.FTZ R18, R150.reuse, R134 ;  /* 0x0000008696127220 */ /* 0x040fe20000410000 */
[----:B------:R-:W-:Y:S01]  /*147d0*/  MUFU.EX2 R179, R179 ;  /* 0x000000b300b37308 */ /* 0x000fe20000000800 */
[C---:B------:R-:W-:Y:S02]  /*147e0*/  FMUL.FTZ R19, R150.reuse, R135 ;  /* 0x0000008796137220 */ /* 0x040fe40000410000 */
[----:B------:R-:W-:Y:S01]  /*147f0*/  FMUL.FTZ R34, R150, R114 ;  /* 0x0000007296227220 */ /* 0x000fe20000410000 */
[----:B------:R-:W-:Y:S01]  /*14800*/  LDSM.16.MT88.4 R132, [R214+0x2080] ;  /* 0x00208000d684783b */ /* 0x000fe20000004200 */
[----:B-1----:R-:W-:Y:S01]  /*14810*/  FMUL.FTZ R5, R151, R145 ;  /* 0x0000009197057220 */ /* 0x002fe20000410000 */
[----:B----4-:R-:W-:Y:S01]  /*14820*/  FMNMX.FTZ R152, R4, R152, !PT ;  /* 0x0000009804987209 */ /* 0x010fe20007810000 */
[C---:B--2---:R-:W-:Y:S01]  /*14830*/  FMUL.FTZ R8, R149.reuse, R140 ;  /* 0x0000008c95087220 */ /* 0x044fe20000410000 */
[----:B------:R-:W-:Y:S02]  /*14840*/  MOV R140, R24 ;  /* 0x00000018008c7202 */ /* 0x000fe40000000f00 */
[----:B------:R-:W1:Y:S01]  /*14850*/  MUFU.EX2 R178, R178 ;  /* 0x000000b200b27308 */ /* 0x000e620000000800 */
[C---:B------:R-:W-:Y:S01]  /*14860*/  FSETP.NEU.FTZ.AND P0, PT, R152.reuse, -INF , PT ;  /* 0xff8000009800780b */ /* 0x040fe20003f1d000 */
[----:B------:R-:W-:Y:S01]  /*14870*/  FMUL.FTZ R162, R152, c[0x0][0x2d0] ;  /* 0x0000b40098a27a20 */ /* 0x000fe20000410000 */
[----:B-----5:R-:W-:Y:S01]  /*14880*/  F2FP.PACK_AB R157, R154, R155 ;  /* 0x0000009b9a9d723e */ /* 0x020fe200000000ff */
[C---:B------:R-:W-:Y:S01]  /*14890*/  FMUL.FTZ R9, R149.reuse, R141 ;  /* 0x0000008d95097220 */ /* 0x040fe20000410000 */
[----:B------:R-:W-:Y:S01]  /*148a0*/  FSEL R4, R152, RZ, P0 ;  /* 0x000000ff98047208 */ /* 0x000fe20000000000 */
[C---:B------:R-:W-:Y:S01]  /*148b0*/  FMUL.FTZ R12, R149.reuse, R136 ;  /* 0x00000088950c7220 */ /* 0x040fe20000410000 */
[----:B------:R-:W-:Y:S01]  /*148c0*/  FSEL R162, R162, RZ, P0 ;  /* 0x000000ffa2a27208 */ /* 0x000fe20000000000 */
[----:B------:R-:W-:Y:S02]  /*148d0*/  FMUL.FTZ R13, R149, R137 ;  /* 0x00000089950d7220 */ /* 0x000fe40000410000 */
[----:B------:R-:W-:Y:S01]  /*148e0*/  MUFU.EX2 R177, R177 ;  /* 0x000000b100b17308 */ /* 0x000fe20000000800 */
[----:B------:R-:W-:Y:S01]  /*148f0*/  FADD.FTZ R4, -R4, R148 ;  /* 0x0000009404047221 */ /* 0x000fe20000010100 */
[----:B------:R-:W-:Y:S01]  /*14900*/  MOV R141, R30 ;  /* 0x0000001e008d7202 */ /* 0x000fe20000000f00 */
[--C-:B------:R-:W-:Y:S01]  /*14910*/  FFMA.FTZ R182, R15, c[0x0][0x2d0], -R162.reuse ;  /* 0x0000b4000fb67a23 */ /* 0x100fe200000108a2 */
[----:B------:R-:W-:Y:S01]  /*14920*/  MOV R136, R29 ;  /* 0x0000001d00887202 */ /* 0x000fe20000000f00 */
[----:B------:R-:W-:Y:S01]  /*14930*/  FMUL.FTZ R4, R4, c[0x0][0x2d0] ;  /* 0x0000b40004047a20 */ /* 0x000fe20000410000 */
[----:B------:R-:W-:Y:S01]  /*14940*/  MOV R137, R28 ;  /* 0x0000001c00897202 */ /* 0x000fe20000000f00 */
[--C-:B------:R-:W-:Y:S01]  /*14950*/  FFMA.FTZ R185, R10, c[0x0][0x2d0], -R162.reuse ;  /* 0x0000b4000ab97a23 */ /* 0x100fe200000108a2 */
[----:B------:R-:W-:Y:S01]  /*14960*/  ISETP.GT.AND P0, PT, R243, R249, PT ;  /* 0x000000f9f300720c */ /* 0x000fe20003f04270 */
[--C-:B------:R-:W-:Y:S01]  /*14970*/  FFMA.FTZ R184, R11, c[0x0][0x2d0], -R162.reuse ;  /* 0x0000b4000bb87a23 */ /* 0x100fe200000108a2 */
[----:B------:R2:W3:Y:S01]  /*14980*/  MUFU.EX2 R148, R4 ;  /* 0x0000000400947308 */ /* 0x0004e20000000800 */
[----:B------:R-:W-:Y:S01]  /*14990*/  FFMA.FTZ R183, R14, c[0x0][0x2d0], -R162 ;  /* 0x0000b4000eb77a23 */ /* 0x000fe200000108a2 */
[----:B------:R-:W-:Y:S01]  /*149a0*/  IADD3 R243, R243, -0x1, RZ ;  /* 0xfffffffff3f37810 */ /* 0x000fe20007ffe0ff */
[C---:B------:R-:W-:Y:S01]  /*149b0*/  FMUL.FTZ R24, R149.reuse, R104 ;  /* 0x0000006895187220 */ /* 0x040fe20000410000 */
[----:B-1----:R-:W-:Y:S01]  /*149c0*/  F2FP.PACK_AB R159, R178, R179 ;  /* 0x000000b3b29f723e */ /* 0x002fe200000000ff */
[C---:B------:R-:W-:Y:S02]  /*149d0*/  FMUL.FTZ R29, R149.reuse, R109 ;  /* 0x0000006d951d7220 */ /* 0x040fe40000410000 */
[C---:B------:R-:W-:Y:S02]  /*149e0*/  FMUL.FTZ R28, R149.reuse, R108 ;  /* 0x0000006c951c7220 */ /* 0x040fe40000410000 */
[C---:B------:R-:W-:Y:S01]  /*149f0*/  FMUL.FTZ R35, R150.reuse, R115 ;  /* 0x0000007396237220 */ /* 0x040fe20000410000 */
[----:B------:R-:W1:Y:S01]  /*14a00*/  MUFU.EX2 R176, R176 ;  /* 0x000000b000b07308 */ /* 0x000e620000000800 */
[C---:B------:R-:W-:Y:S01]  /*14a10*/  FMUL.FTZ R40, R149.reuse, R120 ;  /* 0x0000007895287220 */ /* 0x040fe20000410000 */
[----:B------:R-:W-:Y:S01]  /*14a20*/  LDSM.16.MT88.4 R112, [R212+0x1c80] ;  /* 0x001c8000d470783b */ /* 0x000fe20000004200 */
[C---:B------:R-:W-:Y:S02]  /*14a30*/  FMUL.FTZ R41, R149.reuse, R121 ;  /* 0x0000007995297220 */ /* 0x040fe40000410000 */
[C---:B------:R-:W-:Y:S02]  /*14a40*/  FMUL.FTZ R44, R149.reuse, R128 ;  /* 0x00000080952c7220 */ /* 0x040fe40000410000 */
[----:B------:R-:W-:Y:S02]  /*14a50*/  FMUL.FTZ R45, R149, R129 ;  /* 0x00000081952d7220 */ /* 0x000fe40000410000 */
[C---:B------:R-:W-:Y:S01]  /*14a60*/  FMUL.FTZ R50, R150.reuse, R126 ;  /* 0x0000007e96327220 */ /* 0x040fe20000410000 */
[----:B------:R-:W-:Y:S01]  /*14a70*/  MUFU.EX2 R181, R181 ;  /* 0x000000b500b57308 */ /* 0x000fe20000000800 */
[C---:B------:R-:W-:Y:S02]  /*14a80*/  FMUL.FTZ R51, R150.reuse, R127 ;  /* 0x0000007f96337220 */ /* 0x040fe40000410000 */
[----:B------:R-:W-:Y:S01]  /*14a90*/  FMUL.FTZ R54, R150, R54 ;  /* 0x0000003696367220 */ /* 0x000fe20000410000 */
[----:B------:R-:W-:Y:S01]  /*14aa0*/  LDSM.16.MT88.4 R124, [R214+0x2c80] ;  /* 0x002c8000d67c783b */ /* 0x000fe20000004200 */
[----:B--2---:R-:W-:Y:S02]  /*14ab0*/  FMUL.FTZ R4, R151, R144 ;  /* 0x0000009097047220 */ /* 0x004fe40000410000 */
[C---:B---3--:R-:W-:Y:S02]  /*14ac0*/  FMUL.FTZ R26, R148.reuse, R106 ;  /* 0x0000006a941a7220 */ /* 0x048fe40000410000 */
[C---:B------:R-:W-:Y:S01]  /*14ad0*/  FMUL.FTZ R30, R148.reuse, R110 ;  /* 0x0000006e941e7220 */ /* 0x040fe20000410000 */
[----:B------:R-:W2:Y:S01]  /*14ae0*/  MUFU.EX2 R180, R180 ;  /* 0x000000b400b47308 */ /* 0x000ea20000000800 */
[C---:B------:R-:W-:Y:S01]  /*14af0*/  FMUL.FTZ R31, R148.reuse, R111 ;  /* 0x0000006f941f7220 */ /* 0x040fe20000410000 */
[-C--:B------:R-:W-:Y:S01]  /*14b00*/  HMMA.16816.F32 R4, R156, R20.reuse, R4 ;  /* 0x000000149c04723c */ /* 0x080fe20000001804 */
[----:B------:R-:W-:Y:S01]  /*14b10*/  FMUL.FTZ R10, R148, R142 ;  /* 0x0000008e940a7220 */ /* 0x000fe20000410000 */
[----:B-1----:R-:W-:Y:S01]  /*14b20*/  F2FP.PACK_AB R144, R176, R177 ;  /* 0x000000b1b090723e */ /* 0x002fe200000000ff */
[C---:B------:R-:W-:Y:S01]  /*14b30*/  FMUL.FTZ R11, R148.reuse, R143 ;  /* 0x0000008f940b7220 */ /* 0x040fe20000410000 */
[----:B------:R-:W-:Y:S01]  /*14b40*/  MOV R142, R27 ;  /* 0x0000001b008e7202 */ /* 0x000fe20000000f00 */
[C---:B------:R-:W-:Y:S01]  /*14b50*/  FMUL.FTZ R15, R148.reuse, R139 ;  /* 0x0000008b940f7220 */ /* 0x040fe20000410000 */
[----:B------:R-:W-:Y:S01]  /*14b60*/  MOV R143, R25 ;  /* 0x00000019008f7202 */ /* 0x000fe20000000f00 */
[C---:B------:R-:W-:Y:S01]  /*14b70*/  FMUL.FTZ R14, R148.reuse, R138 ;  /* 0x0000008a940e7220 */ /* 0x040fe20000410000 */
[----:B------:R-:W-:Y:S01]  /*14b80*/  MUFU.EX2 R185, R185 ;  /* 0x000000b900b97308 */ /* 0x000fe20000000800 */
[C---:B------:R-:W-:Y:S03]  /*14b90*/  FMUL.FTZ R25, R149.reuse, R105 ;  /* 0x0000006995197220 */ /* 0x040fe60000410000 */
[C---:B------:R-:W-:Y:S02]  /*14ba0*/  FMUL.FTZ R27, R148.reuse, R107 ;  /* 0x0000006b941b7220 */ /* 0x040fe40000410000 */
[----:B------:R-:W-:Y:S01]  /*14bb0*/  LDSM.16.MT88.4 R104, [R212+0x2480] ;  /* 0x00248000d468783b */ /* 0x000fe20000004200 */
[C---:B------:R-:W-:Y:S02]  /*14bc0*/  FMUL.FTZ R42, R148.reuse, R122 ;  /* 0x0000007a942a7220 */ /* 0x040fe40000410000 */
[C---:B------:R-:W-:Y:S01]  /*14bd0*/  FMUL.FTZ R43, R148.reuse, R123 ;  /* 0x0000007b942b7220 */ /* 0x040fe20000410000 */
[----:B------:R-:W1:Y:S01]  /*14be0*/  MUFU.EX2 R184, R184 ;  /* 0x000000b800b87308 */ /* 0x000e620000000800 */
[C---:B------:R-:W-:Y:S02]  /*14bf0*/  FMUL.FTZ R46, R148.reuse, R130 ;  /* 0x00000082942e7220 */ /* 0x040fe40000410000 */
[----:B------:R-:W-:Y:S01]  /*14c00*/  FMUL.FTZ R47, R148, R131 ;  /* 0x00000083942f7220 */ /* 0x000fe20000410000 */
[----:B--2---:R-:W-:Y:S01]  /*14c10*/  F2FP.PACK_AB R146, R180, R181 ;  /* 0x000000b5b492723e */ /* 0x004fe200000000ff */
[----:B------:R-:W-:Y:S02]  /*14c20*/  FMUL.FTZ R55, R150, R55 ;  /* 0x0000003796377220 */ /* 0x000fe40000410000 */
[C---:B------:R-:W-:Y:S02]  /*14c30*/  FMUL.FTZ R56, R149.reuse, R56 ;  /* 0x0000003895387220 */ /* 0x040fe40000410000 */
[C---:B------:R-:W-:Y:S01]  /*14c40*/  FMUL.FTZ R57, R149.reuse, R57 ;  /* 0x0000003995397220 */ /* 0x040fe20000410000 */
[----:B------:R-:W-:Y:S01]  /*14c50*/  MUFU.EX2 R183, R183 ;  /* 0x000000b700b77308 */ /* 0x000fe20000000800 */
[C---:B------:R-:W-:Y:S02]  /*14c60*/  FMUL.FTZ R58, R148.reuse, R58 ;  /* 0x0000003a943a7220 */ /* 0x040fe40000410000 */
[C---:B------:R-:W-:Y:S02]  /*14c70*/  FMUL.FTZ R59, R148.reuse, R59 ;  /* 0x0000003b943b7220 */ /* 0x040fe40000410000 */
[C---:B------:R-:W-:Y:S02]  /*14c80*/  FMUL.FTZ R60, R149.reuse, R60 ;  /* 0x0000003c953c7220 */ /* 0x040fe40000410000 */
[----:B------:R-:W-:Y:S02]  /*14c90*/  FMUL.FTZ R61, R149, R61 ;  /* 0x0000003d953d7220 */ /* 0x000fe40000410000 */
[C---:B------:R-:W-:Y:S01]  /*14ca0*/  FMUL.FTZ R62, R148.reuse, R62 ;  /* 0x0000003e943e7220 */ /* 0x040fe20000410000 */
[----:B------:R-:W2:Y:S01]  /*14cb0*/  MUFU.EX2 R182, R182 ;  /* 0x000000b600b67308 */ /* 0x000ea20000000800 */
[----:B------:R-:W-:Y:S02]  /*14cc0*/  FMUL.FTZ R63, R148, R63 ;  /* 0x0000003f943f7220 */ /* 0x000fe40000410000 */
[C---:B------:R-:W-:Y:S01]  /*14cd0*/  FMUL.FTZ R64, R151.reuse, R64 ;  /* 0x0000004097407220 */ /* 0x040fe20000410000 */
[----:B-1----:R-:W-:Y:S01]  /*14ce0*/  F2FP.PACK_AB R145, R184, R185 ;  /* 0x000000b9b891723e */ /* 0x002fe200000000ff */
[----:B------:R-:W-:Y:S02]  /*14cf0*/  FMUL.FTZ R65, R151, R65 ;  /* 0x0000004197417220 */ /* 0x000fe40000410000 */
[C---:B------:R-:W-:Y:S02]  /*14d00*/  FMUL.FTZ R66, R150.reuse, R66 ;  /* 0x0000004296427220 */ /* 0x040fe40000410000 */
[----:B------:R-:W-:Y:S01]  /*14d10*/  FMUL.FTZ R67, R150, R67 ;  /* 0x0000004396437220 */ /* 0x000fe20000410000 */
[----:B------:R-:W-:Y:S01]  /*14d20*/  MUFU.EX2 R186, R186 ;  /* 0x000000ba00ba7308 */ /* 0x000fe20000000800 */
[--C-:B------:R-:W-:Y:S02]  /*14d30*/  FFMA.FTZ R108, R137, c[0x0][0x2d0], -R170.reuse ;  /* 0x0000b400896c7a23 */ /* 0x100fe400000108aa */
[--C-:B------:R-:W-:Y:S02]  /*14d40*/  FFMA.FTZ R169, R169, c[0x0][0x2d0], -R170.reuse ;  /* 0x0000b400a9a97a23 */ /* 0x100fe400000108aa */
[----:B------:R-:W-:Y:S02]  /*14d50*/  FFMA.FTZ R165, R165, c[0x0][0x2d0], -R170 ;  /* 0x0000b400a5a57a23 */ /* 0x000fe400000108aa */
[--C-:B------:R-:W-:Y:S02]  /*14d60*/  FFMA.FTZ R166, R166, c[0x0][0x2d0], -R162.reuse ;  /* 0x0000b400a6a67a23 */ /* 0x100fe400000108a2 */
[----:B------:R-:W-:Y:S01]  /*14d70*/  FFMA.FTZ R164, R164, c[0x0][0x2d0], -R162 ;  /* 0x0000b400a4a47a23 */ /* 0x000fe200000108a2 */
[----:B------:R1:W-:Y:S01]  /*14d80*/  MUFU.EX2 R121, R108 ;  /* 0x0000006c00797308 */ /* 0x0003e20000000800 */
[--C-:B------:R-:W-:Y:S02]  /*14d90*/  FFMA.FTZ R250, R250, c[0x0][0x2d0], -R170.reuse ;  /* 0x0000b400fafa7a23 */ /* 0x100fe400000108aa */
[--C-:B------:R-:W-:Y:S01]  /*14da0*/  FFMA.FTZ R252, R252, c[0x0][0x2d0], -R170.reuse ;  /* 0x0000b400fcfc7a23 */ /* 0x100fe200000108aa */
[----:B--2---:R-:W-:Y:S01]  /*14db0*/  F2FP.PACK_AB R147, R182, R183 ;  /* 0x000000b7b693723e */ /* 0x004fe200000000ff */
[--C-:B------:R-:W-:Y:S02]  /*14dc0*/  FFMA.FTZ R193, R193, c[0x0][0x2d0], -R195.reuse ;  /* 0x0000b400c1c17a23 */ /* 0x100fe400000108c3 */
[--C-:B------:R-:W-:Y:S02]  /*14dd0*/  FFMA.FTZ R191, R191, c[0x0][0x2d0], -R195.reuse ;  /* 0x0000b400bfbf7a23 */ /* 0x100fe400000108c3 */
[----:B------:R-:W-:Y:S01]  /*14de0*/  FFMA.FTZ R195, R167, c[0x0][0x2d0], -R195 ;  /* 0x0000b400a7c37a23 */ /* 0x000fe200000108c3 */
[----:B------:R-:W-:Y:S01]  /*14df0*/  MUFU.EX2 R130, R169 ;  /* 0x000000a900827308 */ /* 0x000fe20000000800 */
[C---:B------:R-:W-:Y:S01]  /*14e00*/  HMMA.16816.F32 R8, R144.reuse, R20, R8 ;  /* 0x000000149008723c */ /* 0x040fe20000001808 */
[--C-:B------:R-:W-:Y:S02]  /*14e10*/  FFMA.FTZ R192, R192, c[0x0][0x2d0], -R251.reuse ;  /* 0x0000b400c0c07a23 */ /* 0x100fe400000108fb */
[----:B------:R-:W-:Y:S02]  /*14e20*/  FFMA.FTZ R251, R171, c[0x0][0x2d0], -R251 ;  /* 0x0000b400abfb7a23 */ /* 0x000fe400000108fb */
[----:B------:R-:W-:Y:S02]  /*14e30*/  FFMA.FTZ R163, R163, c[0x0][0x2d0], -R170 ;  /* 0x0000b400a3a37a23 */ /* 0x000fe400000108aa */
[C---:B------:R-:W-:Y:S01]  /*14e40*/  FMUL.FTZ R20, R151.reuse, R100 ;  /* 0x0000006497147220 */ /* 0x040fe20000410000 */
[-C--:B------:R-:W-:Y:S01]  /*14e50*/  HMMA.16816.F32 R12, R144, R22.reuse, R12 ;  /* 0x00000016900c723c */ /* 0x080fe2000000180c */
[C---:B------:R-:W-:Y:S01]  /*14e60*/  FMUL.FTZ R21, R151.reuse, R101 ;  /* 0x0000006597157220 */ /* 0x040fe20000410000 */
[----:B------:R-:W-:Y:S02]  /*14e70*/  MUFU.EX2 R131, R166 ;  /* 0x000000a600837308 */ /* 0x000fe40000000800 */
[C---:B------:R-:W-:Y:S01]  /*14e80*/  FMUL.FTZ R68, R151.reuse, R68 ;  /* 0x0000004497447220 */ /* 0x040fe20000410000 */
[----:B-1----:R-:W-:Y:S01]  /*14e90*/  LDSM.16.MT88.4 R108, [R214+0x1c80] ;  /* 0x001c8000d66c783b */ /* 0x002fe20000004200 */
[----:B------:R-:W-:Y:S02]  /*14ea0*/  FMUL.FTZ R69, R151, R69 ;  /* 0x0000004597457220 */ /* 0x000fe40000410000 */
[C---:B------:R-:W-:Y:S01]  /*14eb0*/  HMMA.16816.F32 R16, R156.reuse, R22, R16 ;  /* 0x000000169c10723c */ /* 0x040fe20000001810 */
[C---:B------:R-:W-:Y:S03]  /*14ec0*/  FMUL.FTZ R70, R150.reuse, R70 ;  /* 0x0000004696467220 */ /* 0x040fe60000410000 */
[C---:B------:R-:W-:Y:S01]  /*14ed0*/  FMUL.FTZ R71, R150.reuse, R71 ;  /* 0x0000004796477220 */ /* 0x040fe20000410000 */
[----:B------:R-:W-:Y:S01]  /*14ee0*/  MUFU.EX2 R187, R187 ;  /* 0x000000bb00bb7308 */ /* 0x000fe20000000800 */
[C---:B------:R-:W-:Y:S02]  /*14ef0*/  FMUL.FTZ R72, R149.reuse, R72 ;  /* 0x0000004895487220 */ /* 0x040fe40000410000 */
[C---:B------:R-:W-:Y:S04]  /*14f00*/  FMUL.FTZ R22, R150.reuse, R102 ;  /* 0x0000006696167220 */ /* 0x040fe80000410000 */
[----:B------:R-:W-:Y:S02]  /*14f10*/  FMUL.FTZ R23, R150, R103 ;  /* 0x0000006796177220 */ /* 0x000fe40000410000 */
[----:B------:R-:W1:Y:S01]  /*14f20*/  LDSM.16.MT88.4 R100, [R214+0x2480] ;  /* 0x00248000d664783b */ /* 0x000e620000004200 */
[C---:B------:R-:W-:Y:S01]  /*14f30*/  FMUL.FTZ R73, R149.reuse, R73 ;  /* 0x0000004995497220 */ /* 0x040fe20000410000 */
[----:B------:R-:W-:Y:S01]  /*14f40*/  MUFU.EX2 R188, R188 ;  /* 0x000000bc00bc7308 */ /* 0x000fe20000000800 */
[C---:B------:R-:W-:Y:S02]  /*14f50*/  FMUL.FTZ R74, R148.reuse, R74 ;  /* 0x0000004a944a7220 */ /* 0x040fe40000410000 */
[-C--:B------:R-:W-:Y:S01]  /*14f60*/  HMMA.16816.F32 R20, R156, R36.reuse, R20 ;  /* 0x000000249c14723c */ /* 0x080fe20000001814 */
[C---:B------:R-:W-:Y:S02]  /*14f70*/  FMUL.FTZ R75, R148.reuse, R75 ;  /* 0x0000004b944b7220 */ /* 0x040fe40000410000 */
[C---:B------:R-:W-:Y:S02]  /*14f80*/  FMUL.FTZ R76, R149.reuse, R76 ;  /* 0x0000004c954c7220 */ /* 0x040fe40000410000 */
[----:B------:R-:W-:Y:S02]  /*14f90*/  FMUL.FTZ R77, R149, R77 ;  /* 0x0000004d954d7220 */ /* 0x000fe40000410000 */
[C---:B------:R-:W-:Y:S01]  /*14fa0*/  FMUL.FTZ R78, R148.reuse, R78 ;  /* 0x0000004e944e7220 */ /* 0x040fe20000410000 */
[C---:B------:R-:W-:Y:S01]  /*14fb0*/  HMMA.16816.F32 R24, R144.reuse, R36, R24 ;  /* 0x000000249018723c */ /* 0x040fe20000001818 */
[----:B------:R-:W-:Y:S01]  /*14fc0*/  FMUL.FTZ R79, R148, R79 ;  /* 0x0000004f944f7220 */ /* 0x000fe20000410000 */
[----:B------:R-:W2:Y:S02]  /*14fd0*/  MUFU.EX2 R189, R189 ;  /* 0x000000bd00bd7308 */ /* 0x000ea40000000800 */
[C---:B------:R-:W-:Y:S02]  /*14fe0*/  FMUL.FTZ R80, R151.reuse, R80 ;  /* 0x0000005097507220 */ /* 0x040fe40000410000 */
[C---:B------:R-:W-:Y:S02]  /*14ff0*/  FMUL.FTZ R81, R151.reuse, R81 ;  /* 0x0000005197517220 */ /* 0x040fe40000410000 */
[-C--:B------:R-:W-:Y:S01]  /*15000*/  HMMA.16816.F32 R28, R144, R38.reuse, R28 ;  /* 0x00000026901c723c */ /* 0x080fe2000000181c */
[C---:B------:R-:W-:Y:S03]  /*15010*/  FMUL.FTZ R36, R151.reuse, R116 ;  /* 0x0000007497247220 */ /* 0x040fe60000410000 */
[----:B------:R-:W-:Y:S01]  /*15020*/  FMUL.FTZ R37, R151, R117 ;  /* 0x0000007597257220 */ /* 0x000fe20000410000 */
[----:B------:R-:W-:Y:S01]  /*15030*/  MUFU.EX2 R190, R190 ;  /* 0x000000be00be7308 */ /* 0x000fe20000000800 */
[C---:B------:R-:W-:Y:S02]  /*15040*/  FMUL.FTZ R82, R150.reuse, R82 ;  /* 0x0000005296527220 */ /* 0x040fe40000410000 */
[C---:B------:R-:W-:Y:S01]  /*15050*/  HMMA.16816.F32 R32, R156.reuse, R38, R32 ;  /* 0x000000269c20723c */ /* 0x040fe20000001820 */
[C---:B------:R-:W-:Y:S03]  /*15060*/  FMUL.FTZ R83, R150.reuse, R83 ;  /* 0x0000005396537220 */ /* 0x040fe60000410000 */
[C---:B------:R-:W-:Y:S02]  /*15070*/  FMUL.FTZ R88, R149.reuse, R88 ;  /* 0x0000005895587220 */ /* 0x040fe40000410000 */
[C---:B------:R-:W-:Y:S01]  /*15080*/  FMUL.FTZ R89, R149.reuse, R89 ;  /* 0x0000005995597220 */ /* 0x040fe20000410000 */
[----:B------:R-:W3:Y:S01]  /*15090*/  MUFU.EX2 R194, R194 ;  /* 0x000000c200c27308 */ /* 0x000ee20000000800 */
[C---:B------:R-:W-:Y:S04]  /*150a0*/  FMUL.FTZ R38, R150.reuse, R118 ;  /* 0x0000007696267220 */ /* 0x040fe80000410000 */
[----:B------:R-:W-:Y:S02]  /*150b0*/  FMUL.FTZ R39, R150, R119 ;  /* 0x0000007796277220 */ /* 0x000fe40000410000 */
[----:B------:R-:W-:Y:S01]  /*150c0*/  LDSM.16.MT88.4 R116, [R214+0x2880] ;  /* 0x00288000d674783b */ /* 0x000fe20000004200 */
[C---:B------:R-:W-:Y:S02]  /*150d0*/  FMUL.FTZ R90, R148.reuse, R90 ;  /* 0x0000005a945a7220 */ /* 0x040fe40000410000 */
[----:B------:R-:W-:Y:S01]  /*150e0*/  MUFU.EX2 R196, R196 ;  /* 0x000000c400c47308 */ /* 0x000fe20000000800 */
[C---:B------:R-:W-:Y:S01]  /*150f0*/  FMUL.FTZ R91, R148.reuse, R91 ;  /* 0x0000005b945b7220 */ /* 0x040fe20000410000 */
[-C--:B-1----:R-:W-:Y:S01]  /*15100*/  HMMA.16816.F32 R36, R156, R100.reuse, R36 ;  /* 0x000000649c24723c */ /* 0x082fe20000001824 */
[C---:B------:R-:W-:Y:S02]  /*15110*/  FMUL.FTZ R92, R149.reuse, R92 ;  /* 0x0000005c955c7220 */ /* 0x040fe40000410000 */
[----:B------:R-:W-:Y:S02]  /*15120*/  FMUL.FTZ R93, R149, R93 ;  /* 0x0000005d955d7220 */ /* 0x000fe40000410000 */
[C---:B------:R-:W-:Y:S02]  /*15130*/  FMUL.FTZ R94, R148.reuse, R94 ;  /* 0x0000005e945e7220 */ /* 0x040fe40000410000 */
[----:B------:R-:W-:Y:S01]  /*15140*/  FMUL.FTZ R95, R148, R95 ;  /* 0x0000005f945f7220 */ /* 0x000fe20000410000 */
[C---:B------:R-:W-:Y:S01]  /*15150*/  HMMA.16816.F32 R40, R144.reuse, R100, R40 ;  /* 0x000000649028723c */ /* 0x040fe20000001828 */
[----:B------:R-:W1:Y:S03]  /*15160*/  MUFU.EX2 R199, R199 ;  /* 0x000000c700c77308 */ /* 0x000e660000000800 */
[C---:B------:R-:W-:Y:S02]  /*15170*/  FMUL.FTZ R96, R151.reuse, R96 ;  /* 0x0000006097607220 */ /* 0x040fe40000410000 */
[C---:B------:R-:W-:Y:S02]  /*15180*/  FMUL.FTZ R97, R151.reuse, R97 ;  /* 0x0000006197617220 */ /* 0x040fe40000410000 */
[-C--:B------:R-:W-:Y:S01]  /*15190*/  HMMA.16816.F32 R44, R144, R102.reuse, R44 ;  /* 0x00000066902c723c */ /* 0x080fe2000000182c */
[C---:B------:R-:W-:Y:S02]  /*151a0*/  FMUL.FTZ R98, R150.reuse, R98 ;  /* 0x0000006296627220 */ /* 0x040fe40000410000 */
[----:B------:R-:W4:Y:S01]  /*151b0*/  MUFU.EX2 R250, R250 ;  /* 0x000000fa00fa7308 */ /* 0x000f220000000800 */
[C---:B------:R-:W-:Y:S02]  /*151c0*/  FMUL.FTZ R99, R150.reuse, R99 ;  /* 0x0000006396637220 */ /* 0x040fe40000410000 */
[C---:B------:R-:W-:Y:S02]  /*151d0*/  FMUL.FTZ R84, R151.reuse, R84 ;  /* 0x0000005497547220 */ /* 0x040fe40000410000 */
[C---:B------:R-:W-:Y:S01]  /*151e0*/  HMMA.16816.F32 R48, R156.reuse, R102, R48 ;  /* 0x000000669c30723c */ /* 0x040fe20000001830 */
[----:B------:R-:W5:Y:S03]  /*151f0*/  LDSM.16.MT88.4 R100, [R214+0x3080] ;  /* 0x00308000d664783b */ /* 0x000f660000004200 */
[C---:B------:R-:W-:Y:S01]  /*15200*/  FMUL.FTZ R85, R151.reuse, R85 ;  /* 0x0000005597557220 */ /* 0x040fe20000410000 */
[----:B------:R-:W1:Y:S01]  /*15210*/  MUFU.EX2 R252, R252 ;  /* 0x000000fc00fc7308 */ /* 0x000e620000000800 */
[C---:B------:R-:W-:Y:S02]  /*15220*/  FMUL.FTZ R86, R150.reuse, R86 ;  /* 0x0000005696567220 */ /* 0x040fe40000410000 */
[-C--:B------:R-:W-:Y:S01]  /*15230*/  HMMA.16816.F32 R52, R156, R104.reuse, R52 ;  /* 0x000000689c34723c */ /* 0x080fe20000001834 */
[----:B------:R-:W-:Y:S03]  /*15240*/  FMUL.FTZ R87, R150, R87 ;  /* 0x0000005796577220 */ /* 0x000fe60000410000 */
[----:B------:R-:W-:Y:S02]  /*15250*/  FFMA.FTZ R160, R160, c[0x0][0x2d0], -R162 ;  /* 0x0000b400a0a07a23 */ /* 0x000fe400000108a2 */
[----:B------:R-:W-:Y:S01]  /*15260*/  FFMA.FTZ R175, R151, R242, R175 ;  /* 0x000000f297af7223 */ /* 0x000fe200000100af */
[----:B------:R-:W1:Y:S01]  /*15270*/  MUFU.EX2 R198, R198 ;  /* 0x000000c600c67308 */ /* 0x000e620000000800 */
[C---:B------:R-:W-:Y:S01]  /*15280*/  HMMA.16816.F32 R56, R144.reuse, R104, R56 ;  /* 0x000000689038723c */ /* 0x040fe20000001838 */
[----:B------:R-:W-:Y:S03]  /*15290*/  MOV R151, R3 ;  /* 0x0000000300977202 */ /* 0x000fe60000000f00 */
[----:B------:R-:W-:Y:S01]  /*152a0*/  FFMA.FTZ R155, R150, R241, R155 ;  /* 0x000000f1969b7223 */ /* 0x000fe2000001009b */
[----:B------:R-:W-:Y:S01]  /*152b0*/  MOV R150, R2 ;  /* 0x0000000200967202 */ /* 0x000fe20000000f00 */
[----:B------:R-:W-:Y:S01]  /*152c0*/  FFMA.FTZ R177, R149, R240, R177 ;  /* 0x000000f095b17223 */ /* 0x000fe200000100b1 */
[----:B------:R-:W-:Y:S01]  /*152d0*/  MOV R149, R0 ;  /* 0x0000000000957202 */ /* 0x000fe20000000f00 */
[-C--:B------:R-:W-:Y:S01]  /*152e0*/  HMMA.16816.F32 R60, R144, R106.reuse, R60 ;  /* 0x0000006a903c723c */ /* 0x080fe2000000183c */
[----:B------:R-:W-:Y:S03]  /*152f0*/  MUFU.EX2 R197, R197 ;  /* 0x000000c500c57308 */ /* 0x000fe60000000800 */
[----:B------:R-:W-:Y:S01]  /*15300*/  FFMA.FTZ R185, R148, R235, R185 ;  /* 0x000000eb94b97223 */ /* 0x000fe200000100b9 */
[----:B------:R-:W-:Y:S01]  /*15310*/  MOV R148, R152 ;  /* 0x0000009800947202 */ /* 0x000fe20000000f00 */
[----:B------:R-:W-:Y:S02]  /*15320*/  FADD.FTZ R175, R174, R175 ;  /* 0x000000afaeaf7221 */ /* 0x000fe40000010000 */
[C---:B------:R-:W-:Y:S01]  /*15330*/  HMMA.16816.F32 R64, R156.reuse, R106, R64 ;  /* 0x0000006a9c40723c */ /* 0x040fe20000001840 */
[----:B------:R-:W1:Y:S02]  /*15340*/  LDSM.16.MT88.4 R104, [R212+0x3080] ;  /* 0x00308000d468783b */ /* 0x000e640000004200 */
[----:B------:R-:W-:Y:S01]  /*15350*/  MUFU.EX2 R193, R193 ;  /* 0x000000c100c17308 */ /* 0x000fe20000000800 */
[----:B------:R-:W-:Y:S02]  /*15360*/  FADD.FTZ R155, R154, R155 ;  /* 0x0000009b9a9b7221 */ /* 0x000fe40000010000 */
[----:B------:R-:W-:Y:S02]  /*15370*/  FADD.FTZ R177, R176, R177 ;  /* 0x000000b1b0b17221 */ /* 0x000fe40000010000 */
[----:B------:R-:W-:Y:S01]  /*15380*/  FADD.FTZ R185, R184, R185 ;  /* 0x000000b9b8b97221 */ /* 0x000fe20000010000 */
[-C--:B-----5:R-:W-:Y:S03]  /*15390*/  HMMA.16816.F32 R68, R156, R100.reuse, R68 ;  /* 0x000000649c44723c */ /* 0x0a0fe60000001844 */
[----:B------:R-:W-:Y:S01]  /*153a0*/  FADD.FTZ R175, R173, R175 ;  /* 0x000000afadaf7221 */ /* 0x000fe20000010000 */
[----:B------:R-:W-:Y:S01]  /*153b0*/  MUFU.EX2 R191, R191 ;  /* 0x000000bf00bf7308 */ /* 0x000fe20000000800 */
[----:B------:R-:W-:Y:S02]  /*153c0*/  FADD.FTZ R155, R179, R155 ;  /* 0x0000009bb39b7221 */ /* 0x000fe40000010000 */
[----:B------:R-:W-:Y:S01]  /*153d0*/  FADD.FTZ R177, R181, R177 ;  /* 0x000000b1b5b17221 */ /* 0x000fe20000010000 */
[C---:B------:R-:W-:Y:S01]  /*153e0*/  HMMA.16816.F32 R72, R144.reuse, R100, R72 ;  /* 0x000000649048723c */ /* 0x040fe20000001848 */
[----:B------:R-:W-:Y:S03]  /*153f0*/  FADD.FTZ R185, R183, R185 ;  /* 0x000000b9b7b97221 */ /* 0x000fe60000010000 */
[----:B------:R-:W-:Y:S02]  /*15400*/  FADD.FTZ R175, R172, R175 ;  /* 0x000000afacaf7221 */ /* 0x000fe40000010000 */
[----:B------:R-:W-:Y:S01]  /*15410*/  MUFU.EX2 R192, R192 ;  /* 0x000000c000c07308 */ /* 0x000fe20000000800 */
[--C-:B------:R-:W-:Y:S01]  /*15420*/  FFMA.FTZ R100, R136, c[0x0][0x2d0], -R170.reuse ;  /* 0x0000b40088647a23 */ /* 0x100fe200000108aa */
[-C--:B------:R-:W-:Y:S01]  /*15430*/  HMMA.16816.F32 R76, R144, R102.reuse, R76 ;  /* 0x00000066904c723c */ /* 0x080fe2000000184c */
[----:B------:R-:W-:Y:S03]  /*15440*/  FFMA.FTZ R170, R161, c[0x0][0x2d0], -R170 ;  /* 0x0000b400a1aa7a23 */ /* 0x000fe600000108aa */
[----:B--2---:R-:W-:Y:S01]  /*15450*/  F2FP.PACK_AB R101, R189, R188 ;  /* 0x000000bcbd65723e */ /* 0x004fe200000000ff */
[----:B------:R-:W-:Y:S02]  /*15460*/  FADD.FTZ R155, R178, R155 ;  /* 0x0000009bb29b7221 */ /* 0x000fe40000010000 */
[----:B------:R-:W-:Y:S01]  /*15470*/  FADD.FTZ R177, R180, R177 ;  /* 0x000000b1b4b17221 */ /* 0x000fe20000010000 */
[C---:B------:R-:W-:Y:S01]  /*15480*/  HMMA.16816.F32 R80, R156.reuse, R102, R80 ;  /* 0x000000669c50723c */ /* 0x040fe20000001850 */
[----:B------:R2:W5:Y:S03]  /*15490*/  MUFU.EX2 R123, R100 ;  /* 0x00000064007b7308 */ /* 0x0005660000000800 */
[----:B------:R-:W-:Y:S02]  /*154a0*/  FADD.FTZ R185, R182, R185 ;  /* 0x000000b9b6b97221 */ /* 0x000fe40000010000 */
[----:B------:R-:W-:Y:S01]  /*154b0*/  FADD.FTZ R175, R186, R175 ;  /* 0x000000afbaaf7221 */ /* 0x000fe20000010000 */
[----:B---3--:R-:W-:Y:S01]  /*154c0*/  F2FP.PACK_AB R102, R194, R190 ;  /* 0x000000bec266723e */ /* 0x008fe200000000ff */
[-C--:B-1----:R-:W-:Y:S01]  /*154d0*/  HMMA.16816.F32 R84, R156, R104.reuse, R84 ;  /* 0x000000689c54723c */ /* 0x082fe20000001854 */
[----:B------:R-:W-:Y:S02]  /*154e0*/  F2FP.PACK_AB R103, R199, R196 ;  /* 0x000000c4c767723e */ /* 0x000fe400000000ff */
[----:B------:R-:W-:Y:S01]  /*154f0*/  MUFU.EX2 R136, R168 ;  /* 0x000000a800887308 */ /* 0x000fe20000000800 */
[----:B------:R-:W-:Y:S02]  /*15500*/  FADD.FTZ R155, R188, R155 ;  /* 0x0000009bbc9b7221 */ /* 0x000fe40000010000 */
[----:B----4-:R-:W-:Y:S02]  /*15510*/  FADD.FTZ R177, R250, R177 ;  /* 0x000000b1fab17221 */ /* 0x010fe40000010000 */
[C---:B------:R-:W-:Y:S01]  /*15520*/  HMMA.16816.F32 R88, R144.reuse, R104, R88 ;  /* 0x000000689058723c */ /* 0x040fe20000001858 */
[----:B------:R-:W-:Y:S03]  /*15530*/  FADD.FTZ R175, R187, R175 ;  /* 0x000000afbbaf7221 */ /* 0x000fe60000010000 */
[----:B------:R-:W-:Y:S01]  /*15540*/  FADD.FTZ R155, R189, R155 ;  /* 0x0000009bbd9b7221 */ /* 0x000fe20000010000 */
[----:B------:R1:W-:Y:S01]  /*15550*/  MUFU.EX2 R139, R170 ;  /* 0x000000aa008b7308 */ /* 0x0003e20000000800 */
[C---:B------:R-:W-:Y:S01]  /*15560*/  FADD.FTZ R177, R252.reuse, R177 ;  /* 0x000000b1fcb17221 */ /* 0x040fe20000010000 */
[----:B------:R-:W-:Y:S01]  /*15570*/  F2FP.PACK_AB R104, R252, R250 ;  /* 0x000000fafc68723e */ /* 0x000fe200000000ff */
[-C--:B------:R-:W-:Y:S01]  /*15580*/  HMMA.16816.F32 R92, R144, R106.reuse, R92 ;  /* 0x0000006a905c723c */ /* 0x080fe2000000185c */
[--C-:B--2---:R-:W-:Y:S03]  /*15590*/  FFMA.FTZ R100, R143, c[0x0][0x2d0], -R162.reuse ;  /* 0x0000b4008f647a23 */ /* 0x104fe600000108a2 */
[----:B------:R-:W-:Y:S02]  /*155a0*/  FADD.FTZ R175, R190, R175 ;  /* 0x000000afbeaf7221 */ /* 0x000fe40000010000 */
[----:B------:R-:W-:Y:S01]  /*155b0*/  FADD.FTZ R155, R196, R155 ;  /* 0x0000009bc49b7221 */ /* 0x000fe20000010000 */
[----:B------:R2:W-:Y:S01]  /*155c0*/  MUFU.EX2 R120, R100 ;  /* 0x0000006400787308 */ /* 0x0005e20000000800 */
[----:B------:R-:W-:Y:S01]  /*155d0*/  HMMA.16816.F32 R96, R156, R106, R96 ;  /* 0x0000006a9c60723c */ /* 0x000fe20000001860 */
[----:B------:R-:W-:Y:S03]  /*155e0*/  FADD.FTZ R175, R194, R175 ;  /* 0x000000afc2af7221 */ /* 0x000fe60000010000 */
[----:B------:R-:W-:Y:S02]  /*155f0*/  FADD.FTZ R155, R199, R155 ;  /* 0x0000009bc79b7221 */ /* 0x000fe40000010000 */
[----:B------:R-:W-:Y:S01]  /*15600*/  FADD.FTZ R175, R198, R175 ;  /* 0x000000afc6af7221 */ /* 0x000fe20000010000 */
[----:B-----5:R-:W-:Y:S01]  /*15610*/  F2FP.PACK_AB R106, R123, R121 ;  /* 0x000000797b6a723e */ /* 0x020fe200000000ff */
[----:B------:R-:W-:Y:S01]  /*15620*/  FADD.FTZ R155, R193, R155 ;  /* 0x0000009bc19b7221 */ /* 0x000fe20000010000 */
[----:B------:R-:W-:Y:S01]  /*15630*/  F2FP.PACK_AB R156, R197, R198 ;  /* 0x000000c6c59c723e */ /* 0x000fe200000000ff */
[----:B------:R-:W3:Y:S02]  /*15640*/  MUFU.EX2 R251, R251 ;  /* 0x000000fb00fb7308 */ /* 0x000ee40000000800 */
[----:B------:R-:W-:Y:S01]  /*15650*/  F2FP.PACK_AB R157, R191, R193 ;  /* 0x000000c1bf9d723e */ /* 0x000fe200000000ff */
[----:B-1----:R-:W-:Y:S01]  /*15660*/  LDSM.16.MT88.4 R168, [R214+0x3880] ;  /* 0x00388000d6a8783b */ /* 0x002fe20000004200 */
[----:B------:R-:W-:Y:S02]  /*15670*/  FADD.FTZ R175, R197, R175 ;  /* 0x000000afc5af7221 */ /* 0x000fe40000010000 */
[----:B------:R-:W-:Y:S02]  /*15680*/  FADD.FTZ R155, R191, R155 ;  /* 0x0000009bbf9b7221 */ /* 0x000fe40000010000 */
[----:B------:R-:W-:Y:S02]  /*15690*/  FADD.FTZ R175, R192, R175 ;  /* 0x000000afc0af7221 */ /* 0x000fe40000010000 */
[----:B------:R-:W1:Y:S01]  /*156a0*/  MUFU.EX2 R195, R195 ;  /* 0x000000c300c37308 */ /* 0x000e620000000800 */
[--C-:B--2---:R-:W-:Y:S09]  /*156b0*/  FFMA.FTZ R100, R142, c[0x0][0x2d0], -R162.reuse ;  /* 0x0000b4008e647a23 */ /* 0x104ff200000108a2 */
[----:B------:R2:W4:Y:S01]  /*156c0*/  MUFU.EX2 R122, R100 ;  /* 0x00000064007a7308 */ /* 0x0005220000000800 */
[C---:B---3--:R-:W-:Y:S01]  /*156d0*/  F2FP.PACK_AB R158, R251.reuse, R192 ;  /* 0x000000c0fb9e723e */ /* 0x048fe200000000ff */
[----:B------:R-:W-:Y:S08]  /*156e0*/  FADD.FTZ R242, R251, R175 ;  /* 0x000000affbf27221 */ /* 0x000ff00000010000 */
[----:B------:R-:W-:Y:S01]  /*156f0*/  MUFU.EX2 R137, R163 ;  /* 0x000000a300897308 */ /* 0x000fe20000000800 */
[----:B-1----:R-:W-:Y:S09]  /*15700*/  F2FP.PACK_AB R159, R195, R136 ;  /* 0x00000088c39f723e */ /* 0x002ff200000000ff */
[----:B------:R-:W-:Y:S01]  /*15710*/  MUFU.EX2 R138, R160 ;  /* 0x000000a0008a7308 */ /* 0x000fe20000000800 */
[--C-:B--2---:R-:W-:Y:S01]  /*15720*/  FFMA.FTZ R100, R141, c[0x0][0x2d0], -R162.reuse ;  /* 0x0000b4008d647a23 */ /* 0x104fe200000108a2 */
[----:B----4-:R-:W-:Y:S08]  /*15730*/  F2FP.PACK_AB R105, R122, R120 ;  /* 0x000000787a69723e */ /* 0x010ff000000000ff */
[----:B------:R1:W-:Y:S02]  /*15740*/  MUFU.EX2 R128, R100 ;  /* 0x0000006400807308 */ /* 0x0003e40000000800 */
[--C-:B-1----:R-:W-:Y:S02]  /*15750*/  FFMA.FTZ R100, R140, c[0x0][0x2d0], -R162.reuse ;  /* 0x0000b4008c647a23 */ /* 0x102fe400000108a2 */
[----:B------:R-:W-:Y:S06]  /*15760*/  FFMA.FTZ R162, R153, c[0x0][0x2d0], -R162 ;  /* 0x0000b40099a27a23 */ /* 0x000fec00000108a2 */
[----:B------:R1:W2:Y:S10]  /*15770*/  MUFU.EX2 R129, R100 ;  /* 0x0000006400817308 */ /* 0x0002b40000000800 */
[----:B------:R3:W4:Y:S01]  /*15780*/  MUFU.EX2 R153, R162 ;  /* 0x000000a200997308 */ /* 0x0007220000000800 */
[----:B-1----:R-:W-:Y:S02]  /*15790*/  F2FP.PACK_AB R100, R187, R186 ;  /* 0x000000babb64723e */ /* 0x002fe400000000ff */
[----:B--2---:R-:W-:Y:S05]  /*157a0*/  F2FP.PACK_AB R107, R129, R128 ;  /* 0x00000080816b723e */ /* 0x004fea00000000ff */
[-C--:B------:R-:W-:Y:S01]  /*157b0*/  HMMA.16816.F32 R4, R100, R108.reuse, R4 ;  /* 0x0000006c6404723c */ /* 0x080fe20000001804 */
[----:B---3--:R-:W-:Y:S02]  /*157c0*/  F2FP.PACK_AB R162, R139, R137 ;  /* 0x000000898ba2723e */ /* 0x008fe400000000ff */
[----:B----4-:R-:W-:Y:S05]  /*157d0*/  F2FP.PACK_AB R163, R153, R138 ;  /* 0x0000008a99a3723e */ /* 0x010fea00000000ff */
[C---:B------:R-:W-:Y:S08]  /*157e0*/  HMMA.16816.F32 R8, R104.reuse, R108, R8 ;  /* 0x0000006c6808723c */ /* 0x040ff00000001808 */
[-C--:B------:R-:W-:Y:S08]  /*157f0*/  HMMA.16816.F32 R12, R104, R110.reuse, R12 ;  /* 0x0000006e680c723c */ /* 0x080ff0000000180c */
[C---:B------:R-:W-:Y:S01]  /*15800*/  HMMA.16816.F32 R16, R100.reuse, R110, R16 ;  /* 0x0000006e6410723c */ /* 0x040fe20000001810 */
[----:B------:R-:W1:Y:S07]  /*15810*/  LDSM.16.MT88.4 R108, [R212+0x2880] ;  /* 0x00288000d46c783b */ /* 0x000e6e0000004200 */
[-C--:B------:R-:W-:Y:S08]  /*15820*/  HMMA.16816.F32 R20, R100, R112.reuse, R20 ;  /* 0x000000706414723c */ /* 0x080ff00000001814 */
[C---:B------:R-:W-:Y:S08]  /*15830*/  HMMA.16816.F32 R24, R104.reuse, R112, R24 ;  /* 0x000000706818723c */ /* 0x040ff00000001818 */
[-C--:B------:R-:W-:Y:S08]  /*15840*/  HMMA.16816.F32 R28, R104, R114.reuse, R28 ;  /* 0x00000072681c723c */ /* 0x080ff0000000181c */
[C---:B------:R-:W-:Y:S01]  /*15850*/  HMMA.16816.F32 R32, R100.reuse, R114, R32 ;  /* 0x000000726420723c */ /* 0x040fe20000001820 */
[----:B------:R-:W2:Y:S07]  /*15860*/  LDSM.16.MT88.4 R112, [R214+0x3480] ;  /* 0x00348000d670783b */ /* 0x000eae0000004200 */
[-C--:B------:R-:W-:Y:S08]  /*15870*/  HMMA.16816.F32 R36, R100, R116.reuse, R36 ;  /* 0x000000746424723c */ /* 0x080ff00000001824 */
[C---:B------:R-:W-:Y:S08]  /*15880*/  HMMA.16816.F32 R40, R104.reuse, R116, R40 ;  /* 0x000000746828723c */ /* 0x040ff00000001828 */
[-C--:B------:R-:W-:Y:S08]  /*15890*/  HMMA.16816.F32 R44, R104, R118.reuse, R44 ;  /* 0x00000076682c723c */ /* 0x080ff0000000182c */
[C---:B------:R-:W-:Y:S01]  /*158a0*/  HMMA.16816.F32 R48, R100.reuse, R118, R48 ;  /* 0x000000766430723c */ /* 0x040fe20000001830 */
[----:B------:R-:W3:Y:S07]  /*158b0*/  LDSM.16.MT88.4 R116, [R212+0x3480] ;  /* 0x00348000d474783b */ /* 0x000eee0000004200 */
[-C--:B-1----:R-:W-:Y:S08]  /*158c0*/  HMMA.16816.F32 R52, R100, R108.reuse, R52 ;  /* 0x0000006c6434723c */ /* 0x082ff00000001834 */
[C---:B------:R-:W-:Y:S01]  /*158d0*/  HMMA.16816.F32 R56, R104.reuse, R108, R56 ;  /* 0x0000006c6838723c */ /* 0x040fe20000001838 */
[----:B------:R-:W1:Y:S07]  /*158e0*/  MUFU.EX2 R109, R165 ;  /* 0x000000a5006d7308 */ /* 0x000e6e0000000800 */
[-C--:B------:R-:W-:Y:S03]  /*158f0*/  HMMA.16816.F32 R60, R104, R110.reuse, R60 ;  /* 0x0000006e683c723c */ /* 0x080fe6000000183c */
[----:B------:R4:W5:Y:S05]  /*15900*/  MUFU.EX2 R108, R164 ;  /* 0x000000a4006c7308 */ /* 0x00096a0000000800 */
[C---:B------:R-:W-:Y:S08]  /*15910*/  HMMA.16816.F32 R64, R100.reuse, R110, R64 ;  /* 0x0000006e6440723c */ /* 0x040ff00000001840 */
[-C--:B--2---:R-:W-:Y:S01]  /*15920*/  HMMA.16816.F32 R68, R100, R112.reuse, R68 ;  /* 0x000000706444723c */ /* 0x084fe20000001844 */
[----:B-1----:R-:W-:Y:S07]  /*15930*/  F2FP.PACK_AB R160, R109, R130 ;  /* 0x000000826da0723e */ /* 0x002fee00000000ff */
[C---:B------:R-:W-:Y:S01]  /*15940*/  HMMA.16816.F32 R72, R104.reuse, R112, R72 ;  /* 0x000000706848723c */ /* 0x040fe20000001848 */
[----:B----4-:R-:W-:Y:S03]  /*15950*/  LDSM.16.MT88.4 R164, [R212+0x2c80] ;  /* 0x002c8000d4a4783b */ /* 0x010fe60000004200 */
[----:B-----5:R-:W-:Y:S04]  /*15960*/  F2FP.PACK_AB R161, R108, R131 ;  /* 0x000000836ca1723e */ /* 0x020fe800000000ff */
[-C--:B------:R-:W-:Y:S08]  /*15970*/  HMMA.16816.F32 R76, R104, R114.reuse, R76 ;  /* 0x00000072684c723c */ /* 0x080ff0000000184c */
[C---:B------:R-:W-:Y:S01]  /*15980*/  HMMA.16816.F32 R80, R100.reuse, R114, R80 ;  /* 0x000000726450723c */ /* 0x040fe20000001850 */
[----:B------:R-:W1:Y:S07]  /*15990*/  LDSM.16.MT88.4 R112, [R212+0x2080] ;  /* 0x00208000d470783b */ /* 0x000e6e0000004200 */
[-C--:B---3--:R-:W-:Y:S08]  /*159a0*/  HMMA.16816.F32 R84, R100, R116.reuse, R84 ;  /* 0x000000746454723c */ /* 0x088ff00000001854 */
[C---:B------:R-:W-:Y:S08]  /*159b0*/  HMMA.16816.F32 R88, R104.reuse, R116, R88 ;  /* 0x000000746858723c */ /* 0x040ff00000001858 */
[-C--:B------:R-:W-:Y:S08]  /*159c0*/  HMMA.16816.F32 R92, R104, R118.reuse, R92 ;  /* 0x00000076685c723c */ /* 0x080ff0000000185c */
[----:B------:R-:W-:Y:S08]  /*159d0*/  HMMA.16816.F32 R96, R100, R118, R96 ;  /* 0x000000766460723c */ /* 0x000ff00000001860 */
[-C--:B------:R-:W-:Y:S01]  /*159e0*/  HMMA.16816.F32 R144, R156, R132.reuse, R4 ;  /* 0x000000849c90723c */ /* 0x080fe20000001804 */
[----:B------:R-:W2:Y:S07]  /*159f0*/  LDSM.16.MT88.4 R4, [R212+0x3880] ;  /* 0x00388000d404783b */ /* 0x000eae0000004200 */
        /* <DEDUP_REMOVED lines=13> */
[-C--:B-1----:R-:W-:Y:S01]  /*15ad0*/  HMMA.16816.F32 R100, R156, R112.reuse, R20 ;  /* 0x000000709c64723c */ /* 0x082fe20000001814 */
[----:B------:R-:W-:Y:S03]  /*15ae0*/  MOV R17, R123 ;  /* 0x0000007b00117202 */ /* 0x000fe60000000f00 */
[----:B------:R-:W-:Y:S02]  /*15af0*/  MOV R16, R122 ;  /* 0x0000007a00107202 */ /* 0x000fe40000000f00 */
[----:B------:R-:W-:Y:S02]  /*15b00*/  MOV R19, R129 ;  /* 0x0000008100137202 */ /* 0x000fe40000000f00 */
[C---:B------:R-:W-:Y:S01]  /*15b10*/  HMMA.16816.F32 R104, R160.reuse, R112, R24 ;  /* 0x00000070a068723c */ /* 0x040fe20000001818 */
[----:B------:R-:W-:Y:S03]  /*15b20*/  MOV R23, R121 ;  /* 0x0000007900177202 */ /* 0x000fe60000000f00 */
[----:B------:R-:W-:Y:S02]  /*15b30*/  MOV R22, R120 ;  /* 0x0000007800167202 */ /* 0x000fe40000000f00 */
[----:B------:R-:W-:Y:S01]  /*15b40*/  MOV R18, R128 ;  /* 0x0000008000127202 */ /* 0x000fe20000000f00 */
[----:B------:R-:W-:Y:S01]  /*15b50*/  FADD.FTZ R177, R23, R177 ;  /* 0x000000b117b17221 */ /* 0x000fe20000010000 */
[-C--:B------:R-:W-:Y:S01]  /*15b60*/  HMMA.16816.F32 R108, R160, R114.reuse, R28 ;  /* 0x00000072a06c723c */ /* 0x080fe2000000181c */
[----:B------:R-:W-:Y:S03]  /*15b70*/  FADD.FTZ R185, R22, R185 ;  /* 0x000000b916b97221 */ /* 0x000fe60000010000 */
        /* <DEDUP_REMOVED lines=8> */
[----:B------:R-:W-:Y:S02]  /*15c00*/  FADD.FTZ R177, R9, R177 ;  /* 0x000000b109b17221 */ /* 0x000fe40000010000 */
[----:B------:R-:W-:Y:S02]  /*15c10*/  FADD.FTZ R185, R13, R185 ;  /* 0x000000b90db97221 */ /* 0x000fe40000010000 */
[C---:B------:R-:W-:Y:S01]  /*15c20*/  HMMA.16816.F32 R120, R160.reuse, R124, R40 ;  /* 0x0000007ca078723c */ /* 0x040fe20000001828 */
[----:B------:R-:W-:Y:S03]  /*15c30*/  FADD.FTZ R240, R11, R177 ;  /* 0x000000b10bf07221 */ /* 0x000fe60000010000 */
[----:B------:R-:W-:Y:S04]  /*15c40*/  FADD.FTZ R185, R15, R185 ;  /* 0x000000b90fb97221 */ /* 0x000fe80000010000 */
[-C--:B------:R-:W-:Y:S01]  /*15c50*/  HMMA.16816.F32 R128, R160, R126.reuse, R44 ;  /* 0x0000007ea080723c */ /* 0x080fe2000000182c */
[----:B------:R-:W-:Y:S04]  /*15c60*/  FADD.FTZ R185, R10, R185 ;  /* 0x000000b90ab97221 */ /* 0x000fe80000010000 */
[----:B------:R-:W-:Y:S01]  /*15c70*/  FADD.FTZ R235, R153, R185 ;  /* 0x000000b999eb7221 */ /* 0x000fe20000010000 */
[----:B------:R-:W-:Y:S02]  /*15c80*/  MOV R153, R152 ;  /* 0x0000009800997202 */ /* 0x000fe40000000f00 */
        /* <DEDUP_REMOVED lines=14> */
.L_x_470:
        /* <DEDUP_REMOVED lines=19> */
.L_x_491:
[----:B------:R-:W-:-:S04]  /*15ea0*/  MOV R4, c[0x0][0x32c] ;  /* 0x0000cb0000047a02 */ /* 0x000fc80000000f00 */
[----:B------:R-:W-:-:S13]  /*15eb0*/  ISETP.NE.AND P0, PT, R4, 0x1, PT ;  /* 0x000000010400780c */ /* 0x000fda0003f05270 */
[----:B------:R-:W-:-:S05]  /*15ec0*/  @P0 IMAD.HI.U32 R4, R6, c[0x0][0x330], RZ ;  /* 0x0000cc0006040a27 */ /* 0x000fca00078e00ff */
[----:B------:R-:W-:-:S05]  /*15ed0*/  @P0 SHF.R.U32.HI R6, RZ, c[0x0][0x334], R4 ;  /* 0x0000cd00ff060a19 */ /* 0x000fca0000011604 */
.L_x_492:
[----:B------:R-:W-:-:S05]  /*15ee0*/  IMAD R6, R6, c[0x0][0x32c], RZ ;  /* 0x0000cb0006067a24 */ /* 0x000fca00078e02ff */
[----:B------:R-:W-:-:S04]  /*15ef0*/  IMNMX R5, R5, R6, !PT ;  /* 0x0000000605057217 */ /* 0x000fc80007800200 */
.L_x_490:
        /* <DEDUP_REMOVED lines=15> */
.L_x_496:
        /* <DEDUP_REMOVED lines=30> */
[----:B------:R-:W-:Y:S01]  /*161d0*/  @!P1 LEA R10, P0, R5, R14, 0x5 ;  /* 0x0000000e050a9211 */ /* 0x000fe200078028ff */
        /* <DEDUP_REMOVED lines=35> */
.L_x_494:
        /* <DEDUP_REMOVED lines=106> */
[----:B------:R-:W-:Y:S04]  /*16ab0*/  @P1 IMAD.WIDE.U32 R160, R152, c[0x0][0x1e0], RZ ;  /* 0x0000780098a01a25 */ /* 0x000fe800078e00ff */
        /* <DEDUP_REMOVED lines=18> */
[C---:B------:R-:W-:Y:S04]  /*16be0*/  @P0 IMAD.WIDE.U32 R158, R157.reuse, c[0x0][0x1e0], RZ ;  /* 0x000078009d9e0a25 */ /* 0x040fe800078e00ff */
[----:B------:R-:W-:Y:S02]  /*16bf0*/  @P0 IMAD R156, R156, c[0x0][0x1e0], RZ ;  /* 0x000078009c9c0a24 */ /* 0x000fe400078e02ff */
[----:B------:R-:W-:Y:S04]  /*16c00*/  @P0 IMAD.WIDE.U32 R166, R158, 0x30, R166 ;  /* 0x000000309ea60825 */ /* 0x000fe800078e00a6 */
[----:B------:R-:W-:Y:S01]  /*16c10*/  @P0 IMAD R156, R157, c[0x0][0x1e4], R156 ;  /* 0x000079009d9c0a24 */ /* 0x000fe200078e029c */
[-C--:B------:R-:W-:Y:S03]  /*16c20*/  @P0 IADD3 R158, P2, R232, R166.reuse, RZ ;  /* 0x000000a6e89e0210 */ /* 0x080fe60007f5e0ff */
[----:B------:R-:W-:Y:S04]  /*16c30*/  @P0 IMAD.IADD R156, R159, 0x1, R156 ;  /* 0x000000019f9c0824 */ /* 0x000fe800078e029c */
        /* <DEDUP_REMOVED lines=24> */
.L_x_495:
[----:B------:R-:W-:Y:S01]  /*16dc0*/  FMNMX.FTZ R3, R4, R3, !PT ;  /* 0x0000000304037209 */ /* 0x000fe20007810000 */
[----:B-1----:R-:W-:Y:S01]  /*16dd0*/  LDSM.16.MT88.4 R160, [R212+0x1880] ;  /* 0x00188000d4a0783b */ /* 0x002fe20000004200 */
[----:B------:R-:W-:Y:S02]  /*16de0*/  FMNMX.FTZ R151, R8, R0, !PT ;  /* 0x0000000008977209 */ /* 0x000fe40007810000 */
[----:B------:R-:W-:Y:S02]  /*16df0*/  FMNMX.FTZ R3, R5, R3, !PT ;  /* 0x0000000305037209 */ /* 0x000fe40007810000 */
[----:B------:R-:W-:Y:S02]  /*16e00*/  FMNMX.FTZ R2, R6, R2, !PT ;  /* 0x0000000206027209 */ /* 0x000fe40007810000 */
[----:B------:R-:W-:Y:S01]  /*16e10*/  FMNMX.FTZ R3, R16, R3, !PT ;  /* 0x0000000310037209 */ /* 0x000fe20007810000 */
[----:B------:R-:W0:Y:S01]  /*16e20*/  LDGDEPBAR ;  /* 0x00000000000079af */ /* 0x000e220000000000 */
        /* <DEDUP_REMOVED lines=31> */
[----:B------:R-:W-:Y:S02]  /*17020*/  FMNMX.FTZ R151, R45, R151, !PT ;  /* 0x000000972d977209 */ /* 0x000fe40007810000 */
[C---:B------:R-:W-:Y:S01]  /*17030*/  ISETP.GT.AND P0, PT, R243.reuse, R251, PT ;  /* 0x000000fbf300720c */ /* 0x040fe20003f04270 */
[----:B------:R-:W-:Y:S01]  /*17040*/  SHFL.BFLY PT, R157, R2, 0x2, 0x1f ;  /* 0x0c401f00029d7f89 */ /* 0x000fe200000e0000 */
[----:B------:R-:W-:Y:S07]  /*17050*/  IADD3 R243, R243, -0x1, RZ ;  /* 0xfffffffff3f37810 */ /* 0x000fee0007ffe0ff */
        /* <DEDUP_REMOVED lines=12> */
[----:B------:R-:W-:Y:S04]  /*17120*/  FMNMX.FTZ R151, R27, R151, !PT ;  /* 0x000000971b977209 */ /* 0x000fe80007810000 */
[----:B------:R-:W-:Y:S02]  /*17130*/  FMNMX.FTZ R151, R30, R151, !PT ;  /* 0x000000971e977209 */ /* 0x000fe40007810000 */
[----:B-1----:R-:W-:Y:S02]  /*17140*/  FMNMX.FTZ R3, R152, R3, !PT ;  /* 0x0000000398037209 */ /* 0x002fe40007810000 */
[----:B------:R-:W-:Y:S03]  /*17150*/  FMNMX.FTZ R152, R31, R151, !PT ;  /* 0x000000971f987209 */ /* 0x000fe60007810000 */
[C---:B------:R-:W-:Y:S01]  /*17160*/  FADD.FTZ R151, -R3.reuse, R150 ;  /* 0x0000009603977221 */ /* 0x040fe20000010100 */
[----:B------:R-:W-:Y:S01]  /*17170*/  FMNMX.FTZ R152, R42, R152, !PT ;  /* 0x000000982a987209 */ /* 0x000fe20007810000 */
[----:B------:R-:W-:Y:S01]  /*17180*/  FMUL.FTZ R182, R3, c[0x0][0x2d0] ;  /* 0x0000b40003b67a20 */ /* 0x000fe20000410000 */
[----:B--2---:R-:W-:Y:S01]  /*17190*/  FMNMX.FTZ R2, R157, R2, !PT ;  /* 0x000000029d027209 */ /* 0x004fe20007810000 */
[----:B------:R-:W-:Y:S01]  /*171a0*/  FMUL.FTZ R151, R151, c[0x0][0x2d0] ;  /* 0x0000b40097977a20 */ /* 0x000fe20000410000 */
[----:B------:R-:W-:Y:S01]  /*171b0*/  FMNMX.FTZ R152, R43, R152, !PT ;  /* 0x000000982b987209 */ /* 0x000fe20007810000 */
[--C-:B------:R-:W-:Y:S02]  /*171c0*/  FFMA.FTZ R164, R4, c[0x0][0x2d0], -R182.reuse ;  /* 0x0000b40004a47a23 */ /* 0x100fe400000108b6 */
[----:B------:R-:W-:Y:S01]  /*171d0*/  FADD.FTZ R150, -R2, R149 ;  /* 0x0000009502967221 */ /* 0x000fe20000010100 */
[----:B------:R-:W-:Y:S01]  /*171e0*/  FMNMX.FTZ R152, R46, R152, !PT ;  /* 0x000000982e987209 */ /* 0x000fe20007810000 */
[----:B------:R-:W-:Y:S01]  /*171f0*/  FMUL.FTZ R181, R2, c[0x0][0x2d0] ;  /* 0x0000b40002b57a20 */ /* 0x000fe20000410000 */
[----:B---3--:R-:W-:Y:S01]  /*17200*/  FMNMX.FTZ R0, R156, R0, !PT ;  /* 0x000000009c007209 */ /* 0x008fe20007810000 */
[----:B------:R-:W-:Y:S01]  /*17210*/  FFMA.FTZ R165, R5, c[0x0][0x2d0], -R182 ;  /* 0x0000b40005a57a23 */ /* 0x000fe200000108b6 */
[----:B------:R-:W-:Y:S01]  /*17220*/  FMNMX.FTZ R152, R47, R152, !PT ;  /* 0x000000982f987209 */ /* 0x000fe20007810000 */
[----:B------:R-:W-:Y:S01]  /*17230*/  LDSM.16.MT88.4 R156, [R214+0x1880] ;  /* 0x00188000d69c783b */ /* 0x000fe20000004200 */
[--C-:B------:R-:W-:Y:S01]  /*17240*/  FFMA.FTZ R166, R6, c[0x0][0x2d0], -R181.reuse ;  /* 0x0000b40006a67a23 */ /* 0x100fe200000108b5 */
[----:B------:R-:W1:Y:S01]  /*17250*/  MUFU.EX2 R151, R151 ;  /* 0x0000009700977308 */ /* 0x000e620000000800 */
[----:B------:R-:W-:Y:S02]  /*17260*/  FADD.FTZ R149, -R0, R148 ;  /* 0x0000009400957221 */ /* 0x000fe40000010100 */
[--C-:B------:R-:W-:Y:S02]  /*17270*/  FFMA.FTZ R167, R7, c[0x0][0x2d0], -R181.reuse ;  /* 0x0000b40007a77a23 */ /* 0x100fe400000108b5 */
[--C-:B------:R-:W-:Y:S01]  /*17280*/  FFMA.FTZ R168, R16, c[0x0][0x2d0], -R182.reuse ;  /* 0x0000b40010a87a23 */ /* 0x100fe200000108b6 */
[----:B------:R-:W2:Y:S01]  /*17290*/  SHFL.BFLY PT, R148, R152, 0x2, 0x1f ;  /* 0x0c401f0098947f89 */ /* 0x000ea200000e0000 */
[----:B------:R-:W-:Y:S02]  /*172a0*/  FFMA.FTZ R169, R17, c[0x0][0x2d0], -R182 ;  /* 0x0000b40011a97a23 */ /* 0x000fe400000108b6 */
[--C-:B------:R-:W-:Y:S01]  /*172b0*/  FFMA.FTZ R170, R18, c[0x0][0x2d0], -R181.reuse ;  /* 0x0000b40012aa7a23 */ /* 0x100fe200000108b5 */
[----:B------:R-:W-:Y:S01]  /*172c0*/  MUFU.EX2 R164, R164 ;  /* 0x000000a400a47308 */ /* 0x000fe20000000800 */
[--C-:B------:R-:W-:Y:S02]  /*172d0*/  FFMA.FTZ R171, R19, c[0x0][0x2d0], -R181.reuse ;  /* 0x0000b40013ab7a23 */ /* 0x100fe400000108b5 */
[----:B------:R-:W-:Y:S02]  /*172e0*/  FMUL.FTZ R150, R150, c[0x0][0x2d0] ;  /* 0x0000b40096967a20 */ /* 0x000fe40000410000 */
[----:B------:R-:W-:Y:S02]  /*172f0*/  FMUL.FTZ R180, R0, c[0x0][0x2d0] ;  /* 0x0000b40000b47a20 */ /* 0x000fe40000410000 */
[----:B------:R-:W-:Y:S02]  /*17300*/  FMUL.FTZ R149, R149, c[0x0][0x2d0] ;  /* 0x0000b40095957a20 */ /* 0x000fe40000410000 */
[--C-:B------:R-:W-:Y:S01]  /*17310*/  FFMA.FTZ R172, R9, c[0x0][0x2d0], -R180.reuse ;  /* 0x0000b40009ac7a23 */ /* 0x100fe200000108b4 */
[----:B------:R-:W3:Y:S01]  /*17320*/  MUFU.EX2 R150, R150 ;  /* 0x0000009600967308 */ /* 0x000ee20000000800 */
[--C-:B------:R-:W-:Y:S02]  /*17330*/  FFMA.FTZ R173, R12, c[0x0][0x2d0], -R180.reuse ;  /* 0x0000b4000cad7a23 */ /* 0x100fe400000108b4 */
[----:B------:R-:W-:Y:S02]  /*17340*/  FFMA.FTZ R174, R13, c[0x0][0x2d0], -R180 ;  /* 0x0000b4000dae7a23 */ /* 0x000fe400000108b4 */
[C---:B-1----:R-:W-:Y:S02]  /*17350*/  FMUL.FTZ R4, R151.reuse, R144 ;  /* 0x0000009097047220 */ /* 0x042fe40000410000 */
[C---:B------:R-:W-:Y:S02]  /*17360*/  FMUL.FTZ R5, R151.reuse, R145 ;  /* 0x0000009197057220 */ /* 0x040fe40000410000 */
[C---:B------:R-:W-:Y:S01]  /*17370*/  FMUL.FTZ R16, R151.reuse, R132 ;  /* 0x0000008497107220 */ /* 0x040fe20000410000 */
[----:B--2---:R-:W-:Y:S01]  /*17380*/  FMNMX.FTZ R148, R152, R148, !PT ;  /* 0x0000009498947209 */ /* 0x004fe20007810000 */
[----:B------:R-:W1:Y:S01]  /*17390*/  MUFU.EX2 R165, R165 ;  /* 0x000000a500a57308 */ /* 0x000e620000000800 */
[----:B------:R-:W-:Y:S02]  /*173a0*/  FMUL.FTZ R17, R151, R133 ;  /* 0x0000008597117220 */ /* 0x000fe40000410000 */
[--C-:B------:R-:W-:Y:S01]  /*173b0*/  FFMA.FTZ R191, R36, c[0x0][0x2d0], -R182.reuse ;  /* 0x0000b40024bf7a23 */ /* 0x100fe200000108b6 */
[----:B------:R-:W2:Y:S01]  /*173c0*/  SHFL.BFLY PT, R152, R148, 0x1, 0x1f ;  /* 0x0c201f0094987f89 */ /* 0x000ea200000e0000 */
[--C-:B------:R-:W-:Y:S02]  /*173d0*/  FFMA.FTZ R192, R37, c[0x0][0x2d0], -R182.reuse ;  /* 0x0000b40025c07a23 */ /* 0x100fe400000108b6 */
[--C-:B------:R-:W-:Y:S02]  /*173e0*/  FFMA.FTZ R193, R38, c[0x0][0x2d0], -R181.reuse ;  /* 0x0000b40026c17a23 */ /* 0x100fe400000108b5 */
[--C-:B------:R-:W-:Y:S01]  /*173f0*/  FFMA.FTZ R194, R39, c[0x0][0x2d0], -R181.reuse ;  /* 0x0000b40027c27a23 */ /* 0x100fe200000108b5 */
[----:B------:R-:W-:Y:S01]  /*17400*/  MUFU.EX2 R166, R166 ;  /* 0x000000a600a67308 */ /* 0x000fe20000000800 */
[----:B------:R-:W-:Y:S01]  /*17410*/  FFMA.FTZ R195, R48, c[0x0][0x2d0], -R182 ;  /* 0x0000b40030c37a23 */ /* 0x000fe200000108b6 */
[----:B------:R-:W-:Y:S01]  /*17420*/  LDSM.16.MT88.4 R36, [R214+0x3480] ;  /* 0x00348000d624783b */ /* 0x000fe20000004200 */
[C---:B---3--:R-:W-:Y:S02]  /*17430*/  FMUL.FTZ R6, R150.reuse, R146 ;  /* 0x0000009296067220 */ /* 0x048fe40000410000 */
[C---:B------:R-:W-:Y:S02]  /*17440*/  FMUL.FTZ R7, R150.reuse, R147 ;  /* 0x0000009396077220 */ /* 0x040fe40000410000 */
[C---:B------:R-:W-:Y:S02]  /*17450*/  FMUL.FTZ R18, R150.reuse, R134 ;  /* 0x0000008696127220 */ /* 0x040fe40000410000 */
[----:B------:R-:W-:Y:S01]  /*17460*/  FMUL.FTZ R19, R150, R135 ;  /* 0x0000008796137220 */ /* 0x000fe20000410000 */
[----:B------:R-:W3:Y:S01]  /*17470*/  MUFU.EX2 R167, R167 ;  /* 0x000000a700a77308 */ /* 0x000ee20000000800 */
[----:B------:R-:W4:Y:S01]  /*17480*/  LDSM.16.MT88.4 R132, [R214+0x2480] ;  /* 0x00248000d684783b */ /* 0x000f220000004200 */
[----:B------:R-:W-:Y:S01]  /*17490*/  FFMA.FTZ R196, R50, c[0x0][0x2d0], -R181 ;  /* 0x0000b40032c47a23 */ /* 0x000fe200000108b5 */
[----:B-1----:R-:W-:Y:S01]  /*174a0*/  F2FP.PACK_AB R144, R165, R164 ;  /* 0x000000a4a590723e */ /* 0x002fe200000000ff */
[--C-:B------:R-:W-:Y:S02]  /*174b0*/  FFMA.FTZ R197, R40, c[0x0][0x2d0], -R180.reuse ;  /* 0x0000b40028c57a23 */ /* 0x100fe400000108b4 */
[--C-:B------:R-:W-:Y:S01]  /*174c0*/  FFMA.FTZ R198, R41, c[0x0][0x2d0], -R180.reuse ;  /* 0x0000b40029c67a23 */ /* 0x100fe200000108b4 */
[----:B--2---:R-:W-:Y:S01]  /*174d0*/  FMNMX.FTZ R152, R148, R152, !PT ;  /* 0x0000009894987209 */ /* 0x004fe20007810000 */
[--C-:B------:R-:W-:Y:S02]  /*174e0*/  FFMA.FTZ R201, R44, c[0x0][0x2d0], -R180.reuse ;  /* 0x0000b4002cc97a23 */ /* 0x100fe400000108b4 */
[----:B------:R-:W-:Y:S01]  /*174f0*/  MUFU.EX2 R168, R168 ;  /* 0x000000a800a87308 */ /* 0x000fe20000000800 */
[----:B------:R-:W-:Y:S02]  /*17500*/  FMUL.FTZ R116, R151, R116 ;  /* 0x0000007497747220 */ /* 0x000fe40000410000 */
[C---:B------:R-:W-:Y:S02]  /*17510*/  FMUL.FTZ R179, R152.reuse, c[0x0][0x2d0] ;  /* 0x0000b40098b37a20 */ /* 0x040fe40000410000 */
[----:B------:R-:W-:Y:S02]  /*17520*/  FADD.FTZ R148, -R152, R153 ;  /* 0x0000009998947221 */ /* 0x000fe40000010100 */
[--C-:B------:R-:W-:Y:S02]  /*17530*/  FFMA.FTZ R153, R8, c[0x0][0x2d0], -R180.reuse ;  /* 0x0000b40008997a23 */ /* 0x100fe400000108b4 */
[--C-:B------:R-:W-:Y:S01]  /*17540*/  FFMA.FTZ R175, R10, c[0x0][0x2d0], -R179.reuse ;  /* 0x0000b4000aaf7a23 */ /* 0x100fe200000108b3 */
[----:B------:R-:W1:Y:S01]  /*17550*/  MUFU.EX2 R169, R169 ;  /* 0x000000a900a97308 */ /* 0x000e620000000800 */
[--C-:B------:R-:W-:Y:S02]  /*17560*/  FFMA.FTZ R176, R11, c[0x0][0x2d0], -R179.reuse ;  /* 0x0000b4000bb07a23 */ /* 0x100fe400000108b3 */
[--C-:B------:R-:W-:Y:S01]  /*17570*/  FFMA.FTZ R177, R14, c[0x0][0x2d0], -R179.reuse ;  /* 0x0000b4000eb17a23 */ /* 0x100fe200000108b3 */
[----:B---3--:R-:W-:Y:S01]  /*17580*/  F2FP.PACK_AB R145, R167, R166 ;  /* 0x000000a6a791723e */ /* 0x008fe200000000ff */
[--C-:B------:R-:W-:Y:S02]  /*17590*/  FFMA.FTZ R178, R15, c[0x0][0x2d0], -R179.reuse ;  /* 0x0000b4000fb27a23 */ /* 0x100fe400000108b3 */
[----:B------:R-:W-:Y:S02]  /*175a0*/  FMUL.FTZ R148, R148, c[0x0][0x2d0] ;  /* 0x0000b40094947a20 */ /* 0x000fe40000410000 */
[--C-:B------:R-:W-:Y:S01]  /*175b0*/  FFMA.FTZ R199, R42, c[0x0][0x2d0], -R179.reuse ;  /* 0x0000b4002ac77a23 */ /* 0x100fe200000108b3 */
[----:B------:R-:W-:Y:S01]  /*175c0*/  MUFU.EX2 R170, R170 ;  /* 0x000000aa00aa7308 */ /* 0x000fe20000000800 */
[--C-:B------:R-:W-:Y:S02]  /*175d0*/  FFMA.FTZ R200, R43, c[0x0][0x2d0], -R179.reuse ;  /* 0x0000b4002bc87a23 */ /* 0x100fe400000108b3 */
[----:B------:R-:W-:Y:S01]  /*175e0*/  LDSM.16.MT88.4 R40, [R214+0x2c80] ;  /* 0x002c8000d628783b */ /* 0x000fe20000004200 */
[--C-:B------:R-:W-:Y:S02]  /*175f0*/  FFMA.FTZ R202, R46, c[0x0][0x2d0], -R179.reuse ;  /* 0x0000b4002eca7a23 */ /* 0x100fe400000108b3 */
[C---:B------:R-:W-:Y:S02]  /*17600*/  FMUL.FTZ R117, R151.reuse, R117 ;  /* 0x0000007597757220 */ /* 0x040fe40000410000 */
[C---:B------:R-:W-:Y:S02]  /*17610*/  FMUL.FTZ R118, R150.reuse, R118 ;  /* 0x0000007696767220 */ /* 0x040fe40000410000 */
[----:B------:R-:W2:Y:S01]  /*17620*/  MUFU.EX2 R171, R171 ;  /* 0x000000ab00ab7308 */ /* 0x000ea20000000800 */
[C---:B------:R-:W-:Y:S02]  /*17630*/  FMUL.FTZ R119, R150.reuse, R119 ;  /* 0x0000007796777220 */ /* 0x040fe40000410000 */
[----:B------:R-:W-:Y:S01]  /*17640*/  FMUL.FTZ R124, R151, R124 ;  /* 0x0000007c977c7220 */ /* 0x000fe20000410000 */
[----:B-1----:R-:W-:Y:S01]  /*17650*/  F2FP.PACK_AB R146, R169, R168 ;  /* 0x000000a8a992723e */ /* 0x002fe200000000ff */
[C---:B------:R-:W-:Y:S02]  /*17660*/  FMUL.FTZ R125, R151.reuse, R125 ;  /* 0x0000007d977d7220 */ /* 0x040fe40000410000 */
[C---:B------:R-:W-:Y:S02]  /*17670*/  FMUL.FTZ R126, R150.reuse, R126 ;  /* 0x0000007e967e7220 */ /* 0x040fe40000410000 */
[C---:B------:R-:W-:Y:S01]  /*17680*/  FMUL.FTZ R127, R150.reuse, R127 ;  /* 0x0000007f967f7220 */ /* 0x040fe20000410000 */
[----:B------:R-:W1:Y:S01]  /*17690*/  MUFU.EX2 R149, R149 ;  /* 0x0000009500957308 */ /* 0x000e620000000800 */
[C---:B------:R-:W-:Y:S02]  /*176a0*/  FMUL.FTZ R68, R151.reuse, R68 ;  /* 0x0000004497447220 */ /* 0x040fe40000410000 */
[C---:B------:R-:W-:Y:S02]  /*176b0*/  FMUL.FTZ R69, R151.reuse, R69 ;  /* 0x0000004597457220 */ /* 0x040fe40000410000 */
[C---:B------:R-:W-:Y:S02]  /*176c0*/  FMUL.FTZ R70, R150.reuse, R70 ;  /* 0x0000004696467220 */ /* 0x040fe40000410000 */
[C---:B------:R-:W-:Y:S02]  /*176d0*/  FMUL.FTZ R71, R150.reuse, R71 ;  /* 0x0000004796477220 */ /* 0x040fe40000410000 */
        /* <DEDUP_REMOVED lines=9> */
[-C--:B------:R-:W-:Y:S05]  /*17770*/  HMMA.16816.F32 R4, R144, R156.reuse, R4 ;  /* 0x0000009c9004723c */ /* 0x080fea0000001804 */
[C---:B-1----:R-:W-:Y:S02]  /*17780*/  FMUL.FTZ R8, R149.reuse, R140 ;  /* 0x0000008c95087220 */ /* 0x042fe40000410000 */
[C---:B------:R-:W-:Y:S02]  /*17790*/  FMUL.FTZ R9, R149.reuse, R141 ;  /* 0x0000008d95097220 */ /* 0x040fe40000410000 */
[----:B------:R-:W1:Y:S03]  /*177a0*/  MUFU.EX2 R172, R172 ;  /* 0x000000ac00ac7308 */ /* 0x000e660000000800 */
[C---:B------:R-:W-:Y:S02]  /*177b0*/  FMUL.FTZ R12, R149.reuse, R136 ;  /* 0x00000088950c7220 */ /* 0x040fe40000410000 */
[C---:B---3--:R-:W-:Y:S02]  /*177c0*/  FMUL.FTZ R10, R148.reuse, R142 ;  /* 0x0000008e940a7220 */ /* 0x048fe40000410000 */
[C---:B------:R-:W-:Y:S02]  /*177d0*/  FMUL.FTZ R11, R148.reuse, R143 ;  /* 0x0000008f940b7220 */ /* 0x040fe40000410000 */
[----:B------:R-:W-:Y:S01]  /*177e0*/  FMUL.FTZ R13, R149, R137 ;  /* 0x00000089950d7220 */ /* 0x000fe20000410000 */
[----:B------:R-:W-:Y:S01]  /*177f0*/  MUFU.EX2 R173, R173 ;  /* 0x000000ad00ad7308 */ /* 0x000fe20000000800 */
[C---:B------:R-:W-:Y:S02]  /*17800*/  FMUL.FTZ R14, R148.reuse, R138 ;  /* 0x0000008a940e7220 */ /* 0x040fe40000410000 */
[----:B------:R-:W-:Y:S02]  /*17810*/  FMUL.FTZ R15, R148, R139 ;  /* 0x0000008b940f7220 */ /* 0x000fe40000410000 */
[C---:B------:R-:W-:Y:S01]  /*17820*/  FMUL.FTZ R100, R151.reuse, R100 ;  /* 0x0000006497647220 */ /* 0x040fe20000410000 */
[----:B------:R-:W2:Y:S01]  /*17830*/  LDSM.16.MT88.4 R136, [R212+0x2480] ;  /* 0x00248000d488783b */ /* 0x000ea20000004200 */
[----:B------:R-:W-:Y:S02]  /*17840*/  FMUL.FTZ R101, R151, R101 ;  /* 0x0000006597657220 */ /* 0x000fe40000410000 */
[C---:B------:R-:W-:Y:S01]  /*17850*/  FMUL.FTZ R102, R150.reuse, R102 ;  /* 0x0000006696667220 */ /* 0x040fe20000410000 */
[----:B------:R-:W3:Y:S01]  /*17860*/  MUFU.EX2 R174, R174 ;  /* 0x000000ae00ae7308 */ /* 0x000ee20000000800 */
[----:B------:R-:W-:Y:S02]  /*17870*/  FMUL.FTZ R103, R150, R103 ;  /* 0x0000006796677220 */ /* 0x000fe40000410000 */
[C---:B------:R-:W-:Y:S01]  /*17880*/  FMUL.FTZ R120, R149.reuse, R120 ;  /* 0x0000007895787220 */ /* 0x040fe20000410000 */
        /* <DEDUP_REMOVED lines=23> */
[----:B------:R-:W3:Y:S01]  /*17a00*/  MUFU.EX2 R178, R178 ;  /* 0x000000b200b27308 */ /* 0x000ee20000000800 */
[--C-:B------:R-:W-:Y:S02]  /*17a10*/  FFMA.FTZ R184, R25, c[0x0][0x2d0], -R180.reuse ;  /* 0x0000b40019b87a23 */ /* 0x100fe400000108b4 */
[--C-:B------:R-:W-:Y:S01]  /*17a20*/  FFMA.FTZ R185, R26, c[0x0][0x2d0], -R179.reuse ;  /* 0x0000b4001ab97a23 */ /* 0x100fe200000108b3 */
[----:B-1----:R-:W-:Y:S01]  /*17a30*/  F2FP.PACK_AB R141, R176, R175 ;  /* 0x000000afb08d723e */ /* 0x002fe200000000ff */
[--C-:B------:R-:W-:Y:S02]  /*17a40*/  FFMA.FTZ R186, R27, c[0x0][0x2d0], -R179.reuse ;  /* 0x0000b4001bba7a23 */ /* 0x100fe400000108b3 */
[--C-:B------:R-:W-:Y:S02]  /*17a50*/  FFMA.FTZ R187, R28, c[0x0][0x2d0], -R180.reuse ;  /* 0x0000b4001cbb7a23 */ /* 0x100fe400000108b4 */
[--C-:B------:R-:W-:Y:S01]  /*17a60*/  FFMA.FTZ R188, R29, c[0x0][0x2d0], -R180.reuse ;  /* 0x0000b4001dbc7a23 */ /* 0x100fe200000108b4 */
[----:B------:R-:W-:Y:S01]  /*17a70*/  MUFU.EX2 R183, R183 ;  /* 0x000000b700b77308 */ /* 0x000fe20000000800 */
[----:B------:R-:W-:Y:S02]  /*17a80*/  FFMA.FTZ R180, R45, c[0x0][0x2d0], -R180 ;  /* 0x0000b4002db47a23 */ /* 0x000fe400000108b4 */
[--C-:B------:R-:W-:Y:S02]  /*17a90*/  FFMA.FTZ R189, R30, c[0x0][0x2d0], -R179.reuse ;  /* 0x0000b4001ebd7a23 */ /* 0x100fe400000108b3 */
[--C-:B------:R-:W-:Y:S02]  /*17aa0*/  FFMA.FTZ R190, R31, c[0x0][0x2d0], -R179.reuse ;  /* 0x0000b4001fbe7a23 */ /* 0x100fe400000108b3 */
[----:B------:R-:W-:Y:S02]  /*17ab0*/  FFMA.FTZ R179, R47, c[0x0][0x2d0], -R179 ;  /* 0x0000b4002fb37a23 */ /* 0x000fe400000108b3 */
[----:B------:R-:W-:Y:S01]  /*17ac0*/  LDSM.16.MT88.4 R44, [R212+0x2c80] ;  /* 0x002c8000d42c783b */ /* 0x000fe20000004200 */
[C---:B------:R-:W-:Y:S01]  /*17ad0*/  FMUL.FTZ R92, R149.reuse, R92 ;  /* 0x0000005c955c7220 */ /* 0x040fe20000410000 */
[----:B------:R-:W1:Y:S01]  /*17ae0*/  MUFU.EX2 R184, R184 ;  /* 0x000000b800b87308 */ /* 0x000e620000000800 */
[----:B------:R-:W-:Y:S01]  /*17af0*/  FMUL.FTZ R93, R149, R93 ;  /* 0x0000005d955d7220 */ /* 0x000fe20000410000 */
[----:B---3--:R-:W-:Y:S01]  /*17b00*/  F2FP.PACK_AB R143, R178, R177 ;  /* 0x000000b1b28f723e */ /* 0x008fe200000000ff */
[C---:B------:R-:W-:Y:S02]  /*17b10*/  FMUL.FTZ R94, R148.reuse, R94 ;  /* 0x0000005e945e7220 */ /* 0x040fe40000410000 */
[----:B------:R-:W-:Y:S02]  /*17b20*/  FMUL.FTZ R95, R148, R95 ;  /* 0x0000005f945f7220 */ /* 0x000fe40000410000 */
[C---:B------:R-:W-:Y:S02]  /*17b30*/  FMUL.FTZ R96, R151.reuse, R96 ;  /* 0x0000006097607220 */ /* 0x040fe40000410000 */
[C---:B------:R-:W-:Y:S01]  /*17b40*/  HMMA.16816.F32 R8, R140.reuse, R156, R8 ;  /* 0x0000009c8c08723c */ /* 0x040fe20000001808 */
[----:B------:R-:W-:Y:S03]  /*17b50*/  MUFU.EX2 R185, R185 ;  /* 0x000000b900b97308 */ /* 0x000fe60000000800 */
[----:B------:R-:W-:Y:S02]  /*17b60*/  FMUL.FTZ R97, R151, R97 ;  /* 0x0000006197617220 */ /* 0x000fe40000410000 */
[----:B------:R-:W-:Y:S02]  /*17b70*/  FMUL.FTZ R98, R150, R98 ;  /* 0x0000006296627220 */ /* 0x000fe40000410000 */
[-C--:B------:R-:W-:Y:S03]  /*17b80*/  HMMA.16816.F32 R12, R140, R158.reuse, R12 ;  /* 0x0000009e8c0c723c */ /* 0x080fe6000000180c */
[----:B------:R-:W3:Y:S01]  /*17b90*/  MUFU.EX2 R186, R186 ;  /* 0x000000ba00ba7308 */ /* 0x000ee20000000800 */
[--C-:B------:R-:W-:Y:S02]  /*17ba0*/  FFMA.FTZ R156, R20, c[0x0][0x2d0], -R182.reuse ;  /* 0x0000b400149c7a23 */ /* 0x100fe400000108b6 */
[----:B------:R-:W-:Y:S01]  /*17bb0*/  FMUL.FTZ R20, R149, R128 ;  /* 0x0000008095147220 */ /* 0x000fe20000410000 */
[----:B-1----:R-:W-:Y:S01]  /*17bc0*/  F2FP.PACK_AB R28, R184, R183 ;  /* 0x000000b7b81c723e */ /* 0x002fe200000000ff */
[C---:B------:R-:W-:Y:S04]  /*17bd0*/  HMMA.16816.F32 R16, R144.reuse, R158, R16 ;  /* 0x0000009e9010723c */ /* 0x040fe80000001810 */
[--C-:B------:R-:W-:Y:S01]  /*17be0*/  FFMA.FTZ R157, R21, c[0x0][0x2d0], -R182.reuse ;  /* 0x0000b400159d7a23 */ /* 0x100fe200000108b6 */
[----:B------:R-:W-:Y:S01]  /*17bf0*/  MUFU.EX2 R156, R156 ;  /* 0x0000009c009c7308 */ /* 0x000fe20000000800 */
[C---:B------:R-:W-:Y:S02]  /*17c00*/  FMUL.FTZ R21, R149.reuse, R129 ;  /* 0x0000008195157220 */ /* 0x040fe40000410000 */
[-C--:B------:R-:W-:Y:S04]  /*17c10*/  HMMA.16816.F32 R100, R144, R160.reuse, R100 ;  /* 0x000000a09064723c */ /* 0x080fe80000001864 */
[C---:B------:R-:W-:Y:S02]  /*17c20*/  FMUL.FTZ R104, R149.reuse, R104 ;  /* 0x0000006895687220 */ /* 0x040fe40000410000 */
[----:B------:R-:W-:Y:S01]  /*17c30*/  FMUL.FTZ R105, R149, R105 ;  /* 0x0000006995697220 */ /* 0x000fe20000410000 */
[----:B------:R-:W1:Y:S01]  /*17c40*/  MUFU.EX2 R157, R157 ;  /* 0x0000009d009d7308 */ /* 0x000e620000000800 */
[C---:B------:R-:W-:Y:S04]  /*17c50*/  FMUL.FTZ R106, R148.reuse, R106 ;  /* 0x0000006a946a7220 */ /* 0x040fe80000410000 */
[----:B------:R-:W-:Y:S01]  /*17c60*/  FMUL.FTZ R107, R148, R107 ;  /* 0x0000006b946b7220 */ /* 0x000fe20000410000 */
[----:B---3--:R-:W-:Y:S01]  /*17c70*/  F2FP.PACK_AB R29, R186, R185 ;  /* 0x000000b9ba1d723e */ /* 0x008fe200000000ff */
[--C-:B------:R-:W-:Y:S02]  /*17c80*/  FFMA.FTZ R158, R22, c[0x0][0x2d0], -R181.reuse ;  /* 0x0000b400169e7a23 */ /* 0x100fe400000108b5 */
[C---:B------:R-:W-:Y:S01]  /*17c90*/  FMUL.FTZ R22, R148.reuse, R130 ;  /* 0x0000008294167220 */ /* 0x040fe20000410000 */
[----:B------:R-:W-:Y:S01]  /*17ca0*/  MUFU.EX2 R187, R187 ;  /* 0x000000bb00bb7308 */ /* 0x000fe20000000800 */
[--C-:B------:R-:W-:Y:S01]  /*17cb0*/  FFMA.FTZ R159, R23, c[0x0][0x2d0], -R181.reuse ;  /* 0x0000b400179f7a23 */ /* 0x100fe200000108b5 */
[C---:B------:R-:W-:Y:S04]  /*17cc0*/  HMMA.16816.F32 R104, R140.reuse, R160, R104 ;  /* 0x000000a08c68723c */ /* 0x040fe80000001868 */
[C---:B------:R-:W-:Y:S02]  /*17cd0*/  FMUL.FTZ R108, R149.reuse, R108 ;  /* 0x0000006c956c7220 */ /* 0x040fe40000410000 */
[----:B------:R-:W-:Y:S02]  /*17ce0*/  FMUL.FTZ R109, R149, R109 ;  /* 0x0000006d956d7220 */ /* 0x000fe40000410000 */
[C---:B------:R-:W-:Y:S01]  /*17cf0*/  FMUL.FTZ R110, R148.reuse, R110 ;  /* 0x0000006e946e7220 */ /* 0x040fe20000410000 */
[----:B------:R-:W-:Y:S03]  /*17d00*/  MUFU.EX2 R158, R158 ;  /* 0x0000009e009e7308 */ /* 0x000fe60000000800 */
[C---:B------:R-:W-:Y:S01]  /*17d10*/  FMUL.FTZ R111, R148.reuse, R111 ;  /* 0x0000006f946f7220 */ /* 0x040fe20000410000 */
[----:B-1----:R-:W-:Y:S01]  /*17d20*/  F2FP.PACK_AB R24, R157, R156 ;  /* 0x0000009c9d18723e */ /* 0x002fe200000000ff */
[----:B------:R-:W-:Y:S02]  /*17d30*/  FMUL.FTZ R23, R148, R131 ;  /* 0x0000008394177220 */ /* 0x000fe40000410000 */
[----:B------:R-:W1:Y:S01]  /*17d40*/  LDSM.16.MT88.4 R128, [R214+0x3080] ;  /* 0x00308000d680783b */ /* 0x000e620000004200 */
[--C-:B------:R-:W-:Y:S02]  /*17d50*/  FFMA.FTZ R160, R32, c[0x0][0x2d0], -R182.reuse ;  /* 0x0000b40020a07a23 */ /* 0x100fe400000108b6 */
[-C--:B------:R-:W-:Y:S01]  /*17d60*/  HMMA.16816.F32 R108, R140, R162.reuse, R108 ;  /* 0x000000a28c6c723c */ /* 0x080fe2000000186c */
[----:B------:R-:W3:Y:S02]  /*17d70*/  MUFU.EX2 R159, R159 ;  /* 0x0000009f009f7308 */ /* 0x000ee40000000800 */
[C---:B------:R-:W-:Y:S02]  /*17d80*/  FMUL.FTZ R112, R151.reuse, R112 ;  /* 0x0000007097707220 */ /* 0x040fe40000410000 */
[----:B------:R-:W-:Y:S02]  /*17d90*/  FMUL.FTZ R113, R151, R113 ;  /* 0x0000007197717220 */ /* 0x000fe40000410000 */
[C---:B------:R-:W-:Y:S02]  /*17da0*/  FMUL.FTZ R114, R150.reuse, R114 ;  /* 0x0000007296727220 */ /* 0x040fe40000410000 */
[C---:B------:R-:W-:Y:S02]  /*17db0*/  FMUL.FTZ R115, R150.reuse, R115 ;  /* 0x0000007396737220 */ /* 0x040fe40000410000 */
[----:B------:R-:W-:Y:S01]  /*17dc0*/  MUFU.EX2 R160, R160 ;  /* 0x000000a000a07308 */ /* 0x000fe20000000800 */
[--C-:B------:R-:W-:Y:S02]  /*17dd0*/  FFMA.FTZ R161, R33, c[0x0][0x2d0], -R182.reuse ;  /* 0x0000b40021a17a23 */ /* 0x100fe400000108b6 */
[----:B------:R-:W-:Y:S02]  /*17de0*/  FFMA.FTZ R182, R49, c[0x0][0x2d0], -R182 ;  /* 0x0000b40031b67a23 */ /* 0x000fe400000108b6 */
[C---:B------:R-:W-:Y:S04]  /*17df0*/  HMMA.16816.F32 R112, R144.reuse, R162, R112 ;  /* 0x000000a29070723c */ /* 0x040fe80000001870 */
[----:B------:R-:W-:Y:S01]  /*17e00*/  FMUL.FTZ R99, R150, R99 ;  /* 0x0000006396637220 */ /* 0x000fe20000410000 */
[----:B------:R-:W5:Y:S01]  /*17e10*/  MUFU.EX2 R161, R161 ;  /* 0x000000a100a17308 */ /* 0x000f620000000800 */
[----:B------:R-:W-:Y:S02]  /*17e20*/  FMUL.FTZ R64, R151, R64 ;  /* 0x0000004097407220 */ /* 0x000fe40000410000 */
[-C--:B----4-:R-:W-:Y:S04]  /*17e30*/  HMMA.16816.F32 R116, R144, R132.reuse, R116 ;  /* 0x000000849074723c */ /* 0x090fe80000001874 */
[--C-:B------:R-:W-:Y:S01]  /*17e40*/  FFMA.FTZ R162, R34, c[0x0][0x2d0], -R181.reuse ;  /* 0x0000b40022a27a23 */ /* 0x100fe200000108b5 */
[----:B---3--:R-:W-:Y:S01]  /*17e50*/  F2FP.PACK_AB R25, R159, R158 ;  /* 0x0000009e9f19723e */ /* 0x008fe200000000ff */
[--C-:B------:R-:W-:Y:S01]  /*17e60*/  FFMA.FTZ R163, R35, c[0x0][0x2d0], -R181.reuse ;  /* 0x0000b40023a37a23 */ /* 0x100fe200000108b5 */
[----:B------:R-:W3:Y:S01]  /*17e70*/  MUFU.EX2 R188, R188 ;  /* 0x000000bc00bc7308 */ /* 0x000ee20000000800 */
[C---:B------:R-:W-:Y:S01]  /*17e80*/  HMMA.16816.F32 R120, R140.reuse, R132, R120 ;  /* 0x000000848c78723c */ /* 0x040fe20000001878 */
[----:B------:R-:W4:Y:S03]  /*17e90*/  LDSM.16.MT88.4 R32, [R212+0x3080] ;  /* 0x00308000d420783b */ /* 0x000f260000004200 */
[----:B------:R-:W-:Y:S02]  /*17ea0*/  FFMA.FTZ R181, R51, c[0x0][0x2d0], -R181 ;  /* 0x0000b40033b57a23 */ /* 0x000fe400000108b5 */
[----:B------:R-:W-:Y:S02]  /*17eb0*/  FMUL.FTZ R65, R151, R65 ;  /* 0x0000004197417220 */ /* 0x000fe40000410000 */
[-C--:B------:R-:W-:Y:S01]  /*17ec0*/  HMMA.16816.F32 R20, R140, R134.reuse, R20 ;  /* 0x000000868c14723c */ /* 0x080fe20000001814 */
[----:B------:R-:W-:Y:S01]  /*17ed0*/  LDSM.16.MT88.4 R48, [R214+0x3880] ;  /* 0x00388000d630783b */ /* 0x000fe20000004200 */
[----:B------:R-:W-:Y:S02]  /*17ee0*/  MUFU.EX2 R162, R162 ;  /* 0x000000a200a27308 */ /* 0x000fe40000000800 */
[C---:B------:R-:W-:Y:S01]  /*17ef0*/  FMUL.FTZ R66, R150.reuse, R66 ;  /* 0x0000004296427220 */ /* 0x040fe20000410000 */
[----:B-----5:R-:W-:Y:S01]  /*17f00*/  F2FP.PACK_AB R26, R161, R160 ;  /* 0x000000a0a11a723e */ /* 0x020fe200000000ff */
[----:B------:R-:W-:Y:S02]  /*17f10*/  FMUL.FTZ R67, R150, R67 ;  /* 0x0000004396437220 */ /* 0x000fe40000410000 */
[C---:B------:R-:W-:Y:S01]  /*17f20*/  HMMA.16816.F32 R124, R144.reuse, R134, R124 ;  /* 0x00000086907c723c */ /* 0x040fe2000000187c */
[----:B------:R-:W-:Y:S03]  /*17f30*/  LDSM.16.MT88.4 R132, [R212+0x1c80] ;  /* 0x001c8000d484783b */ /* 0x000fe60000004200 */
[C---:B------:R-:W-:Y:S01]  /*17f40*/  FMUL.FTZ R52, R151.reuse, R52 ;  /* 0x0000003497347220 */ /* 0x040fe20000410000 */
[----:B------:R-:W5:Y:S01]  /*17f50*/  MUFU.EX2 R163, R163 ;  /* 0x000000a300a37308 */ /* 0x000f620000000800 */
[----:B------:R-:W-:Y:S01]  /*17f60*/  FMUL.FTZ R53, R151, R53 ;  /* 0x0000003597357220 */ /* 0x000fe20000410000 */
[----:B---3--:R-:W-:Y:S01]  /*17f70*/  F2FP.PACK_AB R30, R188, R187 ;  /* 0x000000bbbc1e723e */ /* 0x008fe200000000ff */
[C---:B------:R-:W-:Y:S04]  /*17f80*/  FMUL.FTZ R54, R150.reuse, R54 ;  /* 0x0000003696367220 */ /* 0x040fe80000410000 */
[----:B------:R-:W-:Y:S02]  /*17f90*/  FMUL.FTZ R55, R150, R55 ;  /* 0x0000003796377220 */ /* 0x000fe40000410000 */
[C---:B------:R-:W-:Y:S01]  /*17fa0*/  FMUL.FTZ R60, R149.reuse, R60 ;  /* 0x0000003c953c7220 */ /* 0x040fe20000410000 */
[----:B------:R-:W-:Y:S01]  /*17fb0*/  MUFU.EX2 R189, R189 ;  /* 0x000000bd00bd7308 */ /* 0x000fe20000000800 */
[C---:B------:R-:W-:Y:S02]  /*17fc0*/  FMUL.FTZ R61, R149.reuse, R61 ;  /* 0x0000003d953d7220 */ /* 0x040fe40000410000 */
[C---:B------:R-:W-:Y:S01]  /*17fd0*/  FMUL.FTZ R62, R148.reuse, R62 ;  /* 0x0000003e943e7220 */ /* 0x040fe20000410000 */
[-C--:B--2---:R-:W-:Y:S03]  /*17fe0*/  HMMA.16816.F32 R52, R144, R136.reuse, R52 ;  /* 0x000000889034723c */ /* 0x084fe60000001834 */
[C---:B------:R-:W-:Y:S02]  /*17ff0*/  FMUL.FTZ R56, R149.reuse, R56 ;  /* 0x0000003895387220 */ /* 0x040fe40000410000 */
[----:B------:R-:W-:Y:S01]  /*18000*/  FMUL.FTZ R57, R149, R57 ;  /* 0x0000003995397220 */ /* 0x000fe20000410000 */
[----:B------:R-:W2:Y:S01]  /*18010*/  MUFU.EX2 R190, R190 ;  /* 0x000000be00be7308 */ /* 0x000ea20000000800 */
[C---:B------:R-:W-:Y:S02]  /*18020*/  FMUL.FTZ R58, R148.reuse, R58 ;  /* 0x0000003a943a7220 */ /* 0x040fe40000410000 */
[C---:B------:R-:W-:Y:S03]  /*18030*/  FMUL.FTZ R59, R148.reuse, R59 ;  /* 0x0000003b943b7220 */ /* 0x040fe60000410000 */
[----:B-----5:R-:W-:Y:S01]  /*18040*/  F2FP.PACK_AB R27, R163, R162 ;  /* 0x000000a2a31b723e */ /* 0x020fe200000000ff */
[----:B------:R-:W-:Y:S02]  /*18050*/  FMUL.FTZ R63, R148, R63 ;  /* 0x0000003f943f7220 */ /* 0x000fe40000410000 */
[----:B------:R-:W-:Y:S01]  /*18060*/  FFMA.FTZ R164, R151, R242, R164 ;  /* 0x000000f297a47223 */ /* 0x000fe200000100a4 */
[C---:B------:R-:W-:Y:S01]  /*18070*/  HMMA.16816.F32 R56, R140.reuse, R136, R56 ;  /* 0x000000888c38723c */ /* 0x040fe20000001838 */
[----:B------:R-:W3:Y:S03]  /*18080*/  MUFU.EX2 R191, R191 ;  /* 0x000000bf00bf7308 */ /* 0x000ee60000000800 */
[----:B------:R-:W-:Y:S02]  /*18090*/  FFMA.FTZ R166, R150, R241, R166 ;  /* 0x000000f196a67223 */ /* 0x000fe400000100a6 */
[----:B------:R-:W-:Y:S02]  /*180a0*/  FFMA.FTZ R153, R149, R240, R153 ;  /* 0x000000f095997223 */ /* 0x000fe40000010099 */
[-C--:B------:R-:W-:Y:S03]  /*180b0*/  HMMA.16816.F32 R60, R140, R138.reuse, R60 ;  /* 0x0000008a8c3c723c */ /* 0x080fe6000000183c */
[----:B------:R-:W-:Y:S01]  /*180c0*/  MUFU.EX2 R192, R192 ;  /* 0x000000c000c07308 */ /* 0x000fe20000000800 */
[----:B------:R-:W-:Y:S01]  /*180d0*/  FFMA.FTZ R175, R148, R235, R175 ;  /* 0x000000eb94af7223 */ /* 0x000fe200000100af */
[----:B--2---:R-:W-:Y:S01]  /*180e0*/  F2FP.PACK_AB R31, R190, R189 ;  /* 0x000000bdbe1f723e */ /* 0x004fe200000000ff */
[----:B------:R-:W-:Y:S02]  /*180f0*/  FADD.FTZ R164, R165, R164 ;  /* 0x000000a4a5a47221 */ /* 0x000fe40000010000 */
[C---:B------:R-:W-:Y:S04]  /*18100*/  HMMA.16816.F32 R64, R144.reuse, R138, R64 ;  /* 0x0000008a9040723c */ /* 0x040fe80000001840 */
[----:B------:R-:W-:Y:S01]  /*18110*/  FADD.FTZ R166, R167, R166 ;  /* 0x000000a6a7a67221 */ /* 0x000fe20000010000 */
[----:B------:R-:W2:Y:S01]  /*18120*/  MUFU.EX2 R193, R193 ;  /* 0x000000c100c17308 */ /* 0x000ea20000000800 */
[----:B------:R-:W-:Y:S02]  /*18130*/  FADD.FTZ R153, R172, R153 ;  /* 0x00000099ac997221 */ /* 0x000fe40000010000 */
[-C--:B-1----:R-:W-:Y:S04]  /*18140*/  HMMA.16816.F32 R68, R144, R128.reuse, R68 ;  /* 0x000000809044723c */ /* 0x082fe80000001844 */
[----:B------:R-:W-:Y:S02]  /*18150*/  FADD.FTZ R175, R176, R175 ;  /* 0x000000afb0af7221 */ /* 0x000fe40000010000 */
[----:B------:R-:W-:Y:S01]  /*18160*/  FADD.FTZ R164, R168, R164 ;  /* 0x000000a4a8a47221 */ /* 0x000fe20000010000 */
[----:B------:R-:W-:Y:S01]  /*18170*/  MUFU.EX2 R194, R194 ;  /* 0x000000c200c27308 */ /* 0x000fe20000000800 */
[C---:B------:R-:W-:Y:S04]  /*18180*/  HMMA.16816.F32 R72, R140.reuse, R128, R72 ;  /* 0x000000808c48723c */ /* 0x040fe80000001848 */
[----:B------:R-:W-:Y:S02]  /*18190*/  FADD.FTZ R166, R170, R166 ;  /* 0x000000a6aaa67221 */ /* 0x000fe40000010000 */
[----:B------:R-:W-:Y:S02]  /*181a0*/  FADD.FTZ R153, R173, R153 ;  /* 0x00000099ad997221 */ /* 0x000fe40000010000 */
[-C--:B------:R-:W-:Y:S01]  /*181b0*/  HMMA.16816.F32 R76, R140, R130.reuse, R76 ;  /* 0x000000828c4c723c */ /* 0x080fe2000000184c */
[----:B------:R-:W-:Y:S03]  /*181c0*/  MUFU.EX2 R195, R195 ;  /* 0x000000c300c37308 */ /* 0x000fe60000000800 */
[----:B------:R-:W-:Y:S02]  /*181d0*/  FADD.FTZ R175, R177, R175 ;  /* 0x000000afb1af7221 */ /* 0x000fe40000010000 */
[----:B------:R-:W-:Y:S02]  /*181e0*/  FADD.FTZ R164, R169, R164 ;  /* 0x000000a4a9a47221 */ /* 0x000fe40000010000 */
[C---:B------:R-:W-:Y:S01]  /*181f0*/  HMMA.16816.F32 R80, R144.reuse, R130, R80 ;  /* 0x000000829050723c */ /* 0x040fe20000001850 */
[----:B------:R-:W1:Y:S02]  /*18200*/  LDSM.16.MT88.4 R128, [R214+0x1c80] ;  /* 0x001c8000d680783b */ /* 0x000e640000004200 */
[----:B------:R-:W-:Y:S01]  /*18210*/  MUFU.EX2 R182, R182 ;  /* 0x000000b600b67308 */ /* 0x000fe20000000800 */
[----:B------:R-:W-:Y:S02]  /*18220*/  FADD.FTZ R166, R171, R166 ;  /* 0x000000a6aba67221 */ /* 0x000fe40000010000 */
[----:B------:R-:W-:Y:S02]  /*18230*/  FADD.FTZ R153, R174, R153 ;  /* 0x00000099ae997221 */ /* 0x000fe40000010000 */
[-C--:B----4-:R-:W-:Y:S04]  /*18240*/  HMMA.16816.F32 R84, R144, R32.reuse, R84 ;  /* 0x000000209054723c */ /* 0x090fe80000001854 */
[----:B------:R-:W-:Y:S01]  /*18250*/  FADD.FTZ R175, R178, R175 ;  /* 0x000000afb2af7221 */ /* 0x000fe20000010000 */
[----:B------:R-:W-:Y:S01]  /*18260*/  MUFU.EX2 R196, R196 ;  /* 0x000000c400c47308 */ /* 0x000fe20000000800 */
        /* <DEDUP_REMOVED lines=8> */
[----:B------:R-:W-:Y:S01]  /*182f0*/  HMMA.16816.F32 R96, R144, R34, R96 ;  /* 0x000000229060723c */ /* 0x000fe20000001860 */
[----:B------:R-:W4:Y:S01]  /*18300*/  LDSM.16.MT88.4 R32, [R214+0x2880] ;  /* 0x00288000d620783b */ /* 0x000f220000004200 */
[----:B------:R-:W5:Y:S02]  /*18310*/  MUFU.EX2 R197, R197 ;  /* 0x000000c500c57308 */ /* 0x000f640000000800 */
[----:B------:R-:W-:Y:S02]  /*18320*/  FADD.FTZ R166, R159, R166 ;  /* 0x000000a69fa67221 */ /* 0x000fe40000010000 */
[----:B------:R-:W-:Y:S02]  /*18330*/  FADD.FTZ R153, R184, R153 ;  /* 0x00000099b8997221 */ /* 0x000fe40000010000 */
[----:B------:R-:W-:Y:S01]  /*18340*/  FADD.FTZ R175, R186, R175 ;  /* 0x000000afbaaf7221 */ /* 0x000fe20000010000 */
[-C--:B-1----:R-:W-:Y:S03]  /*18350*/  HMMA.16816.F32 R4, R24, R128.reuse, R4 ;  /* 0x000000801804723c */ /* 0x082fe60000001804 */
[----:B------:R-:W-:Y:S02]  /*18360*/  MUFU.EX2 R198, R198 ;  /* 0x000000c600c67308 */ /* 0x000fe40000000800 */
[----:B------:R-:W-:Y:S02]  /*18370*/  FADD.FTZ R164, R160, R164 ;  /* 0x000000a4a0a47221 */ /* 0x000fe40000010000 */
[----:B------:R-:W-:Y:S01]  /*18380*/  FADD.FTZ R166, R162, R166 ;  /* 0x000000a6a2a67221 */ /* 0x000fe20000010000 */
[C---:B------:R-:W-:Y:S04]  /*18390*/  HMMA.16816.F32 R8, R28.reuse, R128, R8 ;  /* 0x000000801c08723c */ /* 0x040fe80000001808 */
[----:B------:R-:W-:Y:S01]  /*183a0*/  FADD.FTZ R153, R187, R153 ;  /* 0x00000099bb997221 */ /* 0x000fe20000010000 */
[----:B------:R-:W1:Y:S01]  /*183b0*/  MUFU.EX2 R199, R199 ;  /* 0x000000c700c77308 */ /* 0x000e620000000800 */
[----:B------:R-:W-:Y:S02]  /*183c0*/  FADD.FTZ R175, R189, R175 ;  /* 0x000000afbdaf7221 */ /* 0x000fe40000010000 */
[-C--:B------:R-:W-:Y:S04]  /*183d0*/  HMMA.16816.F32 R12, R28, R130.reuse, R12 ;  /* 0x000000821c0c723c */ /* 0x080fe8000000180c */
[----:B------:R-:W-:Y:S02]  /*183e0*/  FADD.FTZ R164, R161, R164 ;  /* 0x000000a4a1a47221 */ /* 0x000fe40000010000 */
[----:B------:R-:W-:Y:S01]  /*183f0*/  FADD.FTZ R166, R163, R166 ;  /* 0x000000a6a3a67221 */ /* 0x000fe20000010000 */
[----:B------:R-:W4:Y:S01]  /*18400*/  MUFU.EX2 R200, R200 ;  /* 0x000000c800c87308 */ /* 0x000f220000000800 */
[C---:B------:R-:W-:Y:S01]  /*18410*/  HMMA.16816.F32 R16, R24.reuse, R130, R16 ;  /* 0x000000821810723c */ /* 0x040fe20000001810 */
[----:B------:R-:W4:Y:S03]  /*18420*/  LDSM.16.MT88.4 R128, [R212+0x2880] ;  /* 0x00288000d480783b */ /* 0x000f260000004200 */
[----:B------:R-:W-:Y:S02]  /*18430*/  FADD.FTZ R153, R188, R153 ;  /* 0x00000099bc997221 */ /* 0x000fe40000010000 */
[----:B------:R-:W-:Y:S02]  /*18440*/  FADD.FTZ R175, R190, R175 ;  /* 0x000000afbeaf7221 */ /* 0x000fe40000010000 */
[-C--:B------:R-:W-:Y:S01]  /*18450*/  HMMA.16816.F32 R100, R24, R132.reuse, R100 ;  /* 0x000000841864723c */ /* 0x080fe20000001864 */
[----:B------:R-:W4:Y:S03]  /*18460*/  MUFU.EX2 R201, R201 ;  /* 0x000000c900c97308 */ /* 0x000f260000000800 */
[----:B---3--:R-:W-:Y:S02]  /*18470*/  FADD.FTZ R164, R191, R164 ;  /* 0x000000a4bfa47221 */ /* 0x008fe40000010000 */
[----:B--2---:R-:W-:Y:S02]  /*18480*/  FADD.FTZ R166, R193, R166 ;  /* 0x000000a6c1a67221 */ /* 0x004fe40000010000 */
[C---:B------:R-:W-:Y:S03]  /*18490*/  HMMA.16816.F32 R104, R28.reuse, R132, R104 ;  /* 0x000000841c68723c */ /* 0x040fe60000001868 */
[----:B------:R-:W-:Y:S01]  /*184a0*/  MUFU.EX2 R180, R180 ;  /* 0x000000b400b47308 */ /* 0x000fe20000000800 */
[----:B-----5:R-:W-:Y:S02]  /*184b0*/  FADD.FTZ R153, R197, R153 ;  /* 0x00000099c5997221 */ /* 0x020fe40000010000 */
[----:B-1----:R-:W-:Y:S02]  /*184c0*/  FADD.FTZ R175, R199, R175 ;  /* 0x000000afc7af7221 */ /* 0x002fe40000010000 */
[-C--:B------:R-:W-:Y:S04]  /*184d0*/  HMMA.16816.F32 R108, R28, R134.reuse, R108 ;  /* 0x000000861c6c723c */ /* 0x080fe8000000186c */
[----:B------:R-:W-:Y:S01]  /*184e0*/  FADD.FTZ R164, R192, R164 ;  /* 0x000000a4c0a47221 */ /* 0x000fe20000010000 */
[----:B------:R-:W1:Y:S01]  /*184f0*/  MUFU.EX2 R202, R202 ;  /* 0x000000ca00ca7308 */ /* 0x000e620000000800 */
[----:B------:R-:W-:Y:S02]  /*18500*/  FADD.FTZ R166, R194, R166 ;  /* 0x000000a6c2a67221 */ /* 0x000fe40000010000 */
[C---:B------:R-:W-:Y:S01]  /*18510*/  HMMA.16816.F32 R112, R24.reuse, R134, R112 ;  /* 0x000000861870723c */ /* 0x040fe20000001870 */
[----:B------:R-:W-:Y:S03]  /*18520*/  LDSM.16.MT88.4 R132, [R214+0x2080] ;  /* 0x00208000d684783b */ /* 0x000fe60000004200 */
[----:B------:R-:W-:Y:S02]  /*18530*/  FADD.FTZ R153, R198, R153 ;  /* 0x00000099c6997221 */ /* 0x000fe40000010000 */
[----:B----4-:R-:W-:Y:S01]  /*18540*/  FADD.FTZ R175, R200, R175 ;  /* 0x000000afc8af7221 */ /* 0x010fe20000010000 */
[----:B------:R-:W2:Y:S01]  /*18550*/  MUFU.EX2 R179, R179 ;  /* 0x000000b300b37308 */ /* 0x000ea20000000800 */
[-C--:B------:R-:W-:Y:S04]  /*18560*/  HMMA.16816.F32 R116, R24, R32.reuse, R116 ;  /* 0x000000201874723c */ /* 0x080fe80000001874 */
[----:B------:R-:W-:Y:S02]  /*18570*/  FADD.FTZ R164, R195, R164 ;  /* 0x000000a4c3a47221 */ /* 0x000fe40000010000 */
[----:B------:R-:W-:Y:S02]  /*18580*/  FADD.FTZ R166, R196, R166 ;  /* 0x000000a6c4a67221 */ /* 0x000fe40000010000 */
[C---:B------:R-:W-:Y:S04]  /*18590*/  HMMA.16816.F32 R120, R28.reuse, R32, R120 ;  /* 0x000000201c78723c */ /* 0x040fe80000001878 */
[----:B------:R-:W-:Y:S02]  /*185a0*/  FADD.FTZ R153, R201, R153 ;  /* 0x00000099c9997221 */ /* 0x000fe40000010000 */
[----:B-1----:R-:W-:Y:S02]  /*185b0*/  FADD.FTZ R175, R202, R175 ;  /* 0x000000afcaaf7221 */ /* 0x002fe40000010000 */
[-C--:B------:R-:W-:Y:S04]  /*185c0*/  HMMA.16816.F32 R20, R28, R34.reuse, R20 ;  /* 0x000000221c14723c */ /* 0x080fe80000001814 */
[----:B------:R-:W-:Y:S02]  /*185d0*/  FADD.FTZ R242, R182, R164 ;  /* 0x000000a4b6f27221 */ /* 0x000fe40000010000 */
[----:B------:R-:W-:Y:S02]  /*185e0*/  FADD.FTZ R241, R181, R166 ;  /* 0x000000a6b5f17221 */ /* 0x000fe40000010000 */
[C---:B------:R-:W-:Y:S01]  /*185f0*/  HMMA.16816.F32 R124, R24.reuse, R34, R124 ;  /* 0x00000022187c723c */ /* 0x040fe2000000187c */
[----:B------:R-:W1:Y:S03]  /*18600*/  LDSM.16.MT88.4 R32, [R212+0x3480] ;  /* 0x00348000d420783b */ /* 0x000e660000004200 */
[----:B------:R-:W-:Y:S01]  /*18610*/  FADD.FTZ R240, R180, R153 ;  /* 0x00000099b4f07221 */ /* 0x000fe20000010000 */
[----:B------:R-:W-:Y:S01]  /*18620*/  MOV R153, R152 ;  /* 0x0000009800997202 */ /* 0x000fe20000000f00 */
[----:B--2---:R-:W-:Y:S02]  /*18630*/  FADD.FTZ R235, R179, R175 ;  /* 0x000000afb3eb7221 */ /* 0x004fe40000010000 */
[-C--:B------:R-:W-:Y:S08]  /*18640*/  HMMA.16816.F32 R52, R24, R128.reuse, R52 ;  /* 0x000000801834723c */ /* 0x080ff00000001834 */
[C---:B------:R-:W-:Y:S08]  /*18650*/  HMMA.16816.F32 R56, R28.reuse, R128, R56 ;  /* 0x000000801c38723c */ /* 0x040ff00000001838 */
[-C--:B------:R-:W-:Y:S08]  /*18660*/  HMMA.16816.F32 R60, R28, R130.reuse, R60 ;  /* 0x000000821c3c723c */ /* 0x080ff0000000183c */
[C---:B------:R-:W-:Y:S08]  /*18670*/  HMMA.16816.F32 R64, R24.reuse, R130, R64 ;  /* 0x000000821840723c */ /* 0x040ff00000001840 */
[-C--:B------:R-:W-:Y:S08]  /*18680*/  HMMA.16816.F32 R68, R24, R36.reuse, R68 ;  /* 0x000000241844723c */ /* 0x080ff00000001844 */
[C---:B------:R-:W-:Y:S08]  /*18690*/  HMMA.16816.F32 R72, R28.reuse, R36, R72 ;  /* 0x000000241c48723c */ /* 0x040ff00000001848 */
[-C--:B------:R-:W-:Y:S08]  /*186a0*/  HMMA.16816.F32 R76, R28, R38.reuse, R76 ;  /* 0x000000261c4c723c */ /* 0x080ff0000000184c */
[C---:B------:R-:W-:Y:S01]  /*186b0*/  HMMA.16816.F32 R80, R24.reuse, R38, R80 ;  /* 0x000000261850723c */ /* 0x040fe20000001850 */
[----:B------:R-:W2:Y:S07]  /*186c0*/  LDSM.16.MT88.4 R36, [R212+0x2080] ;  /* 0x00208000d424783b */ /* 0x000eae0000004200 */
[-C--:B-1----:R-:W-:Y:S08]  /*186d0*/  HMMA.16816.F32 R84, R24, R32.reuse, R84 ;  /* 0x000000201854723c */ /* 0x082ff00000001854 */
[C---:B------:R-:W-:Y:S08]  /*186e0*/  HMMA.16816.F32 R88, R28.reuse, R32, R88 ;  /* 0x000000201c58723c */ /* 0x040ff00000001858 */
[-C--:B------:R-:W-:Y:S07]  /*186f0*/  HMMA.16816.F32 R92, R28, R34.reuse, R92 ;  /* 0x000000221c5c723c */ /* 0x080fee000000185c */
[----:B------:R-:W-:Y:S01]  /*18700*/  F2FP.PACK_AB R28, R198, R197 ;  /* 0x000000c5c61c723e */ /* 0x000fe200000000ff */
[----:B------:R-:W-:Y:S01]  /*18710*/  HMMA.16816.F32 R96, R24, R34, R96 ;  /* 0x000000221860723c */ /* 0x000fe20000001860 */
[----:B------:R-:W1:Y:S03]  /*18720*/  LDSM.16.MT88.4 R32, [R212+0x3880] ;  /* 0x00388000d420783b */ /* 0x000e660000004200 */
[----:B------:R-:W-:Y:S02]  /*18730*/  F2FP.PACK_AB R29, R200, R199 ;  /* 0x000000c7c81d723e */ /* 0x000fe400000000ff */
[----:B------:R-:W-:Y:S02]  /*18740*/  F2FP.PACK_AB R30, R180, R201 ;  /* 0x000000c9b41e723e */ /* 0x000fe400000000ff */
[----:B------:R-:W-:Y:S04]  /*18750*/  F2FP.PACK_AB R24, R192, R191 ;  /* 0x000000bfc018723e */ /* 0x000fe800000000ff */
[----:B------:R-:W-:Y:S02]  /*18760*/  F2FP.PACK_AB R25, R194, R193 ;  /* 0x000000c1c219723e */ /* 0x000fe400000000ff */
[----:B------:R-:W-:Y:S02]  /*18770*/  F2FP.PACK_AB R26, R182, R195 ;  /* 0x000000c3b61a723e */ /* 0x000fe400000000ff */
[----:B------:R-:W-:Y:S02]  /*18780*/  F2FP.PACK_AB R27, R181, R196 ;  /* 0x000000c4b51b723e */ /* 0x000fe400000000ff */
[----:B------:R-:W-:Y:S05]  /*18790*/  F2FP.PACK_AB R31, R179, R202 ;  /* 0x000000cab31f723e */ /* 0x000fea00000000ff */
[-C--:B------:R-:W-:Y:S08]  /*187a0*/  HMMA.16816.F32 R144, R24, R132.reuse, R4 ;  /* 0x000000841890723c */ /* 0x080ff00000001804 */
        /* <DEDUP_REMOVED lines=24> */
.L_x_493:
[----:B------:R-:W-:-:S13]  /*18930*/  ISETP.GE.AND P0, PT, R243, R227, PT ;  /* 0x000000e3f300720c */ /* 0x000fda0003f06270 */
[----:B------:R-:W-:Y:S05]  /*18940*/  @!P0 BRA `(.L_x_497) ;  /* 0x00003d0000008947 */ /* 0x000fea0003800000 */
[----:B------:R-:W-:Y:S01]  /*18950*/  IADD3 R245, P0, R228, 0x20, RZ ;  /* 0x00000020e4f57810 */ /* 0x000fe20007f1e0ff */
        /* <DEDUP_REMOVED lines=18> */
.L_x_515:
[----:B------:R-:W-:Y:S04]  /*18a80*/  DEPBAR.LE SB0, 0x0 ;  /* 0x000080000000791a */ /* 0x000fe80000000000 */
[----:B------:R-:W-:Y:S01]  /*18a90*/  BAR.SYNC.DEFER_BLOCKING 0x0 ;  /* 0x0000000000007b1d */ /* 0x000fe20000010000 */
[----:B------:R-:W-:Y:S01]  /*18aa0*/  SHF.R.S32.HI R2, RZ, 0x1f, R243 ;  /* 0x0000001fff027819 */ /* 0x000fe200000114f3 */
[----:B------:R-:W-:Y:S01]  /*18ab0*/  IMAD R0, R243, UR5, RZ ;  /* 0x00000005f3007c24 */ /* 0x000fe2000f8e02ff */
        /* <DEDUP_REMOVED lines=8> */
[C---:B------:R-:W-:Y:S01]  /*18b40*/  IMAD.X R2, R0.reuse, 0x1, R237, P0 ;  /* 0x0000000100027824 */ /* 0x040fe200000e06ed */
        /* <DEDUP_REMOVED lines=17> */
[C---:B------:R-:W-:Y:S04]  /*18c60*/  @!P1 IADD3 R12, P0, R3.reuse, R228, RZ ;  /* 0x000000e4030c9210 */ /* 0x040fe80007f1e0ff */
[----:B------:R-:W-:Y:S01]  /*18c70*/  LDSM.16.M88.4 R156, [R213+0x6080] ;  /* 0x00608000d59c783b */ /* 0x000fe20000000200 */
[----:B------:R-:W-:Y:S01]  /*18c80*/  @!P1 IMAD.X R2, R0, 0x1, R237, P0 ;  /* 0x0000000100029824 */ /* 0x000fe200000e06ed */
[C---:B------:R-:W-:Y:S04]  /*18c90*/  @!P1 LEA R36, P0, R12.reuse, c[0x0][0x1f8], 0x1 ;  /* 0x00007e000c249a11 */ /* 0x040fe800078008ff */
[----:B------:R-:W-:Y:S01]  /*18ca0*/  @!P1 LEA.HI.X R37, R12, c[0x0][0x1fc], R2, 0x1, P0 ;  /* 0x00007f000c259a11 */ /* 0x000fe200000f0c02 */
[----:B------:R-:W5:Y:S01]  /*18cb0*/  LDSM.16.M88.4 R160, [R215] ;  /* 0x00000000d7a0783b */ /* 0x000f620000000200 */
[C---:B------:R-:W-:Y:S01]  /*18cc0*/  @!P1 IADD3 R20, P0, R3.reuse, R245, RZ ;  /* 0x000000f503149210 */ /* 0x040fe20007f1e0ff */
[-C--:B-1----:R-:W-:Y:S05]  /*18cd0*/  HMMA.16816.F32 R4, R48, R16.reuse, RZ ;  /* 0x000000103004723c */ /* 0x082fea00000018ff */
[----:B------:R-:W1:Y:S01]  /*18ce0*/  LDSM.16.M88.4 R164, [R213+0x7080] ;  /* 0x00708000d5a4783b */ /* 0x000e620000000200 */
[----:B------:R-:W-:Y:S01]  /*18cf0*/  @!P1 IMAD.X R2, R0, 0x1, R203, P0 ;  /* 0x0000000100029824 */ /* 0x000fe200000e06cb */
        /* <DEDUP_REMOVED lines=20> */
[----:B------:R4:W-:Y:S07]  /*18e40*/  @!P1 LDGSTS.E.BYPASS.LTC128B.128 [R230+0x2080], [R36.64], !P5 ;  /* 0x0208000024e69fae */ /* 0x0009ee000e901d4c */
[----:B------:R3:W-:Y:S01]  /*18e50*/  @!P1 LDGSTS.E.BYPASS.LTC128B.128 [R230+0x2c80], [R40.64], !P4 ;  /* 0x02c8000028e69fae */ /* 0x0007e2000e101d4c */
[-C--:B-1----:R-:W-:Y:S06]  /*18e60*/  HMMA.16816.F32 R28, R44, R34.reuse, RZ ;  /* 0x000000222c1c723c */ /* 0x082fec00000018ff */
[----:B------:R1:W-:Y:S02]  /*18e70*/  @!P1 LDGSTS.E.BYPASS.LTC128B.128 [R230+0x3880], [R2.64], !P3 ;  /* 0x0388000002e69fae */ /* 0x0003e4000d901d4c */
[C---:B------:R-:W-:Y:S05]  /*18e80*/  HMMA.16816.F32 R32, R48.reuse, R34, RZ ;  /* 0x000000223020723c */ /* 0x040fea00000018ff */
[----:B------:R-:W-:Y:S03]  /*18e90*/  LDSM.16.M88.4 R176, [R217+0x8080] ;  /* 0x00808000d9b0783b */ /* 0x000fe60000000200 */
[-C--:B----4-:R-:W-:Y:S04]  /*18ea0*/  HMMA.16816.F32 R36, R48, R152.reuse, RZ ;  /* 0x000000983024723c */ /* 0x090fe800000018ff */
[----:B------:R-:W0:Y:S04]  /*18eb0*/  LDGDEPBAR ;  /* 0x00000000000079af */ /* 0x000e280000000000 */
[C---:B---3--:R-:W-:Y:S03]  /*18ec0*/  HMMA.16816.F32 R40, R44.reuse, R152, RZ ;  /* 0x000000982c28723c */ /* 0x048fe600000018ff */
[----:B------:R-:W3:Y:S05]  /*18ed0*/  LDSM.16.M88.4 R180, [R216+0x4880] ;  /* 0x00488000d8b4783b */ /* 0x000eea0000000200 */
[-C--:B------:R-:W-:Y:S02]  /*18ee0*/  HMMA.16816.F32 R44, R44, R154.reuse, RZ ;  /* 0x0000009a2c2c723c */ /* 0x080fe400000018ff */
[----:B------:R-:W4:Y:S06]  /*18ef0*/  LDSM.16.M88.4 R184, [R217+0x9080] ;  /* 0x00908000d9b8783b */ /* 0x000f2c0000000200 */
[----:B------:R-:W-:Y:S01]  /*18f00*/  HMMA.16816.F32 R48, R48, R154, RZ ;  /* 0x0000009a3030723c */ /* 0x000fe200000018ff */
[----:B------:R-:W1:Y:S07]  /*18f10*/  LDSM.16.M88.4 R152, [R216+0x4c80] ;  /* 0x004c8000d898783b */ /* 0x000e6e0000000200 */
[-C--:B-----5:R-:W-:Y:S01]  /*18f20*/  HMMA.16816.F32 R4, R156, R160.reuse, R4 ;  /* 0x000000a09c04723c */ /* 0x0a0fe20000001804 */
[----:B------:R-:W5:Y:S07]  /*18f30*/  LDSM.16.M88.4 R188, [R216+0x5080] ;  /* 0x00508000d8bc783b */ /* 0x000f6e0000000200 */
[C---:B------:R-:W-:Y:S01]  /*18f40*/  HMMA.16816.F32 R8, R164.reuse, R160, R8 ;  /* 0x000000a0a408723c */ /* 0x040fe20000001808 */
[----:B------:R-:W-:Y:S07]  /*18f50*/  LDSM.16.M88.4 R192, [R209] ;  /* 0x00000000d1c0783b */ /* 0x000fee0000000200 */
[-C--:B------:R-:W-:Y:S01]  /*18f60*/  HMMA.16816.F32 R12, R164, R162.reuse, R12 ;  /* 0x000000a2a40c723c */ /* 0x080fe2000000180c */
[----:B------:R-:W-:Y:S07]  /*18f70*/  LDSM.16.M88.4 R196, [R213+0x9080] ;  /* 0x00908000d5c4783b */ /* 0x000fee0000000200 */
[C---:B------:R-:W-:Y:S01]  /*18f80*/  HMMA.16816.F32 R16, R156.reuse, R162, R16 ;  /* 0x000000a29c10723c */ /* 0x040fe20000001810 */
[----:B------:R-:W1:Y:S07]  /*18f90*/  LDSM.16.M88.4 R160, [R213+0x8080] ;  /* 0x00808000d5a0783b */ /* 0x000e6e0000000200 */
[-C--:B--2---:R-:W-:Y:S08]  /*18fa0*/  HMMA.16816.F32 R20, R156, R168.reuse, R20 ;  /* 0x000000a89c14723c */ /* 0x084ff00000001814 */
        /* <DEDUP_REMOVED lines=12> */
[C---:B----4-:R-:W-:Y:S08]  /*19070*/  HMMA.16816.F32 R8, R184.reuse, R180, R8 ;  /* 0x000000b4b808723c */ /* 0x050ff00000001808 */
        /* <DEDUP_REMOVED lines=8> */
[-C--:B-----5:R-:W-:Y:S08]  /*19100*/  HMMA.16816.F32 R36, R176, R188.reuse, R36 ;  /* 0x000000bcb024723c */ /* 0x0a0ff00000001824 */
[C---:B------:R-:W-:Y:S08]  /*19110*/  HMMA.16816.F32 R40, R184.reuse, R188, R40 ;  /* 0x000000bcb828723c */ /* 0x040ff00000001828 */
[-C--:B------:R-:W-:Y:S01]  /*19120*/  HMMA.16816.F32 R44, R184, R190.reuse, R44 ;  /* 0x000000beb82c723c */ /* 0x080fe2000000182c */
[----:B------:R-:W-:Y:S07]  /*19130*/  LDSM.16.M88.4 R184, [R206] ;  /* 0x00000000ceb8783b */ /* 0x000fee0000000200 */
[----:B------:R-:W-:Y:S01]  /*19140*/  HMMA.16816.F32 R48, R176, R190, R48 ;  /* 0x000000beb030723c */ /* 0x000fe20000001830 */
[----:B------:R-:W3:Y:S07]  /*19150*/  LDSM.16.M88.4 R176, [R216+0x5880] ;  /* 0x00588000d8b0783b */ /* 0x000eee0000000200 */
[-C--:B------:R-:W-:Y:S01]  /*19160*/  HMMA.16816.F32 R4, R160, R192.reuse, R4 ;  /* 0x000000c0a004723c */ /* 0x080fe20000001804 */
[----:B------:R-:W-:Y:S07]  /*19170*/  LDSM.16.M88.4 R188, [R213+0xb080] ;  /* 0x00b08000d5bc783b */ /* 0x000fee0000000200 */
        /* <DEDUP_REMOVED lines=44> */
[----:B------:R-:W-:Y:S04]  /*19440*/  IMAD.WIDE.U32 R162, R2, c[0x0][0x1e0], RZ ;  /* 0x0000780002a27a25 */ /* 0x000fe800078e00ff */
        /* <DEDUP_REMOVED lines=42> */
.L_x_498:
        /* <DEDUP_REMOVED lines=29> */
.L_x_501:
[----:B------:R-:W-:Y:S04]  /*198c0*/  MOV R0, c[0x0][0x32c] ;  /* 0x0000cb0000007a02 */ /* 0x000fe80000000f00 */
[----:B------:R-:W-:Y:S11]  /*198d0*/  ISETP.NE.AND P0, PT, R0, 0x1, PT ;  /* 0x000000010000780c */ /* 0x000ff60003f05270 */
[----:B------:R-:W-:Y:S02]  /*198e0*/  @!UPT UIADD3 URZ, URZ, URZ, URZ ;  /* 0x0000003f3f3ff290 */ /* 0x000fe4000fffe03f */
[----:B------:R-:W-:Y:S05]  /*198f0*/  @P0 IMAD.HI.U32 R0, R2, c[0x0][0x330], RZ ;  /* 0x0000cc0002000a27 */ /* 0x000fea00078e00ff */
[----:B------:R-:W-:Y:S02]  /*19900*/  @P0 SHF.R.U32.HI R2, RZ, c[0x0][0x334], R0 ;  /* 0x0000cd00ff020a19 */ /* 0x000fe40000011600 */
.L_x_502:
[----:B------:R-:W-:Y:S05]  /*19910*/  BSYNC B0 ;  /* 0x0000000000007941 */ /* 0x000fea0003800000 */
.L_x_500:
[----:B------:R-:W-:Y:S05]  /*19920*/  IMAD R2, R2, c[0x0][0x32c], R153 ;  /* 0x0000cb0002027a24 */ /* 0x000fea00078e0299 */
[----:B------:R-:W-:Y:S02]  /*19930*/  IADD3 R0, R2, c[0x0][0x32c], RZ ;  /* 0x0000cb0002007a10 */ /* 0x000fe40007ffe0ff */
[----:B------:R-:W-:Y:S02]  /*19940*/  IMNMX R160, R160, R2, !PT ;  /* 0x00000002a0a07217 */ /* 0x000fe40007800200 */
[----:B------:R-:W-:Y:S02]  /*19950*/  IMNMX R161, R161, R0, PT ;  /* 0x00000000a1a17217 */ /* 0x000fe40003800200 */
.L_x_499:
        /* <DEDUP_REMOVED lines=17> */
.L_x_505:
[----:B------:R-:W-:Y:S04]  /*19a70*/  MOV R0, c[0x0][0x32c] ;  /* 0x0000cb0000007a02 */ /* 0x000fe80000000f00 */
[----:B------:R-:W-:Y:S11]  /*19a80*/  ISETP.NE.AND P0, PT, R0, 0x1, PT ;  /* 0x000000010000780c */ /* 0x000ff60003f05270 */
[----:B------:R-:W-:Y:S02]  /*19a90*/  @!UPT UIADD3 URZ, URZ, URZ, URZ ;  /* 0x0000003f3f3ff290 */ /* 0x000fe4000fffe03f */
[----:B------:R-:W-:Y:S05]  /*19aa0*/  @P0 IMAD.HI.U32 R0, R2, c[0x0][0x330], RZ ;  /* 0x0000cc0002000a27 */ /* 0x000fea00078e00ff */
[----:B------:R-:W-:Y:S02]  /*19ab0*/  @P0 SHF.R.U32.HI R2, RZ, c[0x0][0x334], R0 ;  /* 0x0000cd00ff020a19 */ /* 0x000fe40000011600 */
.L_x_506:
[----:B------:R-:W-:Y:S05]  /*19ac0*/  BSYNC B0 ;  /* 0x0000000000007941 */ /* 0x000fea0003800000 */
.L_x_504:
[----:B------:R-:W-:Y:S05]  /*19ad0*/  IMAD R2, R2, c[0x0][0x32c], R153 ;  /* 0x0000cb0002027a24 */ /* 0x000fea00078e0299 */
[----:B------:R-:W-:Y:S02]  /*19ae0*/  IADD3 R0, R2, c[0x0][0x32c], RZ ;  /* 0x0000cb0002007a10 */ /* 0x000fe40007ffe0ff */
[----:B------:R-:W-:Y:S02]  /*19af0*/  IMNMX R158, R158, R2, !PT ;  /* 0x000000029e9e7217 */ /* 0x000fe40007800200 */
[----:B------:R-:W-:Y:S02]  /*19b00*/  IMNMX R159, R159, R0, PT ;  /* 0x000000009f9f7217 */ /* 0x000fe40003800200 */
.L_x_503:
        /* <DEDUP_REMOVED lines=40> */
[C---:B------:R-:W-:Y:S01]  /*19d90*/  ISETP.GT.AND P0, PT, R160.reuse, 0x21, !P3 ;  /* 0x00000021a000780c */ /* 0x040fe20005f04270 */
        /* <DEDUP_REMOVED lines=32> */
.L_x_509:
[----:B------:R-:W-:Y:S04]  /*19fa0*/  MOV R20, c[0x0][0x32c] ;  /* 0x0000cb0000147a02 */ /* 0x000fe80000000f00 */
[----:B------:R-:W-:Y:S11]  /*19fb0*/  ISETP.NE.AND P0, PT, R20, 0x1, PT ;  /* 0x000000011400780c */ /* 0x000ff60003f05270 */
[----:B------:R-:W-:Y:S02]  /*19fc0*/  @!UPT UIADD3 URZ, URZ, URZ, URZ ;  /* 0x0000003f3f3ff290 */ /* 0x000fe4000fffe03f */
[----:B------:R-:W-:Y:S05]  /*19fd0*/  @P0 IMAD.HI.U32 R20, R36, c[0x0][0x330], RZ ;  /* 0x0000cc0024140a27 */ /* 0x000fea00078e00ff */
[----:B------:R-:W-:Y:S02]  /*19fe0*/  @P0 SHF.R.U32.HI R36, RZ, c[0x0][0x334], R20 ;  /* 0x0000cd00ff240a19 */ /* 0x000fe40000011614 */
.L_x_510:
[----:B------:R-:W-:Y:S05]  /*19ff0*/  BSYNC B0 ;  /* 0x0000000000007941 */ /* 0x000fea0003800000 */
.L_x_508:
[----:B------:R-:W-:Y:S05]  /*1a000*/  IMAD R36, R36, c[0x0][0x32c], R153 ;  /* 0x0000cb0024247a24 */ /* 0x000fea00078e0299 */
[----:B------:R-:W-:Y:S02]  /*1a010*/  IADD3 R20, R36, c[0x0][0x32c], RZ ;  /* 0x0000cb0024147a10 */ /* 0x000fe40007ffe0ff */
[----:B------:R-:W-:Y:S02]  /*1a020*/  IMNMX R32, R32, R36, !PT ;  /* 0x0000002420207217 */ /* 0x000fe40007800200 */
[----:B------:R-:W-:Y:S02]  /*1a030*/  IMNMX R33, R33, R20, PT ;  /* 0x0000001421217217 */ /* 0x000fe40003800200 */
.L_x_507:
        /* <DEDUP_REMOVED lines=29> */
[C---:B------:R-:W-:Y:S04]  /*1a210*/  ISETP.GT.AND P0, PT, R158.reuse, 0x1, !P0 ;  /* 0x000000019e00780c */ /* 0x040fe80004704270 */
[----:B------:R-:W-:Y:S04]  /*1a220*/  ISETP.LT.OR P0, PT, R159, 0x2, P0 ;  /* 0x000000029f00780c */ /* 0x000fe80000701670 */
[----:B------:R-:W-:Y:S02]  /*1a230*/  FSEL R7, R7, -INF , !P0 ;  /* 0xff80000007077808 */ /* 0x000fe40004000000 */
[----:B------:R-:W-:Y:S04]  /*1a240*/  ISETP.GT.AND P0, PT, R158, RZ, !P1 ;  /* 0x000000ff9e00720c */ /* 0x000fe80004f04270 */
[C---:B------:R-:W-:Y:S04]  /*1a250*/  ISETP.LT.OR P0, PT, R159.reuse, 0x1, P0 ;  /* 0x000000019f00780c */ /* 0x040fe80000701670 */
[----:B------:R-:W-:Y:S02]  /*1a260*/  FSEL R20, R6, -INF , !P0 ;  /* 0xff80000006147808 */ /* 0x000fe40004000000 */
[----:B------:R-:W-:Y:S01]  /*1a270*/  ISETP.GT.AND P0, PT, R158, 0x28, !P2 ;  /* 0x000000289e00780c */ /* 0x000fe20005704270 */
[----:B------:R-:W1:Y:S03]  /*1a280*/  SHFL.IDX PT, R6, R156, 0x3, 0x1c1f ;  /* 0x007c1f009c067f89 */ /* 0x000e6600000e0000 */
[----:B------:R-:W-:Y:S04]  /*1a290*/  ISETP.LT.OR P0, PT, R159, 0x29, P0 ;  /* 0x000000299f00780c */ /* 0x000fe80000701670 */
[----:B------:R-:W-:Y:S02]  /*1a2a0*/  FSEL R175, R50, -INF , !P0 ;  /* 0xff80000032af7808 */ /* 0x000fe40004000000 */
[----:B------:R-:W-:Y:S04]  /*1a2b0*/  ISETP.NE.AND P0, PT, R21, RZ, PT ;  /* 0x000000ff1500720c */ /* 0x000fe80003f05270 */
[----:B------:R-:W-:Y:S04]  /*1a2c0*/  ISETP.GT.AND P0, PT, R158, 0x29, !P0 ;  /* 0x000000299e00780c */ /* 0x000fe80004704270 */
[----:B------:R-:W-:Y:S04]  /*1a2d0*/  ISETP.LT.OR P0, PT, R159, 0x2a, P0 ;  /* 0x0000002a9f00780c */ /* 0x000fe80000701670 */
[----:B------:R-:W-:Y:S02]  /*1a2e0*/  FSEL R173, R51, -INF , !P0 ;  /* 0xff80000033ad7808 */ /* 0x000fe40004000000 */
[----:B------:R-:W-:Y:S01]  /*1a2f0*/  ISETP.GT.AND P0, PT, R32, RZ, !P1 ;  /* 0x000000ff2000720c */ /* 0x000fe20004f04270 */
[--C-:B-1----:R-:W-:Y:S02]  /*1a300*/  IMAD.IADD R155, R155, 0x1, R6.reuse ;  /* 0x000000019b9b7824 */ /* 0x102fe400078e0206 */
[----:B------:R-:W-:Y:S01]  /*1a310*/  IMAD.IADD R154, R154, 0x1, R6 ;  /* 0x000000019a9a7824 */ /* 0x000fe200078e0206 */
        /* <DEDUP_REMOVED lines=57> */
.L_x_513:
[----:B------:R-:W-:Y:S04]  /*1a6b0*/  MOV R6, c[0x0][0x32c] ;  /* 0x0000cb0000067a02 */ /* 0x000fe80000000f00 */
[----:B------:R-:W-:Y:S11]  /*1a6c0*/  ISETP.NE.AND P0, PT, R6, 0x1, PT ;  /* 0x000000010600780c */ /* 0x000ff60003f05270 */
[----:B------:R-:W-:Y:S02]  /*1a6d0*/  @!UPT UIADD3 URZ, URZ, URZ, URZ ;  /* 0x0000003f3f3ff290 */ /* 0x000fe4000fffe03f */
[----:B------:R-:W-:Y:S05]  /*1a6e0*/  @P0 IMAD.HI.U32 R6, R22, c[0x0][0x330], RZ ;  /* 0x0000cc0016060a27 */ /* 0x000fea00078e00ff */
[----:B------:R-:W-:Y:S02]  /*1a6f0*/  @P0 SHF.R.U32.HI R22, RZ, c[0x0][0x334], R6 ;  /* 0x0000cd00ff160a19 */ /* 0x000fe40000011606 */
.L_x_514:
[----:B------:R-:W-:Y:S05]  /*1a700*/  BSYNC B0 ;  /* 0x0000000000007941 */ /* 0x000fea0003800000 */
.L_x_512:
[----:B------:R-:W-:Y:S05]  /*1a710*/  IMAD R153, R22, c[0x0][0x32c], R153 ;  /* 0x0000cb0016997a24 */ /* 0x000fea00078e0299 */
[----:B------:R-:W-:Y:S02]  /*1a720*/  IADD3 R6, R153, c[0x0][0x32c], RZ ;  /* 0x0000cb0099067a10 */ /* 0x000fe40007ffe0ff */
[----:B------:R-:W-:Y:S02]  /*1a730*/  IMNMX R154, R154, R153, !PT ;  /* 0x000000999a9a7217 */ /* 0x000fe40007800200 */
[----:B------:R-:W-:Y:S02]  /*1a740*/  IMNMX R155, R155, R6, PT ;  /* 0x000000069b9b7217 */ /* 0x000fe40003800200 */
.L_x_511:
[----:B------:R-:W-:Y:S02]  /*1a750*/  ISETP.GT.AND P0, PT, R154, RZ, !P1 ;  /* 0x000000ff9a00720c */ /* 0x000fe40004f04270 */
[----:B------:R-:W-:Y:S02]  /*1a760*/  ISETP.NE.AND P1, PT, R157, RZ, PT ;  /* 0x000000ff9d00720c */ /* 0x000fe40003f25270 */
        /* <DEDUP_REMOVED lines=28> */
[----:B------:R-:W-:Y:S02]  /*1a930*/  ISETP.LT.OR P0, PT, R155, 0x11, P0 ;  /* 0x000000119b00780c */ /* 0x000fe40000701670 */
[----:B------:R-:W-:Y:S02]  /*1a940*/  FMNMX.FTZ R2, R184, R2, !PT ;  /* 0x00000002b8027209 */ /* 0x000fe40007810000 */
[----:B------:R-:W-:Y:S02]  /*1a950*/  FMNMX.FTZ R0, R19, R0, !PT ;  /* 0x0000000013007209 */ /* 0x000fe40007810000 */
[----:B------:R-:W-:Y:S02]  /*1a960*/  FMNMX.FTZ R2, R180, R2, !PT ;  /* 0x00000002b4027209 */ /* 0x000fe40007810000 */
[----:B------:R-:W-:Y:S02]  /*1a970*/  FSEL R51, R26, -INF , !P0 ;  /* 0xff8000001a337808 */ /* 0x000fe40004000000 */
[----:B------:R-:W-:Y:S02]  /*1a980*/  FMNMX.FTZ R2, R176, R2, !PT ;  /* 0x00000002b0027209 */ /* 0x000fe40007810000 */
[C---:B------:R-:W-:Y:S02]  /*1a990*/  ISETP.GT.AND P0, PT, R154.reuse, 0x11, !P1 ;  /* 0x000000119a00780c */ /* 0x040fe40004f04270 */
[----:B------:R-:W-:Y:S01]  /*1a9a0*/  FMNMX.FTZ R0, R179, R0, !PT ;  /* 0x00000000b3007209 */ /* 0x000fe20007810000 */
[----:B------:R-:W1:Y:S01]  /*1a9b0*/  SHFL.BFLY PT, R6, R2, 0x2, 0x1f ;  /* 0x0c401f0002067f89 */ /* 0x000e6200000e0000 */
[----:B------:R-:W-:Y:S02]  /*1a9c0*/  ISETP.LT.OR P0, PT, R155, 0x12, P0 ;  /* 0x000000129b00780c */ /* 0x000fe40000701670 */
[----:B------:R-:W-:Y:S02]  /*1a9d0*/  FMNMX.FTZ R0, R181, R0, !PT ;  /* 0x00000000b5007209 */ /* 0x000fe40007810000 */
[----:B------:R-:W-:Y:S02]  /*1a9e0*/  FSEL R50, R27, -INF , !P0 ;  /* 0xff8000001b327808 */ /* 0x000fe40004000000 */
[----:B------:R-:W-:Y:S02]  /*1a9f0*/  ISETP.GT.AND P0, PT, R154, 0x18, !P6 ;  /* 0x000000189a00780c */ /* 0x000fe40007704270 */
[----:B------:R-:W-:Y:S02]  /*1aa00*/  FMNMX.FTZ R0, R189, R0, !PT ;  /* 0x00000000bd007209 */ /* 0x000fe40007810000 */
[----:B------:R-:W-:Y:S02]  /*1aa10*/  ISETP.NE.AND P1, PT, R21, RZ, PT ;  /* 0x000000ff1500720c */ /* 0x000fe40003f25270 */
[----:B------:R-:W-:Y:S02]  /*1aa20*/  FMNMX.FTZ R21, R8, R149, !PT ;  /* 0x0000009508157209 */ /* 0x000fe40007810000 */
[----:B------:R-:W-:Y:S02]  /*1aa30*/  ISETP.LT.OR P0, PT, R155, 0x19, P0 ;  /* 0x000000199b00780c */ /* 0x000fe40000701670 */
[----:B------:R-:W-:Y:S02]  /*1aa40*/  FMNMX.FTZ R0, R190, R0, !PT ;  /* 0x00000000be007209 */ /* 0x000fe40007810000 */
[----:B------:R-:W-:Y:S02]  /*1aa50*/  FMNMX.FTZ R21, R9, R21, !PT ;  /* 0x0000001509157209 */ /* 0x000fe40007810000 */
[----:B------:R-:W-:Y:S02]  /*1aa60*/  FSEL R49, R30, -INF , !P0 ;  /* 0xff8000001e317808 */ /* 0x000fe40004000000 */
[----:B------:R-:W-:Y:S02]  /*1aa70*/  ISETP.GT.AND P0, PT, R154, 0x19, !P5 ;  /* 0x000000199a00780c */ /* 0x000fe40006f04270 */
[----:B------:R-:W-:Y:S02]  /*1aa80*/  FMNMX.FTZ R0, R186, R0, !PT ;  /* 0x00000000ba007209 */ /* 0x000fe40007810000 */
[----:B------:R-:W-:Y:S02]  /*1aa90*/  FMNMX.FTZ R21, R12, R21, !PT ;  /* 0x000000150c157209 */ /* 0x000fe40007810000 */
[----:B------:R-:W-:Y:S02]  /*1aaa0*/  ISETP.LT.OR P0, PT, R155, 0x1a, P0 ;  /* 0x0000001a9b00780c */ /* 0x000fe40000701670 */
[----:B------:R-:W-:Y:S02]  /*1aab0*/  FMNMX.FTZ R0, R183, R0, !PT ;  /* 0x00000000b7007209 */ /* 0x000fe40007810000 */
[----:B-1----:R-:W-:Y:S02]  /*1aac0*/  FMNMX.FTZ R6, R2, R6, !PT ;  /* 0x0000000602067209 */ /* 0x002fe40007810000 */
[----:B------:R-:W-:Y:S02]  /*1aad0*/  FMNMX.FTZ R21, R13, R21, !PT ;  /* 0x000000150d157209 */ /* 0x000fe40007810000 */
[----:B------:R-:W-:Y:S01]  /*1aae0*/  FSEL R48, R31, -INF , !P0 ;  /* 0xff8000001f307808 */ /* 0x000fe20004000000 */
[----:B------:R-:W1:Y:S01]  /*1aaf0*/  SHFL.BFLY PT, R3, R6, 0x1, 0x1f ;  /* 0x0c201f0006037f89 */ /* 0x000e6200000e0000 */
[----:B------:R-:W-:Y:S02]  /*1ab00*/  ISETP.GT.AND P0, PT, R154, 0x20, !P4 ;  /* 0x000000209a00780c */ /* 0x000fe40006704270 */
[----:B------:R-:W-:Y:S02]  /*1ab10*/  FMNMX.FTZ R0, R175, R0, !PT ;  /* 0x00000000af007209 */ /* 0x000fe40007810000 */
[----:B------:R-:W-:Y:S02]  /*1ab20*/  FMNMX.FTZ R21, R191, R21, !PT ;  /* 0x00000015bf157209 */ /* 0x000fe40007810000 */
[----:B------:R-:W-:Y:S02]  /*1ab30*/  ISETP.LT.OR P0, PT, R155, 0x21, P0 ;  /* 0x000000219b00780c */ /* 0x000fe40000701670 */
[----:B------:R-:W-:Y:S02]  /*1ab40*/  FMNMX.FTZ R0, R173, R0, !PT ;  /* 0x00000000ad007209 */ /* 0x000fe40007810000 */
[----:B------:R-:W-:Y:S02]  /*1ab50*/  FMNMX.FTZ R21, R193, R21, !PT ;  /* 0x00000015c1157209 */ /* 0x000fe40007810000 */
[----:B------:R-:W-:Y:S01]  /*1ab60*/  FSEL R171, R42, -INF , !P0 ;  /* 0xff8000002aab7808 */ /* 0x000fe20004000000 */
[----:B------:R-:W2:Y:S01]  /*1ab70*/  SHFL.BFLY PT, R2, R0, 0x2, 0x1f ;  /* 0x0c401f0000027f89 */ /* 0x000ea200000e0000 */
[----:B------:R-:W-:Y:S02]  /*1ab80*/  ISETP.GT.AND P0, PT, R154, 0x21, !P3 ;  /* 0x000000219a00780c */ /* 0x000fe40005f04270 */
[----:B------:R-:W-:Y:S02]  /*1ab90*/  FMNMX.FTZ R21, R194, R21, !PT ;  /* 0x00000015c2157209 */ /* 0x000fe40007810000 */
[----:B------:R-:W-:Y:S02]  /*1aba0*/  ISETP.LT.OR P0, PT, R155, 0x22, P0 ;  /* 0x000000229b00780c */ /* 0x000fe40000701670 */
[----:B------:R-:W-:Y:S02]  /*1abb0*/  FMNMX.FTZ R21, R195, R21, !PT ;  /* 0x00000015c3157209 */ /* 0x000fe40007810000 */
[----:B------:R-:W-:Y:S02]  /*1abc0*/  FSEL R168, R43, -INF , !P0 ;  /* 0xff8000002ba87808 */ /* 0x000fe40004000000 */
[----:B------:R-:W-:Y:S01]  /*1abd0*/  ISETP.GT.AND P0, PT, R154, 0x28, !P2 ;  /* 0x000000289a00780c */ /* 0x000fe20005704270 */
[----:B------:R-:W-:Y:S01]  /*1abe0*/  LDSM.16.MT88.4 R40, [R212+0x1880] ;  /* 0x00188000d428783b */ /* 0x000fe20000004200 */
[----:B------:R-:W-:Y:S02]  /*1abf0*/  FMNMX.FTZ R21, R177, R21, !PT ;  /* 0x00000015b1157209 */ /* 0x000fe40007810000 */
[----:B------:R-:W-:Y:S02]  /*1ac00*/  ISETP.LT.OR P0, PT, R155, 0x29, P0 ;  /* 0x000000299b00780c */ /* 0x000fe40000701670 */
[----:B------:R-:W-:Y:S02]  /*1ac10*/  FMNMX.FTZ R21, R172, R21, !PT ;  /* 0x00000015ac157209 */ /* 0x000fe40007810000 */
[----:B------:R-:W-:Y:S02]  /*1ac20*/  FSEL R166, R46, -INF , !P0 ;  /* 0xff8000002ea67808 */ /* 0x000fe40004000000 */
[----:B------:R-:W-:Y:S02]  /*1ac30*/  ISETP.GT.AND P0, PT, R154, 0x29, !P1 ;  /* 0x000000299a00780c */ /* 0x000fe40004f04270 */
[----:B-1----:R-:W-:Y:S02]  /*1ac40*/  FMNMX.FTZ R3, R6, R3, !PT ;  /* 0x0000000306037209 */ /* 0x002fe40007810000 */
[----:B------:R-:W-:Y:S02]  /*1ac50*/  FMNMX.FTZ R6, R169, R21, !PT ;  /* 0x00000015a9067209 */ /* 0x000fe40007810000 */
[----:B------:R-:W-:Y:S01]  /*1ac60*/  ISETP.LT.OR P0, PT, R155, 0x2a, P0 ;  /* 0x0000002a9b00780c */ /* 0x000fe20000701670 */
[----:B------:R-:W-:Y:S01]  /*1ac70*/  FMUL.FTZ R192, R3, c[0x0][0x2d0] ;  /* 0x0000b40003c07a20 */ /* 0x000fe20000410000 */
[----:B------:R-:W-:Y:S02]  /*1ac80*/  FMNMX.FTZ R6, R167, R6, !PT ;  /* 0x00000006a7067209 */ /* 0x000fe40007810000 */
[----:B------:R-:W-:Y:S02]  /*1ac90*/  FSEL R29, R47, -INF , !P0 ;  /* 0xff8000002f1d7808 */ /* 0x000fe40004000000 */
[----:B------:R-:W-:Y:S01]  /*1aca0*/  FSETP.NEU.FTZ.AND P0, PT, R3, -INF , PT ;  /* 0xff8000000300780b */ /* 0x000fe20003f1d000 */
[----:B------:R-:W-:Y:S01]  /*1acb0*/  LDSM.16.MT88.4 R44, [R214+0x2480] ;  /* 0x00248000d62c783b */ /* 0x000fe20000004200 */
[----:B--2---:R-:W-:Y:S02]  /*1acc0*/  FMNMX.FTZ R2, R0, R2, !PT ;  /* 0x0000000200027209 */ /* 0x004fe40007810000 */
[----:B------:R-:W-:Y:S05]  /*1acd0*/  FSEL R192, R192, RZ, P0 ;  /* 0x000000ffc0c07208 */ /* 0x000fea0000000000 */
[----:B------:R-:W1:Y:S01]  /*1ace0*/  SHFL.BFLY PT, R0, R6, 0x2, 0x1f ;  /* 0x0c401f0006007f89 */ /* 0x000e6200000e0000 */
[--C-:B------:R-:W-:Y:S01]  /*1acf0*/  FFMA.FTZ R155, R4, c[0x0][0x2d0], -R192.reuse ;  /* 0x0000b400049b7a23 */ /* 0x100fe200000108c0 */
[----:B------:R-:W-:Y:S01]  /*1ad00*/  FMNMX.FTZ R4, R10, R148, !PT ;  /* 0x000000940a047209 */ /* 0x000fe20007810000 */
[--C-:B------:R-:W-:Y:S02]  /*1ad10*/  FFMA.FTZ R154, R5, c[0x0][0x2d0], -R192.reuse ;  /* 0x0000b400059a7a23 */ /* 0x100fe400000108c0 */
        /* <DEDUP_REMOVED lines=13> */
[--C-:B------:R-:W-:Y:S02]  /*1adf0*/  FFMA.FTZ R187, R187, c[0x0][0x2d0], -R192.reuse ;  /* 0x0000b400bbbb7a23 */ /* 0x100fe400000108c0 */
[----:B------:R-:W-:Y:S01]  /*1ae00*/  FMNMX.FTZ R5, R50, R5, !PT ;  /* 0x0000000532057209 */ /* 0x000fe20007810000 */
[--C-:B------:R-:W-:Y:S01]  /*1ae10*/  FFMA.FTZ R184, R184, c[0x0][0x2d0], -R192.reuse ;  /* 0x0000b400b8b87a23 */ /* 0x100fe200000108c0 */
[----:B-1----:R-:W-:Y:S01]  /*1ae20*/  FMNMX.FTZ R0, R6, R0, !PT ;  /* 0x0000000006007209 */ /* 0x002fe20007810000 */
[--C-:B------:R-:W-:Y:S01]  /*1ae30*/  FFMA.FTZ R180, R180, c[0x0][0x2d0], -R192.reuse ;  /* 0x0000b400b4b47a23 */ /* 0x100fe200000108c0 */
[----:B------:R-:W-:Y:S01]  /*1ae40*/  FMNMX.FTZ R5, R49, R5, !PT ;  /* 0x0000000531057209 */ /* 0x000fe20007810000 */
[----:B------:R-:W-:Y:S01]  /*1ae50*/  FFMA.FTZ R192, R176, c[0x0][0x2d0], -R192 ;  /* 0x0000b400b0c07a23 */ /* 0x000fe200000108c0 */
[----:B------:R-:W-:Y:S01]  /*1ae60*/  FSEL R6, R3, RZ, P0 ;  /* 0x000000ff03067208 */ /* 0x000fe20000000000 */
[----:B------:R-:W1:Y:S01]  /*1ae70*/  SHFL.BFLY PT, R4, R0, 0x1, 0x1f ;  /* 0x0c201f0000047f89 */ /* 0x000e6200000e0000 */
[----:B------:R-:W-:Y:S01]  /*1ae80*/  FMNMX.FTZ R5, R48, R5, !PT ;  /* 0x0000000530057209 */ /* 0x000fe20007810000 */
[----:B------:R-:W-:Y:S01]  /*1ae90*/  MUFU.EX2 R153, R153 ;  /* 0x0000009900997308 */ /* 0x000fe20000000800 */
[----:B--2---:R-:W-:Y:S01]  /*1aea0*/  FMNMX.FTZ R2, R2, R21, !PT ;  /* 0x0000001502027209 */ /* 0x004fe20007810000 */
[----:B------:R-:W-:Y:S01]  /*1aeb0*/  FADD.FTZ R6, -R6, R151 ;  /* 0x0000009706067221 */ /* 0x000fe20000010100 */
[----:B------:R-:W-:Y:S02]  /*1aec0*/  FMNMX.FTZ R5, R171, R5, !PT ;  /* 0x00000005ab057209 */ /* 0x000fe40007810000 */
[C---:B------:R-:W-:Y:S01]  /*1aed0*/  FSETP.NEU.FTZ.AND P0, PT, R2.reuse, -INF , PT ;  /* 0xff8000000200780b */ /* 0x040fe20003f1d000 */
[----:B------:R-:W-:Y:S02]  /*1aee0*/  FMUL.FTZ R188, R2, c[0x0][0x2d0] ;  /* 0x0000b40002bc7a20 */ /* 0x000fe40000410000 */
[----:B------:R-:W-:Y:S02]  /*1aef0*/  FMUL.FTZ R27, R6, c[0x0][0x2d0] ;  /* 0x0000b400061b7a20 */ /* 0x000fe40000410000 */
[----:B------:R-:W2:Y:S01]  /*1af00*/  MUFU.EX2 R152, R152 ;  /* 0x0000009800987308 */ /* 0x000ea20000000800 */
[----:B------:R-:W-:Y:S02]  /*1af10*/  FSEL R188, R188, RZ, P0 ;  /* 0x000000ffbcbc7208 */ /* 0x000fe40000000000 */
[----:B---3--:R-:W-:Y:S03]  /*1af20*/  F2FP.PACK_AB R32, R154, R155 ;  /* 0x0000009b9a20723e */ /* 0x008fe600000000ff */
[--C-:B------:R-:W-:Y:S01]  /*1af30*/  FFMA.FTZ R30, R7, c[0x0][0x2d0], -R188.reuse ;  /* 0x0000b400071e7a23 */ /* 0x100fe200000108bc */
[----:B------:R-:W-:Y:S01]  /*1af40*/  FMNMX.FTZ R7, R168, R5, !PT ;  /* 0x00000005a8077209 */ /* 0x000fe20007810000 */
[--C-:B------:R-:W-:Y:S01]  /*1af50*/  FFMA.FTZ R31, R20, c[0x0][0x2d0], -R188.reuse ;  /* 0x0000b400141f7a23 */ /* 0x100fe200000108bc */
[----:B------:R-:W-:Y:S01]  /*1af60*/  FSEL R5, R2, RZ, P0 ;  /* 0x000000ff02057208 */ /* 0x000fe20000000000 */
[----:B------:R-:W-:Y:S01]  /*1af70*/  LDSM.16.MT88.4 R20, [R214+0x1880] ;  /* 0x00188000d614783b */ /* 0x000fe20000004200 */
[----:B------:R-:W-:Y:S01]  /*1af80*/  FMNMX.FTZ R7, R166, R7, !PT ;  /* 0x00000007a6077209 */ /* 0x000fe20007810000 */
[----:B------:R-:W-:Y:S01]  /*1af90*/  FFMA.FTZ R159, R18, c[0x0][0x2d0], -R188 ;  /* 0x0000b400129f7a23 */ /* 0x000fe200000108bc */
[----:B-1----:R-:W-:Y:S01]  /*1afa0*/  FMNMX.FTZ R0, R0, R4, !PT ;  /* 0x0000000400007209 */ /* 0x002fe20007810000 */
[----:B------:R-:W-:Y:S01]  /*1afb0*/  FADD.FTZ R26, -R5, R150 ;  /* 0x00000096051a7221 */ /* 0x000fe20000010100 */
[----:B------:R-:W-:Y:S01]  /*1afc0*/  FMNMX.FTZ R7, R29, R7, !PT ;  /* 0x000000071d077209 */ /* 0x000fe20007810000 */
[--C-:B------:R-:W-:Y:S01]  /*1afd0*/  FFMA.FTZ R158, R19, c[0x0][0x2d0], -R188.reuse ;  /* 0x0000b400139e7a23 */ /* 0x100fe200000108bc */
[C---:B------:R-:W-:Y:S01]  /*1afe0*/  FSETP.NEU.FTZ.AND P0, PT, R0.reuse, -INF , PT ;  /* 0xff8000000000780b */ /* 0x040fe20003f1d000 */
[C---:B------:R-:W-:Y:S01]  /*1aff0*/  FMUL.FTZ R178, R0.reuse, c[0x0][0x2d0] ;  /* 0x0000b40000b27a20 */ /* 0x040fe20000410000 */
[----:B------:R-:W1:Y:S01]  /*1b000*/  MUFU.EX2 R27, R27 ;  /* 0x0000001b001b7308 */ /* 0x000e620000000800 */
[----:B------:R-:W3:Y:S01]  /*1b010*/  SHFL.BFLY PT, R4, R7, 0x2, 0x1f ;  /* 0x0c401f0007047f89 */ /* 0x000ee200000e0000 */
[----:B------:R-:W-:Y:S01]  /*1b020*/  FSEL R5, R0, RZ, P0 ;  /* 0x000000ff00057208 */ /* 0x000fe20000000000 */
[----:B------:R-:W-:Y:S01]  /*1b030*/  FMUL.FTZ R26, R26, c[0x0][0x2d0] ;  /* 0x0000b4001a1a7a20 */ /* 0x000fe20000410000 */
[----:B------:R-:W-:Y:S01]  /*1b040*/  FSEL R178, R178, RZ, P0 ;  /* 0x000000ffb2b27208 */ /* 0x000fe20000000000 */
[----:B------:R-:W-:Y:S01]  /*1b050*/  FFMA.FTZ R179, R179, c[0x0][0x2d0], -R188 ;  /* 0x0000b400b3b37a23 */ /* 0x000fe200000108bc */
[----:B--2---:R-:W-:Y:S01]  /*1b060*/  F2FP.PACK_AB R34, R152, R153 ;  /* 0x000000999822723e */ /* 0x004fe200000000ff */
[----:B------:R-:W-:Y:S02]  /*1b070*/  FADD.FTZ R5, -R5, R149 ;  /* 0x0000009505057221 */ /* 0x000fe40000010100 */
[--C-:B------:R-:W-:Y:S01]  /*1b080*/  FFMA.FTZ R157, R8, c[0x0][0x2d0], -R178.reuse ;  /* 0x0000b400089d7a23 */ /* 0x100fe200000108b2 */
[----:B------:R-:W2:Y:S01]  /*1b090*/  MUFU.EX2 R26, R26 ;  /* 0x0000001a001a7308 */ /* 0x000ea20000000800 */
[----:B------:R-:W-:Y:S02]  /*1b0a0*/  FMUL.FTZ R5, R5, c[0x0][0x2d0] ;  /* 0x0000b40005057a20 */ /* 0x000fe40000410000 */
[--C-:B------:R-:W-:Y:S02]  /*1b0b0*/  FFMA.FTZ R156, R9, c[0x0][0x2d0], -R178.reuse ;  /* 0x0000b400099c7a23 */ /* 0x100fe400000108b2 */
[--C-:B------:R-:W-:Y:S02]  /*1b0c0*/  FFMA.FTZ R161, R12, c[0x0][0x2d0], -R178.reuse ;  /* 0x0000b4000ca17a23 */ /* 0x100fe400000108b2 */
[----:B------:R-:W-:Y:S02]  /*1b0d0*/  FFMA.FTZ R160, R13, c[0x0][0x2d0], -R178 ;  /* 0x0000b4000da07a23 */ /* 0x000fe400000108b2 */
[--C-:B------:R-:W-:Y:S01]  /*1b0e0*/  FFMA.FTZ R181, R181, c[0x0][0x2d0], -R188.reuse ;  /* 0x0000b400b5b57a23 */ /* 0x100fe200000108bc */
[----:B------:R-:W-:Y:S01]  /*1b0f0*/  MUFU.EX2 R31, R31 ;  /* 0x0000001f001f7308 */ /* 0x000fe20000000800 */
[--C-:B------:R-:W-:Y:S02]  /*1b100*/  FFMA.FTZ R189, R189, c[0x0][0x2d0], -R188.reuse ;  /* 0x0000b400bdbd7a23 */ /* 0x100fe400000108bc */
[----:B------:R-:W-:Y:S01]  /*1b110*/  FFMA.FTZ R190, R190, c[0x0][0x2d0], -R188 ;  /* 0x0000b400bebe7a23 */ /* 0x000fe200000108bc */
[----:B---3--:R-:W-:Y:S01]  /*1b120*/  FMNMX.FTZ R4, R7, R4, !PT ;  /* 0x0000000407047209 */ /* 0x008fe20007810000 */
[C---:B-1----:R-:W-:Y:S02]  /*1b130*/  FMUL.FTZ R16, R27.reuse, R132 ;  /* 0x000000841b107220 */ /* 0x042fe40000410000 */
[C---:B------:R-:W-:Y:S02]  /*1b140*/  FMUL.FTZ R17, R27.reuse, R133 ;  /* 0x000000851b117220 */ /* 0x040fe40000410000 */
[----:B------:R-:W1:Y:S01]  /*1b150*/  SHFL.BFLY PT, R28, R4, 0x1, 0x1f ;  /* 0x0c201f00041c7f89 */ /* 0x000e6200000e0000 */
[----:B------:R-:W3:Y:S01]  /*1b160*/  MUFU.EX2 R30, R30 ;  /* 0x0000001e001e7308 */ /* 0x000ee20000000800 */
[C---:B------:R-:W-:Y:S02]  /*1b170*/  FMUL.FTZ R100, R27.reuse, R100 ;  /* 0x000000641b647220 */ /* 0x040fe40000410000 */
[C---:B--2---:R-:W-:Y:S02]  /*1b180*/  FMUL.FTZ R6, R26.reuse, R146 ;  /* 0x000000921a067220 */ /* 0x044fe40000410000 */
[C---:B------:R-:W-:Y:S02]  /*1b190*/  FMUL.FTZ R7, R26.reuse, R147 ;  /* 0x000000931a077220 */ /* 0x040fe40000410000 */
[C---:B------:R-:W-:Y:S02]  /*1b1a0*/  FMUL.FTZ R18, R26.reuse, R134 ;  /* 0x000000861a127220 */ /* 0x040fe40000410000 */
[C---:B------:R-:W-:Y:S01]  /*1b1b0*/  FMUL.FTZ R19, R26.reuse, R135 ;  /* 0x000000871a137220 */ /* 0x040fe20000410000 */
[----:B------:R-:W-:Y:S01]  /*1b1c0*/  MUFU.EX2 R159, R159 ;  /* 0x0000009f009f7308 */ /* 0x000fe20000000800 */
[C---:B------:R-:W-:Y:S01]  /*1b1d0*/  FMUL.FTZ R101, R27.reuse, R101 ;  /* 0x000000651b657220 */ /* 0x040fe20000410000 */
[----:B------:R-:W-:Y:S01]  /*1b1e0*/  LDSM.16.MT88.4 R132, [R214+0x2080] ;  /* 0x00208000d684783b */ /* 0x000fe20000004200 */
[C---:B------:R-:W-:Y:S02]  /*1b1f0*/  FMUL.FTZ R102, R26.reuse, R102 ;  /* 0x000000661a667220 */ /* 0x040fe40000410000 */
[C---:B------:R-:W-:Y:S02]  /*1b200*/  FMUL.FTZ R103, R26.reuse, R103 ;  /* 0x000000671a677220 */ /* 0x040fe40000410000 */
[C---:B------:R-:W-:Y:S02]  /*1b210*/  FMUL.FTZ R112, R27.reuse, R112 ;  /* 0x000000701b707220 */ /* 0x040fe40000410000 */
[C---:B------:R-:W-:Y:S01]  /*1b220*/  FMUL.FTZ R113, R27.reuse, R113 ;  /* 0x000000711b717220 */ /* 0x040fe20000410000 */
[----:B------:R-:W2:Y:S01]  /*1b230*/  MUFU.EX2 R158, R158 ;  /* 0x0000009e009e7308 */ /* 0x000ea20000000800 */
[----:B------:R-:W-:Y:S01]  /*1b240*/  FMUL.FTZ R114, R26, R114 ;  /* 0x000000721a727220 */ /* 0x000fe20000410000 */
[----:B-1----:R-:W-:Y:S01]  /*1b250*/  FMNMX.FTZ R28, R4, R28, !PT ;  /* 0x0000001c041c7209 */ /* 0x002fe20007810000 */
[----:B------:R-:W-:Y:S01]  /*1b260*/  FMUL.FTZ R115, R26, R115 ;  /* 0x000000731a737220 */ /* 0x000fe20000410000 */
[----:B---3--:R-:W-:Y:S01]  /*1b270*/  F2FP.PACK_AB R33, R30, R31 ;  /* 0x0000001f1e21723e */ /* 0x008fe200000000ff */
[C---:B------:R-:W-:Y:S01]  /*1b280*/  FMUL.FTZ R116, R27.reuse, R116 ;  /* 0x000000741b747220 */ /* 0x040fe20000410000 */
[C---:B------:R-:W-:Y:S01]  /*1b290*/  FSETP.NEU.FTZ.AND P0, PT, R28.reuse, -INF , PT ;  /* 0xff8000001c00780b */ /* 0x040fe20003f1d000 */
[C---:B------:R-:W-:Y:S03]  /*1b2a0*/  FMUL.FTZ R149, R28.reuse, c[0x0][0x2d0] ;  /* 0x0000b4001c957a20 */ /* 0x040fe60000410000 */
[----:B------:R1:W3:Y:S01]  /*1b2b0*/  MUFU.EX2 R25, R5 ;  /* 0x0000000500197308 */ /* 0x0002e20000000800 */
[----:B------:R-:W-:Y:S01]  /*1b2c0*/  FSEL R4, R28, RZ, P0 ;  /* 0x000000ff1c047208 */ /* 0x000fe20000000000 */
[----:B------:R-:W-:Y:S01]  /*1b2d0*/  FMUL.FTZ R117, R27, R117 ;  /* 0x000000751b757220 */ /* 0x000fe20000410000 */
[----:B------:R-:W-:Y:S01]  /*1b2e0*/  FSEL R149, R149, RZ, P0 ;  /* 0x000000ff95957208 */ /* 0x000fe20000000000 */
[----:B------:R-:W-:Y:S01]  /*1b2f0*/  FMUL.FTZ R118, R26, R118 ;  /* 0x000000761a767220 */ /* 0x000fe20000410000 */
[C---:B------:R-:W-:Y:S01]  /*1b300*/  ISETP.GT.AND P0, PT, R243.reuse, R227, PT ;  /* 0x000000e3f300720c */ /* 0x040fe20003f04270 */
[----:B------:R-:W-:Y:S01]  /*1b310*/  FADD.FTZ R4, -R4, R148 ;  /* 0x0000009404047221 */ /* 0x000fe20000010100 */
[----:B------:R-:W-:Y:S01]  /*1b320*/  IADD3 R243, R243, -0x1, RZ ;  /* 0xfffffffff3f37810 */ /* 0x000fe20007ffe0ff */
[--C-:B------:R-:W-:Y:S02]  /*1b330*/  FFMA.FTZ R165, R10, c[0x0][0x2d0], -R149.reuse ;  /* 0x0000b4000aa57a23 */ /* 0x100fe40000010895 */
[----:B------:R-:W-:Y:S01]  /*1b340*/  FMUL.FTZ R4, R4, c[0x0][0x2d0] ;  /* 0x0000b40004047a20 */ /* 0x000fe20000410000 */
[----:B------:R-:W-:Y:S01]  /*1b350*/  MUFU.EX2 R157, R157 ;  /* 0x0000009d009d7308 */ /* 0x000fe20000000800 */
[--C-:B------:R-:W-:Y:S02]  /*1b360*/  FFMA.FTZ R164, R11, c[0x0][0x2d0], -R149.reuse ;  /* 0x0000b4000ba47a23 */ /* 0x100fe40000010895 */
[--C-:B------:R-:W-:Y:S01]  /*1b370*/  FFMA.FTZ R163, R14, c[0x0][0x2d0], -R149.reuse ;  /* 0x0000b4000ea37a23 */ /* 0x100fe20000010895 */
[----:B--2---:R-:W-:Y:S01]  /*1b380*/  F2FP.PACK_AB R35, R158, R159 ;  /* 0x0000009f9e23723e */ /* 0x004fe200000000ff */
[--C-:B------:R-:W-:Y:S02]  /*1b390*/  FFMA.FTZ R162, R15, c[0x0][0x2d0], -R149.reuse ;  /* 0x0000b4000fa27a23 */ /* 0x100fe40000010895 */
[--C-:B------:R-:W-:Y:S02]  /*1b3a0*/  FFMA.FTZ R196, R51, c[0x0][0x2d0], -R149.reuse ;  /* 0x0000b40033c47a23 */ /* 0x100fe40000010895 */
[--C-:B------:R-:W-:Y:S01]  /*1b3b0*/  FFMA.FTZ R197, R50, c[0x0][0x2d0], -R149.reuse ;  /* 0x0000b40032c57a23 */ /* 0x100fe20000010895 */
[----:B------:R2:W4:Y:S01]  /*1b3c0*/  MUFU.EX2 R24, R4 ;  /* 0x0000000400187308 */ /* 0x0005220000000800 */
[--C-:B------:R-:W-:Y:S02]  /*1b3d0*/  FFMA.FTZ R199, R49, c[0x0][0x2d0], -R149.reuse ;  /* 0x0000b40031c77a23 */ /* 0x100fe40000010895 */
[----:B-1----:R-:W-:Y:S02]  /*1b3e0*/  FMUL.FTZ R5, R27, R145 ;  /* 0x000000911b057220 */ /* 0x002fe40000410000 */
[C---:B---3--:R-:W-:Y:S02]  /*1b3f0*/  FMUL.FTZ R8, R25.reuse, R140 ;  /* 0x0000008c19087220 */ /* 0x048fe40000410000 */
[C---:B------:R-:W-:Y:S02]  /*1b400*/  FMUL.FTZ R9, R25.reuse, R141 ;  /* 0x0000008d19097220 */ /* 0x040fe40000410000 */
[C---:B------:R-:W-:Y:S01]  /*1b410*/  FMUL.FTZ R12, R25.reuse, R136 ;  /* 0x00000088190c7220 */ /* 0x040fe20000410000 */
[----:B------:R-:W1:Y:S01]  /*1b420*/  MUFU.EX2 R156, R156 ;  /* 0x0000009c009c7308 */ /* 0x000e620000000800 */
[C---:B------:R-:W-:Y:S02]  /*1b430*/  FMUL.FTZ R13, R25.reuse, R137 ;  /* 0x00000089190d7220 */ /* 0x040fe40000410000 */
[--C-:B------:R-:W-:Y:S02]  /*1b440*/  FFMA.FTZ R198, R48, c[0x0][0x2d0], -R149.reuse ;  /* 0x0000b40030c67a23 */ /* 0x100fe40000010895 */
[----:B------:R-:W-:Y:S01]  /*1b450*/  LDSM.16.MT88.4 R48, [R212+0x1c80] ;  /* 0x001c8000d430783b */ /* 0x000fe20000004200 */
[C---:B------:R-:W-:Y:S02]  /*1b460*/  FMUL.FTZ R104, R25.reuse, R104 ;  /* 0x0000006819687220 */ /* 0x040fe40000410000 */
[C---:B------:R-:W-:Y:S02]  /*1b470*/  FMUL.FTZ R105, R25.reuse, R105 ;  /* 0x0000006919697220 */ /* 0x040fe40000410000 */
[----:B------:R-:W-:Y:S01]  /*1b480*/  MUFU.EX2 R161, R161 ;  /* 0x000000a100a17308 */ /* 0x000fe20000000800 */
[C---:B------:R-:W-:Y:S02]  /*1b490*/  FMUL.FTZ R108, R25.reuse, R108 ;  /* 0x0000006c196c7220 */ /* 0x040fe40000410000 */
[----:B------:R-:W-:Y:S02]  /*1b4a0*/  FMUL.FTZ R109, R25, R109 ;  /* 0x0000006d196d7220 */ /* 0x000fe40000410000 */
[----:B--2---:R-:W-:Y:S02]  /*1b4b0*/  FMUL.FTZ R4, R27, R144 ;  /* 0x000000901b047220 */ /* 0x004fe40000410000 */
[C---:B----4-:R-:W-:Y:S02]  /*1b4c0*/  FMUL.FTZ R106, R24.reuse, R106 ;  /* 0x0000006a186a7220 */ /* 0x050fe40000410000 */
[C---:B------:R-:W-:Y:S01]  /*1b4d0*/  FMUL.FTZ R107, R24.reuse, R107 ;  /* 0x0000006b186b7220 */ /* 0x040fe20000410000 */
[----:B------:R-:W2:Y:S01]  /*1b4e0*/  MUFU.EX2 R160, R160 ;  /* 0x000000a000a07308 */ /* 0x000ea20000000800 */
[C---:B------:R-:W-:Y:S01]  /*1b4f0*/  FMUL.FTZ R110, R24.reuse, R110 ;  /* 0x0000006e186e7220 */ /* 0x040fe20000410000 */
[-C--:B------:R-:W-:Y:S01]  /*1b500*/  HMMA.16816.F32 R4, R32, R20.reuse, R4 ;  /* 0x000000142004723c */ /* 0x080fe20000001804 */
[----:B------:R-:W-:Y:S01]  /*1b510*/  FMUL.FTZ R10, R24, R142 ;  /* 0x0000008e180a7220 */ /* 0x000fe20000410000 */
[----:B-1----:R-:W-:Y:S01]  /*1b520*/  F2FP.PACK_AB R36, R156, R157 ;  /* 0x0000009d9c24723e */ /* 0x002fe200000000ff */
[C---:B------:R-:W-:Y:S02]  /*1b530*/  FMUL.FTZ R11, R24.reuse, R143 ;  /* 0x0000008f180b7220 */ /* 0x040fe40000410000 */
[C---:B------:R-:W-:Y:S02]  /*1b540*/  FMUL.FTZ R14, R24.reuse, R138 ;  /* 0x0000008a180e7220 */ /* 0x040fe40000410000 */
[C---:B------:R-:W-:Y:S01]  /*1b550*/  FMUL.FTZ R15, R24.reuse, R139 ;  /* 0x0000008b180f7220 */ /* 0x040fe20000410000 */
[----:B------:R-:W-:Y:S01]  /*1b560*/  MUFU.EX2 R165, R165 ;  /* 0x000000a500a57308 */ /* 0x000fe20000000800 */
[----:B------:R-:W-:Y:S03]  /*1b570*/  FMUL.FTZ R111, R24, R111 ;  /* 0x0000006f186f7220 */ /* 0x000fe60000410000 */
[----:B------:R-:W-:Y:S02]  /*1b580*/  FMUL.FTZ R119, R26, R119 ;  /* 0x000000771a777220 */ /* 0x000fe40000410000 */
[C---:B------:R-:W-:Y:S02]  /*1b590*/  FMUL.FTZ R120, R25.reuse, R120 ;  /* 0x0000007819787220 */ /* 0x040fe40000410000 */
[----:B------:R-:W-:Y:S02]  /*1b5a0*/  FMUL.FTZ R121, R25, R121 ;  /* 0x0000007919797220 */ /* 0x000fe40000410000 */
[----:B------:R-:W1:Y:S01]  /*1b5b0*/  MUFU.EX2 R164, R164 ;  /* 0x000000a400a47308 */ /* 0x000e620000000800 */
[C---:B------:R-:W-:Y:S02]  /*1b5c0*/  FMUL.FTZ R122, R24.reuse, R122 ;  /* 0x0000007a187a7220 */ /* 0x040fe40000410000 */
[----:B------:R-:W-:Y:S01]  /*1b5d0*/  FMUL.FTZ R123, R24, R123 ;  /* 0x0000007b187b7220 */ /* 0x000fe20000410000 */
[----:B--2---:R-:W-:Y:S01]  /*1b5e0*/  F2FP.PACK_AB R38, R160, R161 ;  /* 0x000000a1a026723e */ /* 0x004fe200000000ff */
[C---:B------:R-:W-:Y:S02]  /*1b5f0*/  FMUL.FTZ R124, R27.reuse, R124 ;  /* 0x0000007c1b7c7220 */ /* 0x040fe40000410000 */
[C---:B------:R-:W-:Y:S02]  /*1b600*/  FMUL.FTZ R125, R27.reuse, R125 ;  /* 0x0000007d1b7d7220 */ /* 0x040fe40000410000 */
[C---:B------:R-:W-:Y:S01]  /*1b610*/  FMUL.FTZ R126, R26.reuse, R126 ;  /* 0x0000007e1a7e7220 */ /* 0x040fe20000410000 */
[----:B------:R-:W-:Y:S01]  /*1b620*/  MUFU.EX2 R163, R163 ;  /* 0x000000a300a37308 */ /* 0x000fe20000000800 */
[C---:B------:R-:W-:Y:S02]  /*1b630*/  FMUL.FTZ R127, R26.reuse, R127 ;  /* 0x0000007f1a7f7220 */ /* 0x040fe40000410000 */
[C---:B------:R-:W-:Y:S02]  /*1b640*/  FMUL.FTZ R52, R27.reuse, R52 ;  /* 0x000000341b347220 */ /* 0x040fe40000410000 */
[----:B------:R-:W-:Y:S02]  /*1b650*/  FMUL.FTZ R53, R27, R53 ;  /* 0x000000351b357220 */ /* 0x000fe40000410000 */
[C---:B------:R-:W-:Y:S02]  /*1b660*/  FMUL.FTZ R54, R26.reuse, R54 ;  /* 0x000000361a367220 */ /* 0x040fe40000410000 */
[----:B------:R-:W-:Y:S01]  /*1b670*/  FMUL.FTZ R55, R26, R55 ;  /* 0x000000371a377220 */ /* 0x000fe20000410000 */
[----:B------:R-:W2:Y:S01]  /*1b680*/  MUFU.EX2 R162, R162 ;  /* 0x000000a200a27308 */ /* 0x000ea20000000800 */
[C---:B------:R-:W-:Y:S02]  /*1b690*/  FMUL.FTZ R56, R25.reuse, R56 ;  /* 0x0000003819387220 */ /* 0x040fe40000410000 */
[C---:B------:R-:W-:Y:S01]  /*1b6a0*/  FMUL.FTZ R57, R25.reuse, R57 ;  /* 0x0000003919397220 */ /* 0x040fe20000410000 */
[----:B-1----:R-:W-:Y:S01]  /*1b6b0*/  F2FP.PACK_AB R37, R164, R165 ;  /* 0x000000a5a425723e */ /* 0x002fe200000000ff */
[C---:B------:R-:W-:Y:S02]  /*1b6c0*/  FMUL.FTZ R58, R24.reuse, R58 ;  /* 0x0000003a183a7220 */ /* 0x040fe40000410000 */
[C---:B------:R-:W-:Y:S02]  /*1b6d0*/  FMUL.FTZ R59, R24.reuse, R59 ;  /* 0x0000003b183b7220 */ /* 0x040fe40000410000 */
[C---:B------:R-:W-:Y:S01]  /*1b6e0*/  FMUL.FTZ R60, R25.reuse, R60 ;  /* 0x0000003c193c7220 */ /* 0x040fe20000410000 */
[----:B------:R-:W-:Y:S01]  /*1b6f0*/  MUFU.EX2 R170, R170 ;  /* 0x000000aa00aa7308 */ /* 0x000fe20000000800 */
[----:B------:R-:W-:Y:S02]  /*1b700*/  FMUL.FTZ R61, R25, R61 ;  /* 0x0000003d193d7220 */ /* 0x000fe40000410000 */
[C---:B------:R-:W-:Y:S02]  /*1b710*/  FMUL.FTZ R62, R24.reuse, R62 ;  /* 0x0000003e183e7220 */ /* 0x040fe40000410000 */
[----:B------:R-:W-:Y:S02]  /*1b720*/  FMUL.FTZ R63, R24, R63 ;  /* 0x0000003f183f7220 */ /* 0x000fe40000410000 */
[C---:B------:R-:W-:Y:S02]  /*1b730*/  FMUL.FTZ R64, R27.reuse, R64 ;  /* 0x000000401b407220 */ /* 0x040fe40000410000 */
[C---:B------:R-:W-:Y:S01]  /*1b740*/  FMUL.FTZ R65, R27.reuse, R65 ;  /* 0x000000411b417220 */ /* 0x040fe20000410000 */
[----:B------:R-:W-:Y:S01]  /*1b750*/  MUFU.EX2 R174, R174 ;  /* 0x000000ae00ae7308 */ /* 0x000fe20000000800 */
[C---:B------:R-:W-:Y:S02]  /*1b760*/  FMUL.FTZ R66, R26.reuse, R66 ;  /* 0x000000421a427220 */ /* 0x040fe40000410000 */
[----:B------:R-:W-:Y:S01]  /*1b770*/  FMUL.FTZ R67, R26, R67 ;  /* 0x000000431a437220 */ /* 0x000fe20000410000 */
[----:B--2---:R-:W-:Y:S01]  /*1b780*/  F2FP.PACK_AB R39, R162, R163 ;  /* 0x000000a3a227723e */ /* 0x004fe200000000ff */
[C---:B------:R-:W-:Y:S02]  /*1b790*/  FMUL.FTZ R68, R27.reuse, R68 ;  /* 0x000000441b447220 */ /* 0x040fe40000410000 */
[----:B------:R-:W-:Y:S02]  /*1b7a0*/  FMUL.FTZ R69, R27, R69 ;  /* 0x000000451b457220 */ /* 0x000fe40000410000 */
[C---:B------:R-:W-:Y:S01]  /*1b7b0*/  FMUL.FTZ R70, R26.reuse, R70 ;  /* 0x000000461a467220 */ /* 0x040fe20000410000 */
[----:B------:R-:W-:Y:S01]  /*1b7c0*/  MUFU.EX2 R179, R179 ;  /* 0x000000b300b37308 */ /* 0x000fe20000000800 */
[C---:B------:R-:W-:Y:S01]  /*1b7d0*/  HMMA.16816.F32 R8, R36.reuse, R20, R8 ;  /* 0x000000142408723c */ /* 0x040fe20000001808 */
[----:B------:R-:W-:Y:S02]  /*1b7e0*/  FMUL.FTZ R71, R26, R71 ;  /* 0x000000471a477220 */ /* 0x000fe40000410000 */
[C---:B------:R-:W-:Y:S02]  /*1b7f0*/  FMUL.FTZ R72, R25.reuse, R72 ;  /* 0x0000004819487220 */ /* 0x040fe40000410000 */
[C---:B------:R-:W-:Y:S02]  /*1b800*/  FMUL.FTZ R73, R25.reuse, R73 ;  /* 0x0000004919497220 */ /* 0x040fe40000410000 */
[C---:B------:R-:W-:Y:S01]  /*1b810*/  FMUL.FTZ R20, R25.reuse, R128 ;  /* 0x0000008019147220 */ /* 0x040fe20000410000 */
[-C--:B------:R-:W-:Y:S01]  /*1b820*/  HMMA.16816.F32 R12, R36, R22.reuse, R12 ;  /* 0x00000016240c723c */ /* 0x080fe2000000180c */
[C---:B------:R-:W-:Y:S01]  /*1b830*/  FMUL.FTZ R21, R25.reuse, R129 ;  /* 0x0000008119157220 */ /* 0x040fe20000410000 */
[----:B------:R-:W-:Y:S02]  /*1b840*/  MUFU.EX2 R181, R181 ;  /* 0x000000b500b57308 */ /* 0x000fe40000000800 */
[C---:B------:R-:W-:Y:S02]  /*1b850*/  FMUL.FTZ R74, R24.reuse, R74 ;  /* 0x0000004a184a7220 */ /* 0x040fe40000410000 */
[C---:B------:R-:W-:Y:S02]  /*1b860*/  FMUL.FTZ R75, R24.reuse, R75 ;  /* 0x0000004b184b7220 */ /* 0x040fe40000410000 */
        /* <DEDUP_REMOVED lines=20> */
[----:B------:R-:W1:Y:S03]  /*1b9b0*/  LDSM.16.MT88.4 R40, [R212+0x2480] ;  /* 0x00248000d428783b */ /* 0x000e660000004200 */
[C---:B------:R-:W-:Y:S01]  /*1b9c0*/  FMUL.FTZ R86, R26.reuse, R86 ;  /* 0x000000561a567220 */ /* 0x040fe20000410000 */
[----:B------:R-:W-:Y:S01]  /*1b9d0*/  MUFU.EX2 R190, R190 ;  /* 0x000000be00be7308 */ /* 0x000fe20000000800 */
[----:B------:R-:W-:Y:S02]  /*1b9e0*/  FMUL.FTZ R87, R26, R87 ;  /* 0x000000571a577220 */ /* 0x000fe40000410000 */
[-C--:B------:R-:W-:Y:S01]  /*1b9f0*/  HMMA.16816.F32 R116, R32, R44.reuse, R116 ;  /* 0x0000002c2074723c */ /* 0x080fe20000001874 */
[C---:B------:R-:W-:Y:S03]  /*1ba00*/  FMUL.FTZ R88, R25.reuse, R88 ;  /* 0x0000005819587220 */ /* 0x040fe60000410000 */
[C---:B------:R-:W-:Y:S02]  /*1ba10*/  FMUL.FTZ R89, R25.reuse, R89 ;  /* 0x0000005919597220 */ /* 0x040fe40000410000 */
[C---:B------:R-:W-:Y:S01]  /*1ba20*/  FMUL.FTZ R90, R24.reuse, R90 ;  /* 0x0000005a185a7220 */ /* 0x040fe20000410000 */
[----:B------:R-:W-:Y:S01]  /*1ba30*/  MUFU.EX2 R196, R196 ;  /* 0x000000c400c47308 */ /* 0x000fe20000000800 */
[C---:B------:R-:W-:Y:S01]  /*1ba40*/  HMMA.16816.F32 R120, R36.reuse, R44, R120 ;  /* 0x0000002c2478723c */ /* 0x040fe20000001878 */
[C---:B------:R-:W-:Y:S03]  /*1ba50*/  FMUL.FTZ R91, R24.reuse, R91 ;  /* 0x0000005b185b7220 */ /* 0x040fe60000410000 */
[C---:B------:R-:W-:Y:S02]  /*1ba60*/  FMUL.FTZ R92, R25.reuse, R92 ;  /* 0x0000005c195c7220 */ /* 0x040fe40000410000 */
[----:B------:R-:W-:Y:S02]  /*1ba70*/  FMUL.FTZ R93, R25, R93 ;  /* 0x0000005d195d7220 */ /* 0x000fe40000410000 */
[-C--:B------:R-:W-:Y:S01]  /*1ba80*/  HMMA.16816.F32 R20, R36, R46.reuse, R20 ;  /* 0x0000002e2414723c */ /* 0x080fe20000001814 */
[C---:B------:R-:W-:Y:S01]  /*1ba90*/  FMUL.FTZ R94, R24.reuse, R94 ;  /* 0x0000005e185e7220 */ /* 0x040fe20000410000 */
[----:B------:R-:W-:Y:S02]  /*1baa0*/  MUFU.EX2 R197, R197 ;  /* 0x000000c500c57308 */ /* 0x000fe40000000800 */
[----:B------:R-:W-:Y:S02]  /*1bab0*/  FMUL.FTZ R95, R24, R95 ;  /* 0x0000005f185f7220 */ /* 0x000fe40000410000 */
[C---:B------:R-:W-:Y:S02]  /*1bac0*/  FMUL.FTZ R96, R27.reuse, R96 ;  /* 0x000000601b607220 */ /* 0x040fe40000410000 */
[C---:B------:R-:W-:Y:S01]  /*1bad0*/  HMMA.16816.F32 R124, R32.reuse, R46, R124 ;  /* 0x0000002e207c723c */ /* 0x040fe2000000187c */
[----:B------:R-:W2:Y:S03]  /*1bae0*/  LDSM.16.MT88.4 R44, [R214+0x3080] ;  /* 0x00308000d62c783b */ /* 0x000ea60000004200 */
[----:B------:R-:W-:Y:S01]  /*1baf0*/  FMUL.FTZ R97, R27, R97 ;  /* 0x000000611b617220 */ /* 0x000fe20000410000 */
[----:B------:R-:W-:Y:S01]  /*1bb00*/  MUFU.EX2 R199, R199 ;  /* 0x000000c700c77308 */ /* 0x000fe20000000800 */
[C---:B------:R-:W-:Y:S02]  /*1bb10*/  FMUL.FTZ R98, R26.reuse, R98 ;  /* 0x000000621a627220 */ /* 0x040fe40000410000 */
[----:B------:R-:W-:Y:S01]  /*1bb20*/  FMUL.FTZ R99, R26, R99 ;  /* 0x000000631a637220 */ /* 0x000fe20000410000 */
[-C--:B-1----:R-:W-:Y:S03]  /*1bb30*/  HMMA.16816.F32 R52, R32, R40.reuse, R52 ;  /* 0x000000282034723c */ /* 0x082fe60000001834 */
[--C-:B------:R-:W-:Y:S02]  /*1bb40*/  FFMA.FTZ R168, R168, c[0x0][0x2d0], -R149.reuse ;  /* 0x0000b400a8a87a23 */ /* 0x100fe40000010895 */
[--C-:B------:R-:W-:Y:S01]  /*1bb50*/  FFMA.FTZ R166, R166, c[0x0][0x2d0], -R149.reuse ;  /* 0x0000b400a6a67a23 */ /* 0x100fe20000010895 */
[----:B------:R-:W-:Y:S01]  /*1bb60*/  MUFU.EX2 R198, R198 ;  /* 0x000000c600c67308 */ /* 0x000fe20000000800 */
[--C-:B------:R-:W-:Y:S01]  /*1bb70*/  FFMA.FTZ R191, R191, c[0x0][0x2d0], -R178.reuse ;  /* 0x0000b400bfbf7a23 */ /* 0x100fe200000108b2 */
[C---:B------:R-:W-:Y:S01]  /*1bb80*/  HMMA.16816.F32 R56, R36.reuse, R40, R56 ;  /* 0x000000282438723c */ /* 0x040fe20000001838 */
[--C-:B------:R-:W-:Y:S03]  /*1bb90*/  FFMA.FTZ R193, R193, c[0x0][0x2d0], -R178.reuse ;  /* 0x0000b400c1c17a23 */ /* 0x100fe600000108b2 */
[--C-:B------:R-:W-:Y:S02]  /*1bba0*/  FFMA.FTZ R194, R194, c[0x0][0x2d0], -R178.reuse ;  /* 0x0000b400c2c27a23 */ /* 0x100fe400000108b2 */
[----:B------:R-:W-:Y:S02]  /*1bbb0*/  FFMA.FTZ R195, R195, c[0x0][0x2d0], -R178 ;  /* 0x0000b400c3c37a23 */ /* 0x000fe400000108b2 */
[-C--:B------:R-:W-:Y:S01]  /*1bbc0*/  HMMA.16816.F32 R60, R36, R42.reuse, R60 ;  /* 0x0000002a243c723c */ /* 0x080fe2000000183c */
[----:B------:R-:W-:Y:S03]  /*1bbd0*/  MUFU.EX2 R191, R191 ;  /* 0x000000bf00bf7308 */ /* 0x000fe60000000800 */
[--C-:B------:R-:W-:Y:S02]  /*1bbe0*/  FFMA.FTZ R186, R186, c[0x0][0x2d0], -R188.reuse ;  /* 0x0000b400baba7a23 */ /* 0x100fe400000108bc */
[--C-:B------:R-:W-:Y:S02]  /*1bbf0*/  FFMA.FTZ R183, R183, c[0x0][0x2d0], -R188.reuse ;  /* 0x0000b400b7b77a23 */ /* 0x100fe400000108bc */
[C---:B------:R-:W-:Y:S01]  /*1bc00*/  HMMA.16816.F32 R64, R32.reuse, R42, R64 ;  /* 0x0000002a2040723c */ /* 0x040fe20000001840 */
[----:B------:R-:W1:Y:S02]  /*1bc10*/  LDSM.16.MT88.4 R40, [R212+0x3080] ;  /* 0x00308000d428783b */ /* 0x000e640000004200 */
[----:B------:R-:W3:Y:S01]  /*1bc20*/  MUFU.EX2 R193, R193 ;  /* 0x000000c100c17308 */ /* 0x000ee20000000800 */
[--C-:B------:R-:W-:Y:S02]  /*1bc30*/  FFMA.FTZ R175, R175, c[0x0][0x2d0], -R188.reuse ;  /* 0x0000b400afaf7a23 */ /* 0x100fe400000108bc */
[----:B------:R-:W-:Y:S02]  /*1bc40*/  FFMA.FTZ R188, R173, c[0x0][0x2d0], -R188 ;  /* 0x0000b400adbc7a23 */ /* 0x000fe400000108bc */
[-C--:B--2---:R-:W-:Y:S01]  /*1bc50*/  HMMA.16816.F32 R68, R32, R44.reuse, R68 ;  /* 0x0000002c2044723c */ /* 0x084fe20000001844 */
[--C-:B------:R-:W-:Y:S03]  /*1bc60*/  FFMA.FTZ R173, R177, c[0x0][0x2d0], -R178.reuse ;  /* 0x0000b400b1ad7a23 */ /* 0x100fe600000108b2 */
[--C-:B------:R-:W-:Y:S01]  /*1bc70*/  FFMA.FTZ R172, R172, c[0x0][0x2d0], -R178.reuse ;  /* 0x0000b400acac7a23 */ /* 0x100fe200000108b2 */
[----:B------:R-:W-:Y:S01]  /*1bc80*/  MUFU.EX2 R194, R194 ;  /* 0x000000c200c27308 */ /* 0x000fe20000000800 */
[--C-:B------:R-:W-:Y:S02]  /*1bc90*/  FFMA.FTZ R169, R169, c[0x0][0x2d0], -R178.reuse ;  /* 0x0000b400a9a97a23 */ /* 0x100fe400000108b2 */
[C---:B------:R-:W-:Y:S01]  /*1bca0*/  HMMA.16816.F32 R72, R36.reuse, R44, R72 ;  /* 0x0000002c2448723c */ /* 0x040fe20000001848 */
[----:B------:R-:W-:Y:S03]  /*1bcb0*/  FFMA.FTZ R178, R167, c[0x0][0x2d0], -R178 ;  /* 0x0000b400a7b27a23 */ /* 0x000fe600000108b2 */
[--C-:B------:R-:W-:Y:S02]  /*1bcc0*/  FFMA.FTZ R167, R171, c[0x0][0x2d0], -R149.reuse ;  /* 0x0000b400aba77a23 */ /* 0x100fe40000010895 */
[----:B------:R-:W-:Y:S01]  /*1bcd0*/  FFMA.FTZ R149, R29, c[0x0][0x2d0], -R149 ;  /* 0x0000b4001d957a23 */ /* 0x000fe20000010895 */
[----:B------:R-:W2:Y:S01]  /*1bce0*/  MUFU.EX2 R195, R195 ;  /* 0x000000c300c37308 */ /* 0x000ea20000000800 */
[-C--:B------:R-:W-:Y:S01]  /*1bcf0*/  HMMA.16816.F32 R76, R36, R46.reuse, R76 ;  /* 0x0000002e244c723c */ /* 0x080fe2000000184c */
[----:B------:R-:W-:Y:S03]  /*1bd00*/  FFMA.FTZ R155, R27, R242, R155 ;  /* 0x000000f21b9b7223 */ /* 0x000fe6000001009b */
[----:B------:R-:W-:Y:S02]  /*1bd10*/  FFMA.FTZ R31, R26, R241, R31 ;  /* 0x000000f11a1f7223 */ /* 0x000fe4000001001f */
[----:B------:R-:W-:Y:S02]  /*1bd20*/  FFMA.FTZ R157, R25, R240, R157 ;  /* 0x000000f0199d7223 */ /* 0x000fe4000001009d */
[C---:B------:R-:W-:Y:S01]  /*1bd30*/  HMMA.16816.F32 R80, R32.reuse, R46, R80 ;  /* 0x0000002e2050723c */ /* 0x040fe20000001850 */
[----:B------:R-:W4:Y:S01]  /*1bd40*/  LDSM.16.MT88.4 R44, [R214+0x1c80] ;  /* 0x001c8000d62c783b */ /* 0x000f220000004200 */
[----:B------:R5:W-:Y:S02]  /*1bd50*/  MUFU.EX2 R29, R149 ;  /* 0x00000095001d7308 */ /* 0x000be40000000800 */
[----:B------:R-:W-:Y:S02]  /*1bd60*/  FFMA.FTZ R165, R24, R235, R165 ;  /* 0x000000eb18a57223 */ /* 0x000fe400000100a5 */
[----:B------:R-:W-:Y:S02]  /*1bd70*/  FADD.FTZ R155, R154, R155 ;  /* 0x0000009b9a9b7221 */ /* 0x000fe40000010000 */
[----:B------:R-:W-:Y:S01]  /*1bd80*/  FADD.FTZ R31, R30, R31 ;  /* 0x0000001f1e1f7221 */ /* 0x000fe20000010000 */
[-C--:B-1----:R-:W-:Y:S03]  /*1bd90*/  HMMA.16816.F32 R84, R32, R40.reuse, R84 ;  /* 0x000000282054723c */ /* 0x082fe60000001854 */
[----:B------:R-:W1:Y:S01]  /*1bda0*/  MUFU.EX2 R187, R187 ;  /* 0x000000bb00bb7308 */ /* 0x000e620000000800 */
[----:B------:R-:W-:Y:S02]  /*1bdb0*/  FADD.FTZ R157, R156, R157 ;  /* 0x0000009d9c9d7221 */ /* 0x000fe40000010000 */
[----:B------:R-:W-:Y:S02]  /*1bdc0*/  FADD.FTZ R165, R164, R165 ;  /* 0x000000a5a4a57221 */ /* 0x000fe40000010000 */
[C---:B------:R-:W-:Y:S01]  /*1bdd0*/  HMMA.16816.F32 R88, R36.reuse, R40, R88 ;  /* 0x000000282458723c */ /* 0x040fe20000001858 */
[----:B------:R-:W-:Y:S03]  /*1bde0*/  FADD.FTZ R155, R153, R155 ;  /* 0x0000009b999b7221 */ /* 0x000fe60000010000 */
[----:B------:R-:W-:Y:S01]  /*1bdf0*/  MOV R153, R28 ;  /* 0x0000001c00997202 */ /* 0x000fe20000000f00 */
[----:B------:R-:W-:Y:S01]  /*1be00*/  MUFU.EX2 R184, R184 ;  /* 0x000000b800b87308 */ /* 0x000fe20000000800 */
[----:B------:R-:W-:Y:S02]  /*1be10*/  FADD.FTZ R31, R159, R31 ;  /* 0x0000001f9f1f7221 */ /* 0x000fe40000010000 */
[-C--:B------:R-:W-:Y:S01]  /*1be20*/  HMMA.16816.F32 R92, R36, R42.reuse, R92 ;  /* 0x0000002a245c723c */ /* 0x080fe2000000185c */
[----:B-----5:R-:W-:Y:S03]  /*1be30*/  LDSM.16.MT88.4 R148, [R212+0x2c80] ;  /* 0x002c8000d494783b */ /* 0x020fe60000004200 */
[----:B------:R-:W-:Y:S02]  /*1be40*/  FADD.FTZ R157, R161, R157 ;  /* 0x0000009da19d7221 */ /* 0x000fe40000010000 */
[----:B------:R-:W-:Y:S01]  /*1be50*/  FADD.FTZ R165, R163, R165 ;  /* 0x000000a5a3a57221 */ /* 0x000fe20000010000 */
[----:B---3--:R-:W-:Y:S01]  /*1be60*/  F2FP.PACK_AB R36, R193, R191 ;  /* 0x000000bfc124723e */ /* 0x008fe200000000ff */
[----:B------:R-:W-:Y:S01]  /*1be70*/  HMMA.16816.F32 R96, R32, R42, R96 ;  /* 0x0000002a2060723c */ /* 0x000fe20000001860 */
[----:B--2---:R-:W-:Y:S01]  /*1be80*/  F2FP.PACK_AB R38, R195, R194 ;  /* 0x000000c2c326723e */ /* 0x004fe200000000ff */
[----:B------:R-:W2:Y:S01]  /*1be90*/  LDSM.16.MT88.4 R40, [R214+0x2880] ;  /* 0x00288000d628783b */ /* 0x000ea20000004200 */
[----:B------:R-:W3:Y:S01]  /*1bea0*/  MUFU.EX2 R186, R186 ;  /* 0x000000ba00ba7308 */ /* 0x000ee20000000800 */
[----:B------:R-:W-:Y:S01]  /*1beb0*/  F2FP.PACK_AB R37, R197, R196 ;  /* 0x000000c4c525723e */ /* 0x000fe200000000ff */
[----:B------:R-:W-:Y:S01]  /*1bec0*/  FADD.FTZ R155, R152, R155 ;  /* 0x0000009b989b7221 */ /* 0x000fe20000010000 */
[----:B------:R-:W-:Y:S01]  /*1bed0*/  F2FP.PACK_AB R39, R198, R199 ;  /* 0x000000c7c627723e */ /* 0x000fe200000000ff */
[----:B------:R-:W-:Y:S01]  /*1bee0*/  FADD.FTZ R31, R158, R31 ;  /* 0x0000001f9e1f7221 */ /* 0x000fe20000010000 */
[----:B------:R-:W-:Y:S01]  /*1bef0*/  F2FP.PACK_AB R32, R174, R170 ;  /* 0x000000aaae20723e */ /* 0x000fe200000000ff */
[----:B------:R-:W-:Y:S03]  /*1bf00*/  FADD.FTZ R157, R160, R157 ;  /* 0x0000009da09d7221 */ /* 0x000fe60000010000 */
[----:B------:R-:W-:Y:S01]  /*1bf10*/  F2FP.PACK_AB R33, R181, R179 ;  /* 0x000000b3b521723e */ /* 0x000fe200000000ff */
[----:B------:R-:W5:Y:S01]  /*1bf20*/  MUFU.EX2 R183, R183 ;  /* 0x000000b700b77308 */ /* 0x000f620000000800 */
[----:B------:R-:W-:Y:S01]  /*1bf30*/  F2FP.PACK_AB R34, R185, R182 ;  /* 0x000000b6b922723e */ /* 0x000fe200000000ff */
[----:B------:R-:W-:Y:S01]  /*1bf40*/  FADD.FTZ R165, R162, R165 ;  /* 0x000000a5a2a57221 */ /* 0x000fe20000010000 */
[----:B------:R-:W-:Y:S01]  /*1bf50*/  F2FP.PACK_AB R35, R190, R189 ;  /* 0x000000bdbe23723e */ /* 0x000fe200000000ff */
[----:B------:R-:W-:Y:S02]  /*1bf60*/  FADD.FTZ R155, R170, R155 ;  /* 0x0000009baa9b7221 */ /* 0x000fe40000010000 */
[----:B------:R-:W-:Y:S02]  /*1bf70*/  FADD.FTZ R31, R179, R31 ;  /* 0x0000001fb31f7221 */ /* 0x000fe40000010000 */
[----:B------:R-:W-:Y:S02]  /*1bf80*/  FADD.FTZ R157, R191, R157 ;  /* 0x0000009dbf9d7221 */ /* 0x000fe40000010000 */
[-C--:B----4-:R-:W-:Y:S01]  /*1bf90*/  HMMA.16816.F32 R4, R32, R44.reuse, R4 ;  /* 0x0000002c2004723c */ /* 0x090fe20000001804 */
[----:B------:R-:W4:Y:S01]  /*1bfa0*/  MUFU.EX2 R180, R180 ;  /* 0x000000b400b47308 */ /* 0x000f220000000800 */
[----:B------:R-:W-:Y:S02]  /*1bfb0*/  FADD.FTZ R165, R196, R165 ;  /* 0x000000a5c4a57221 */ /* 0x000fe40000010000 */
        /* <DEDUP_REMOVED lines=8> */
[----:B------:R-:W-:Y:S03]  /*1c040*/  FADD.FTZ R31, R189, R31 ;  /* 0x0000001fbd1f7221 */ /* 0x000fe60000010000 */
[----:B------:R-:W-:Y:S01]  /*1c050*/  FADD.FTZ R157, R194, R157 ;  /* 0x0000009dc29d7221 */ /* 0x000fe20000010000 */
[----:B------:R-:W2:Y:S01]  /*1c060*/  MUFU.EX2 R175, R175 ;  /* 0x000000af00af7308 */ /* 0x000ea20000000800 */
[----:B------:R-:W-:Y:S02]  /*1c070*/  FADD.FTZ R165, R199, R165 ;  /* 0x000000a5c7a57221 */ /* 0x000fe40000010000 */
[C---:B------:R-:W-:Y:S01]  /*1c080*/  HMMA.16816.F32 R16, R32.reuse, R46, R16 ;  /* 0x0000002e2010723c */ /* 0x040fe20000001810 */
[----:B------:R-:W2:Y:S03]  /*1c090*/  LDSM.16.MT88.4 R44, [R212+0x2880] ;  /* 0x00288000d42c783b */ /* 0x000ea60000004200 */
[----:B------:R-:W-:Y:S02]  /*1c0a0*/  FADD.FTZ R155, R185, R155 ;  /* 0x0000009bb99b7221 */ /* 0x000fe40000010000 */
[----:B------:R-:W-:Y:S01]  /*1c0b0*/  FADD.FTZ R31, R190, R31 ;  /* 0x0000001fbe1f7221 */ /* 0x000fe20000010000 */
[----:B------:R-:W2:Y:S01]  /*1c0c0*/  MUFU.EX2 R188, R188 ;  /* 0x000000bc00bc7308 */ /* 0x000ea20000000800 */
[-C--:B------:R-:W-:Y:S01]  /*1c0d0*/  HMMA.16816.F32 R100, R32, R48.reuse, R100 ;  /* 0x000000302064723c */ /* 0x080fe20000001864 */
[----:B------:R-:W-:Y:S03]  /*1c0e0*/  FADD.FTZ R157, R195, R157 ;  /* 0x0000009dc39d7221 */ /* 0x000fe60000010000 */
[----:B------:R-:W-:Y:S02]  /*1c0f0*/  FADD.FTZ R165, R198, R165 ;  /* 0x000000a5c6a57221 */ /* 0x000fe40000010000 */
[----:B-1----:R-:W-:Y:S02]  /*1c100*/  FADD.FTZ R155, R187, R155 ;  /* 0x0000009bbb9b7221 */ /* 0x002fe40000010000 */
[C---:B------:R-:W-:Y:S01]  /*1c110*/  HMMA.16816.F32 R104, R36.reuse, R48, R104 ;  /* 0x000000302468723c */ /* 0x040fe20000001868 */
[----:B------:R-:W1:Y:S03]  /*1c120*/  MUFU.EX2 R173, R173 ;  /* 0x000000ad00ad7308 */ /* 0x000e660000000800 */
[----:B---3--:R-:W-:Y:S02]  /*1c130*/  FADD.FTZ R31, R186, R31 ;  /* 0x0000001fba1f7221 */ /* 0x008fe40000010000 */
[----:B------:R-:W-:Y:S02]  /*1c140*/  FADD.FTZ R155, R184, R155 ;  /* 0x0000009bb89b7221 */ /* 0x000fe40000010000 */
[-C--:B------:R-:W-:Y:S01]  /*1c150*/  HMMA.16816.F32 R108, R36, R50.reuse, R108 ;  /* 0x00000032246c723c */ /* 0x080fe2000000186c */
[----:B-----5:R-:W-:Y:S02]  /*1c160*/  FADD.FTZ R31, R183, R31 ;  /* 0x0000001fb71f7221 */ /* 0x020fe40000010000 */
[----:B------:R-:W3:Y:S01]  /*1c170*/  MUFU.EX2 R172, R172 ;  /* 0x000000ac00ac7308 */ /* 0x000ee20000000800 */
[----:B----4-:R-:W-:Y:S02]  /*1c180*/  FADD.FTZ R155, R180, R155 ;  /* 0x0000009bb49b7221 */ /* 0x010fe40000010000 */
[----:B--2---:R-:W-:Y:S02]  /*1c190*/  FADD.FTZ R31, R175, R31 ;  /* 0x0000001faf1f7221 */ /* 0x004fe40000010000 */
[C---:B------:R-:W-:Y:S01]  /*1c1a0*/  HMMA.16816.F32 R112, R32.reuse, R50, R112 ;  /* 0x000000322070723c */ /* 0x040fe20000001870 */
[----:B------:R-:W2:Y:S03]  /*1c1b0*/  LDSM.16.MT88.4 R48, [R214+0x3480] ;  /* 0x00348000d630783b */ /* 0x000ea60000004200 */
[----:B------:R-:W-:Y:S01]  /*1c1c0*/  FADD.FTZ R242, R192, R155 ;  /* 0x0000009bc0f27221 */ /* 0x000fe20000010000 */
[----:B------:R-:W4:Y:S01]  /*1c1d0*/  MUFU.EX2 R169, R169 ;  /* 0x000000a900a97308 */ /* 0x000f220000000800 */
[----:B------:R-:W-:Y:S02]  /*1c1e0*/  FADD.FTZ R241, R188, R31 ;  /* 0x0000001fbcf17221 */ /* 0x000fe40000010000 */
[-C--:B------:R-:W-:Y:S01]  /*1c1f0*/  HMMA.16816.F32 R116, R32, R40.reuse, R116 ;  /* 0x000000282074723c */ /* 0x080fe20000001874 */
[----:B-1----:R-:W-:Y:S06]  /*1c200*/  FADD.FTZ R157, R173, R157 ;  /* 0x0000009dad9d7221 */ /* 0x002fec0000010000 */
[----:B------:R-:W1:Y:S01]  /*1c210*/  MUFU.EX2 R178, R178 ;  /* 0x000000b200b27308 */ /* 0x000e620000000800 */
[C---:B------:R-:W-:Y:S01]  /*1c220*/  HMMA.16816.F32 R120, R36.reuse, R40, R120 ;  /* 0x000000282478723c */ /* 0x040fe20000001878 */
[----:B---3--:R-:W-:Y:S07]  /*1c230*/  FADD.FTZ R157, R172, R157 ;  /* 0x0000009dac9d7221 */ /* 0x008fee0000010000 */
[-C--:B------:R-:W-:Y:S01]  /*1c240*/  HMMA.16816.F32 R20, R36, R42.reuse, R20 ;  /* 0x0000002a2414723c */ /* 0x080fe20000001814 */
[----:B------:R-:W3:Y:S03]  /*1c250*/  MUFU.EX2 R167, R167 ;  /* 0x000000a700a77308 */ /* 0x000ee60000000800 */
[----:B----4-:R-:W-:Y:S04]  /*1c260*/  FADD.FTZ R157, R169, R157 ;  /* 0x0000009da99d7221 */ /* 0x010fe80000010000 */
[C---:B------:R-:W-:Y:S01]  /*1c270*/  HMMA.16816.F32 R124, R32.reuse, R42, R124 ;  /* 0x0000002a207c723c */ /* 0x040fe2000000187c */
[----:B------:R-:W4:Y:S02]  /*1c280*/  LDSM.16.MT88.4 R40, [R212+0x3480] ;  /* 0x00348000d428783b */ /* 0x000f240000004200 */
[----:B------:R-:W5:Y:S01]  /*1c290*/  MUFU.EX2 R168, R168 ;  /* 0x000000a800a87308 */ /* 0x000f620000000800 */
[----:B-1----:R-:W-:Y:S04]  /*1c2a0*/  FADD.FTZ R240, R178, R157 ;  /* 0x0000009db2f07221 */ /* 0x002fe80000010000 */
[-C--:B------:R-:W-:Y:S05]  /*1c2b0*/  HMMA.16816.F32 R52, R32, R44.reuse, R52 ;  /* 0x0000002c2034723c */ /* 0x080fea0000001834 */
[----:B------:R-:W1:Y:S03]  /*1c2c0*/  MUFU.EX2 R166, R166 ;  /* 0x000000a600a67308 */ /* 0x000e660000000800 */
[C---:B------:R-:W-:Y:S01]  /*1c2d0*/  HMMA.16816.F32 R56, R36.reuse, R44, R56 ;  /* 0x0000002c2438723c */ /* 0x040fe20000001838 */
[----:B---3--:R-:W-:Y:S07]  /*1c2e0*/  FADD.FTZ R165, R167, R165 ;  /* 0x000000a5a7a57221 */ /* 0x008fee0000010000 */
[-C--:B------:R-:W-:Y:S01]  /*1c2f0*/  HMMA.16816.F32 R60, R36, R46.reuse, R60 ;  /* 0x0000002e243c723c */ /* 0x080fe2000000183c */
[----:B-----5:R-:W-:Y:S07]  /*1c300*/  FADD.FTZ R165, R168, R165 ;  /* 0x000000a5a8a57221 */ /* 0x020fee0000010000 */
[C---:B------:R-:W-:Y:S01]  /*1c310*/  HMMA.16816.F32 R64, R32.reuse, R46, R64 ;  /* 0x0000002e2040723c */ /* 0x040fe20000001840 */
[----:B------:R-:W3:Y:S03]  /*1c320*/  LDSM.16.MT88.4 R44, [R212+0x2080] ;  /* 0x00208000d42c783b */ /* 0x000ee60000004200 */
[----:B-1----:R-:W-:Y:S04]  /*1c330*/  FADD.FTZ R165, R166, R165 ;  /* 0x000000a5a6a57221 */ /* 0x002fe80000010000 */
[-C--:B--2---:R-:W-:Y:S01]  /*1c340*/  HMMA.16816.F32 R68, R32, R48.reuse, R68 ;  /* 0x000000302044723c */ /* 0x084fe20000001844 */
[C---:B------:R-:W-:Y:S07]  /*1c350*/  FADD.FTZ R235, R29.reuse, R165 ;  /* 0x000000a51deb7221 */ /* 0x040fee0000010000 */
[C---:B------:R-:W-:Y:S08]  /*1c360*/  HMMA.16816.F32 R72, R36.reuse, R48, R72 ;  /* 0x000000302448723c */ /* 0x040ff00000001848 */
[-C--:B------:R-:W-:Y:S08]  /*1c370*/  HMMA.16816.F32 R76, R36, R50.reuse, R76 ;  /* 0x00000032244c723c */ /* 0x080ff0000000184c */
[C---:B------:R-:W-:Y:S01]  /*1c380*/  HMMA.16816.F32 R80, R32.reuse, R50, R80 ;  /* 0x000000322050723c */ /* 0x040fe20000001850 */
[----:B------:R-:W1:Y:S07]  /*1c390*/  LDSM.16.MT88.4 R48, [R214+0x2c80] ;  /* 0x002c8000d630783b */ /* 0x000e6e0000004200 */
[-C--:B----4-:R-:W-:Y:S08]  /*1c3a0*/  HMMA.16816.F32 R84, R32, R40.reuse, R84 ;  /* 0x000000282054723c */ /* 0x090ff00000001854 */
[C---:B------:R-:W-:Y:S08]  /*1c3b0*/  HMMA.16816.F32 R88, R36.reuse, R40, R88 ;  /* 0x000000282458723c */ /* 0x040ff00000001858 */
[-C--:B------:R-:W-:Y:S07]  /*1c3c0*/  HMMA.16816.F32 R92, R36, R42.reuse, R92 ;  /* 0x0000002a245c723c */ /* 0x080fee000000185c */
[----:B------:R-:W-:Y:S01]  /*1c3d0*/  F2FP.PACK_AB R36, R172, R173 ;  /* 0x000000adac24723e */ /* 0x000fe200000000ff */
[----:B------:R-:W-:Y:S01]  /*1c3e0*/  HMMA.16816.F32 R96, R32, R42, R96 ;  /* 0x0000002a2060723c */ /* 0x000fe20000001860 */
[----:B------:R-:W-:Y:S01]  /*1c3f0*/  F2FP.PACK_AB R38, R178, R169 ;  /* 0x000000a9b226723e */ /* 0x000fe200000000ff */
[----:B------:R-:W2:Y:S02]  /*1c400*/  LDSM.16.MT88.4 R40, [R214+0x3880] ;  /* 0x00388000d628783b */ /* 0x000ea40000004200 */
[----:B------:R-:W-:Y:S02]  /*1c410*/  F2FP.PACK_AB R37, R168, R167 ;  /* 0x000000a7a825723e */ /* 0x000fe400000000ff */
[----:B------:R-:W-:Y:S02]  /*1c420*/  F2FP.PACK_AB R39, R29, R166 ;  /* 0x000000a61d27723e */ /* 0x000fe400000000ff */
[----:B------:R-:W-:Y:S04]  /*1c430*/  F2FP.PACK_AB R32, R184, R187 ;  /* 0x000000bbb820723e */ /* 0x000fe800000000ff */
[----:B------:R-:W-:Y:S02]  /*1c440*/  F2FP.PACK_AB R33, R183, R186 ;  /* 0x000000bab721723e */ /* 0x000fe400000000ff */
[----:B------:R-:W-:Y:S02]  /*1c450*/  F2FP.PACK_AB R34, R192, R180 ;  /* 0x000000b4c022723e */ /* 0x000fe400000000ff */
[----:B------:R-:W-:Y:S07]  /*1c460*/  F2FP.PACK_AB R35, R188, R175 ;  /* 0x000000afbc23723e */ /* 0x000fee00000000ff */
[-C--:B------:R-:W-:Y:S01]  /*1c470*/  HMMA.16816.F32 R144, R32, R132.reuse, R4 ;  /* 0x000000842090723c */ /* 0x080fe20000001804 */
[----:B------:R-:W4:Y:S07]  /*1c480*/  LDSM.16.MT88.4 R4, [R212+0x3880] ;  /* 0x00388000d404783b */ /* 0x000f2e0000004200 */
[C---:B------:R-:W-:Y:S08]  /*1c490*/  HMMA.16816.F32 R140, R36.reuse, R132, R8 ;  /* 0x00000084248c723c */ /* 0x040ff00000001808 */
[-C--:B------:R-:W-:Y:S08]  /*1c4a0*/  HMMA.16816.F32 R136, R36, R134.reuse, R12 ;  /* 0x000000862488723c */ /* 0x080ff0000000180c */
[C---:B------:R-:W-:Y:S08]  /*1c4b0*/  HMMA.16816.F32 R132, R32.reuse, R134, R16 ;  /* 0x000000862084723c */ /* 0x040ff00000001810 */
[-C--:B---3--:R-:W-:Y:S08]  /*1c4c0*/  HMMA.16816.F32 R100, R32, R44.reuse, R100 ;  /* 0x0000002c2064723c */ /* 0x088ff00000001864 */
[C---:B------:R-:W-:Y:S08]  /*1c4d0*/  HMMA.16816.F32 R104, R36.reuse, R44, R104 ;  /* 0x0000002c2468723c */ /* 0x040ff00000001868 */
[-C--:B------:R-:W-:Y:S08]  /*1c4e0*/  HMMA.16816.F32 R108, R36, R46.reuse, R108 ;  /* 0x0000002e246c723c */ /* 0x080ff0000000186c */
[C---:B------:R-:W-:Y:S08]  /*1c4f0*/  HMMA.16816.F32 R112, R32.reuse, R46, R112 ;  /* 0x0000002e2070723c */ /* 0x040ff00000001870 */
[-C--:B-1----:R-:W-:Y:S08]  /*1c500*/  HMMA.16816.F32 R116, R32, R48.reuse, R116 ;  /* 0x000000302074723c */ /* 0x082ff00000001874 */
[C---:B------:R-:W-:Y:S08]  /*1c510*/  HMMA.16816.F32 R120, R36.reuse, R48, R120 ;  /* 0x000000302478723c */ /* 0x040ff00000001878 */
[-C--:B------:R-:W-:Y:S08]  /*1c520*/  HMMA.16816.F32 R128, R36, R50.reuse, R20 ;  /* 0x000000322480723c */ /* 0x080ff00000001814 */
[C---:B------:R-:W-:Y:S08]  /*1c530*/  HMMA.16816.F32 R124, R32.reuse, R50, R124 ;  /* 0x00000032207c723c */ /* 0x040ff0000000187c */
[-C--:B------:R-:W-:Y:S08]  /*1c540*/  HMMA.16816.F32 R52, R32, R148.reuse, R52 ;  /* 0x000000942034723c */ /* 0x080ff00000001834 */
[C---:B------:R-:W-:Y:S07]  /*1c550*/  HMMA.16816.F32 R56, R36.reuse, R148, R56 ;  /* 0x000000942438723c */ /* 0x040fee0000001838 */
[----:B------:R-:W-:Y:S01]  /*1c560*/  MOV R149, R0 ;  /* 0x0000000000957202 */ /* 0x000fe20000000f00 */
[-C--:B------:R-:W-:Y:S01]  /*1c570*/  HMMA.16816.F32 R60, R36, R150.reuse, R60 ;  /* 0x00000096243c723c */ /* 0x080fe2000000183c */
[----:B------:R-:W-:Y:S07]  /*1c580*/  MOV R148, R28 ;  /* 0x0000001c00947202 */ /* 0x000fee0000000f00 */
[C---:B------:R-:W-:Y:S07]  /*1c590*/  HMMA.16816.F32 R64, R32.reuse, R150, R64 ;  /* 0x000000962040723c */ /* 0x040fee0000001840 */
[----:B------:R-:W-:Y:S01]  /*1c5a0*/  MOV R150, R2 ;  /* 0x0000000200967202 */ /* 0x000fe20000000f00 */
[-C--:B--2---:R-:W-:Y:S01]  /*1c5b0*/  HMMA.16816.F32 R68, R32, R40.reuse, R68 ;  /* 0x000000282044723c */ /* 0x084fe20000001844 */
[----:B------:R-:W-:Y:S07]  /*1c5c0*/  MOV R151, R3 ;  /* 0x0000000300977202 */ /* 0x000fee0000000f00 */
[C---:B------:R-:W-:Y:S08]  /*1c5d0*/  HMMA.16816.F32 R72, R36.reuse, R40, R72 ;  /* 0x000000282448723c */ /* 0x040ff00000001848 */
[-C--:B------:R-:W-:Y:S08]  /*1c5e0*/  HMMA.16816.F32 R76, R36, R42.reuse, R76 ;  /* 0x0000002a244c723c */ /* 0x080ff0000000184c */
[C---:B------:R-:W-:Y:S08]  /*1c5f0*/  HMMA.16816.F32 R80, R32.reuse, R42, R80 ;  /* 0x0000002a2050723c */ /* 0x040ff00000001850 */
[-C--:B----4-:R-:W-:Y:S08]  /*1c600*/  HMMA.16816.F32 R84, R32, R4.reuse, R84 ;  /* 0x000000042054723c */ /* 0x090ff00000001854 */
[C---:B------:R-:W-:Y:S08]  /*1c610*/  HMMA.16816.F32 R88, R36.reuse, R4, R88 ;  /* 0x000000042458723c */ /* 0x040ff00000001858 */
[-C--:B------:R-:W-:Y:S08]  /*1c620*/  HMMA.16816.F32 R92, R36, R6.reuse, R92 ;  /* 0x00000006245c723c */ /* 0x080ff0000000185c */
[----:B------:R-:W-:Y:S01]  /*1c630*/  HMMA.16816.F32 R96, R32, R6, R96 ;  /* 0x000000062060723c */ /* 0x000fe20000001860 */
[----:B------:R-:W-:-:S07]  /*1c640*/  @P0 BRA `(.L_x_515) ;  /* 0xffffc43000000947 */ /* 0x000fce000383ffff */
.L_x_497:
[----:B------:R-:W1:Y:S01]  /*1c650*/  SHFL.BFLY PT, R4, R242, 0x2, 0x1f ;  /* 0x0c401f00f2047f89 */ /* 0x000e6200000e0000 */
[----:B------:R-:W-:-:S02]  /*1c660*/  MOV R15, 0xff800000 ;  /* 0xff800000000f7802 */ /* 0x000fc40000000f00 */
[----:B------:R-:W-:Y:S01]  /*1c670*/  MOV R16, 0xff800000 ;  /* 0xff80000000107802 */ /* 0x000fe20000000f00 */
[----:B------:R-:W2:Y:S01]  /*1c680*/  SHFL.BFLY PT, R7, R241, 0x2, 0x1f ;  /* 0x0c401f00f1077f89 */ /* 0x000ea200000e0000 */
[----:B------:R-:W-:Y:S02]  /*1c690*/  MOV R17, 0xff800000 ;  /* 0xff80000000117802 */ /* 0x000fe40000000f00 */
[----:B------:R-:W-:Y:S01]  /*1c6a0*/  PLOP3.LUT P4, PT, PT, PT, PT, 0x8, 0x0 ;  /* 0x000000000000781c */ /* 0x000fe20003f8e170 */
        /* <DEDUP_REMOVED lines=11> */
[----:B------:R-:W-:Y:S01]  /*1c760*/  CS2R R6, SRZ ;  /* 0x0000000000067805 */ /* 0x000fe2000001ff00 */
[----:B--2---:R-:W-:Y:S02]  /*1c770*/  FADD.FTZ R9, R241, R9 ;  /* 0x00000009f1097221 */ /* 0x004fe40000010000 */
[----:B------:R-:W-:Y:S01]  /*1c780*/  FSETP.NE.FTZ.AND P3, PT, R4, RZ, PT ;  /* 0x000000ff0400720b */ /* 0x000fe20003f75000 */
[----:B---3--:R-:W-:-:S02]  /*1c790*/  FADD.FTZ R8, R8, R10 ;  /* 0x0000000a08087221 */ /* 0x008fc40000010000 */
[----:B------:R-:W-:Y:S01]  /*1c7a0*/  FSETP.NE.FTZ.AND P2, PT, R9, RZ, PT ;  /* 0x000000ff0900720b */ /* 0x000fe20003f55000 */
[----:B------:R-:W-:Y:S01]  /*1c7b0*/  CS2R R10, SRZ ;  /* 0x00000000000a7805 */ /* 0x000fe2000001ff00 */
[----:B----4-:R-:W-:Y:S01]  /*1c7c0*/  FADD.FTZ R5, R5, R235 ;  /* 0x000000eb05057221 */ /* 0x010fe20000010000 */
[----:B------:R-:W-:-:S04]  /*1c7d0*/  FSETP.NE.FTZ.AND P1, PT, R8, RZ, PT ;  /* 0x000000ff0800720b */ /* 0x000fc80003f35000 */
[----:B------:R-:W-:-:S03]  /*1c7e0*/  FSETP.NE.FTZ.AND P0, PT, R5, RZ, PT ;  /* 0x000000ff0500720b */ /* 0x000fc60003f15000 */
        /* <DEDUP_REMOVED lines=9> */
[----:B------:R-:W2:Y:S01]  /*1c880*/  @P3 MUFU.LG2 R4, R4 ;  /* 0x0000000400043308 */ /* 0x000ea20000000c00 */
[----:B------:R-:W-:Y:S02]  /*1c890*/  @P0 FMUL.FTZ R19, R19, c[0x0][0x2d0] ;  /* 0x0000b40013130a20 */ /* 0x000fe40000410000 */
[C---:B-1----:R-:W-:Y:S02]  /*1c8a0*/  FMUL.FTZ R144, R7.reuse, R144 ;  /* 0x0000009007907220 */ /* 0x042fe40000410000 */
[C---:B------:R-:W-:Y:S02]  /*1c8b0*/  FMUL.FTZ R145, R7.reuse, R145 ;  /* 0x0000009107917220 */ /* 0x040fe40000410000 */
[C---:B------:R-:W-:Y:S01]  /*1c8c0*/  FMUL.FTZ R132, R7.reuse, R132 ;  /* 0x0000008407847220 */ /* 0x040fe20000410000 */
[----:B------:R-:W1:Y:S01]  /*1c8d0*/  @P2 MUFU.LG2 R9, R9 ;  /* 0x0000000900092308 */ /* 0x000e620000000c00 */
[----:B------:R-:W-:-:S02]  /*1c8e0*/  FMUL.FTZ R133, R7, R133 ;  /* 0x0000008507857220 */ /* 0x000fc40000410000 */
[C---:B------:R-:W-:Y:S02]  /*1c8f0*/  FMUL.FTZ R100, R7.reuse, R100 ;  /* 0x0000006407647220 */ /* 0x040fe40000410000 */
[C---:B------:R-:W-:Y:S02]  /*1c900*/  FMUL.FTZ R101, R7.reuse, R101 ;  /* 0x0000006507657220 */ /* 0x040fe40000410000 */
[C---:B------:R-:W-:Y:S01]  /*1c910*/  FMUL.FTZ R112, R7.reuse, R112 ;  /* 0x0000007007707220 */ /* 0x040fe20000410000 */
[----:B------:R-:W3:Y:S01]  /*1c920*/  @P1 MUFU.LG2 R18, R8 ;  /* 0x0000000800121308 */ /* 0x000ee20000000c00 */
[----:B--2---:R-:W-:Y:S02]  /*1c930*/  @P3 FMUL.FTZ R4, R4, 0.69314718246459960938 ;  /* 0x3f31721804043820 */ /* 0x004fe40000410000 */
[C---:B------:R-:W-:Y:S02]  /*1c940*/  FMUL.FTZ R113, R7.reuse, R113 ;  /* 0x0000007107717220 */ /* 0x040fe40000410000 */
[----:B------:R-:W-:-:S02]  /*1c950*/  FMUL.FTZ R116, R7, R116 ;  /* 0x0000007407747220 */ /* 0x000fc40000410000 */
[----:B------:R-:W-:Y:S01]  /*1c960*/  FMUL.FTZ R117, R7, R117 ;  /* 0x0000007507757220 */ /* 0x000fe20000410000 */
[----:B------:R-:W2:Y:S01]  /*1c970*/  @P0 MUFU.LG2 R23, R5 ;  /* 0x0000000500170308 */ /* 0x000ea20000000c00 */
[----:B-1----:R-:W-:Y:S02]  /*1c980*/  @P2 FMUL.FTZ R9, R9, 0.69314718246459960938 ;  /* 0x3f31721809092820 */ /* 0x002fe40000410000 */
[C---:B------:R-:W-:Y:S02]  /*1c990*/  FMUL.FTZ R124, R7.reuse, R124 ;  /* 0x0000007c077c7220 */ /* 0x040fe40000410000 */
[C---:B------:R-:W-:Y:S02]  /*1c9a0*/  FMUL.FTZ R125, R7.reuse, R125 ;  /* 0x0000007d077d7220 */ /* 0x040fe40000410000 */
[----:B------:R-:W-:Y:S01]  /*1c9b0*/  FMUL.FTZ R52, R7, R52 ;  /* 0x0000003407347220 */ /* 0x000fe20000410000 */
[----:B------:R-:W1:Y:S01]  /*1c9c0*/  @P1 MUFU.RCP R10, R8 ;  /* 0x00000008000a1308 */ /* 0x000e620000001000 */
[----:B---3--:R-:W-:-:S02]  /*1c9d0*/  @P1 FMUL.FTZ R18, R18, 0.69314718246459960938 ;  /* 0x3f31721812121820 */ /* 0x008fc40000410000 */
[C---:B------:R-:W-:Y:S02]  /*1c9e0*/  FMUL.FTZ R53, R7.reuse, R53 ;  /* 0x0000003507357220 */ /* 0x040fe40000410000 */
[C---:B------:R-:W-:Y:S02]  /*1c9f0*/  FMUL.FTZ R64, R7.reuse, R64 ;  /* 0x0000004007407220 */ /* 0x040fe40000410000 */
[----:B------:R-:W-:Y:S01]  /*1ca00*/  FMUL.FTZ R65, R7, R65 ;  /* 0x0000004107417220 */ /* 0x000fe20000410000 */
[----:B------:R3:W4:Y:S01]  /*1ca10*/  @P0 MUFU.RCP R11, R5 ;  /* 0x00000005000b0308 */ /* 0x0007220000001000 */
[----:B--2---:R-:W-:Y:S02]  /*1ca20*/  @P0 FMUL.FTZ R23, R23, 0.69314718246459960938 ;  /* 0x3f31721817170820 */ /* 0x004fe40000410000 */
[C---:B------:R-:W-:Y:S02]  /*1ca30*/  FMUL.FTZ R68, R7.reuse, R68 ;  /* 0x0000004407447220 */ /* 0x040fe40000410000 */
[----:B------:R-:W-:-:S02]  /*1ca40*/  FMUL.FTZ R69, R7, R69 ;  /* 0x0000004507457220 */ /* 0x000fc40000410000 */
[C---:B------:R-:W-:Y:S02]  /*1ca50*/  FMUL.FTZ R80, R7.reuse, R80 ;  /* 0x0000005007507220 */ /* 0x040fe40000410000 */
[C---:B------:R-:W-:Y:S02]  /*1ca60*/  FMUL.FTZ R81, R7.reuse, R81 ;  /* 0x0000005107517220 */ /* 0x040fe40000410000 */
[C---:B------:R-:W-:Y:S02]  /*1ca70*/  FMUL.FTZ R84, R7.reuse, R84 ;  /* 0x0000005407547220 */ /* 0x040fe40000410000 */
[C---:B------:R-:W-:Y:S02]  /*1ca80*/  FMUL.FTZ R85, R7.reuse, R85 ;  /* 0x0000005507557220 */ /* 0x040fe40000410000 */
[----:B------:R-:W-:Y:S01]  /*1ca90*/  FMUL.FTZ R96, R7, R96 ;  /* 0x0000006007607220 */ /* 0x000fe20000410000 */
[----:B---3--:R-:W-:Y:S01]  /*1caa0*/  MOV R5, 0xff800000 ;  /* 0xff80000000057802 */ /* 0x008fe20000000f00 */
        /* <DEDUP_REMOVED lines=46> */
[C---:B----4-:R-:W-:Y:S02]  /*1cd90*/  FMUL.FTZ R142, R11.reuse, R142 ;  /* 0x0000008e0b8e7220 */ /* 0x050fe40000410000 */
        /* <DEDUP_REMOVED lines=24> */
[----:B------:R-:W-:Y:S02]  /*1cf20*/  FMUL.FTZ R10, R10, R93 ;  /* 0x0000005d0a0a7220 */ /* 0x000fe40000410000 */
[----:B------:R-:W-:-:S02]  /*1cf30*/  FMUL.FTZ R11, R11, R95 ;  /* 0x0000005f0b0b7220 */ /* 0x000fc40000410000 */
[----:B------:R-:W-:Y:S02]  /*1cf40*/  @P3 FFMA.FTZ R5, R22, R3, R4 ;  /* 0x0000000316053223 */ /* 0x000fe40000010004 */
[----:B------:R-:W-:Y:S02]  /*1cf50*/  @P2 FFMA.FTZ R15, R21, R2, R9 ;  /* 0x00000002150f2223 */ /* 0x000fe40000010009 */
[----:B------:R-:W-:Y:S02]  /*1cf60*/  @P1 FFMA.FTZ R16, R20, R0, R18 ;  /* 0x0000000014101223 */ /* 0x000fe40000010012 */
[----:B------:R-:W-:Y:S02]  /*1cf70*/  @P0 FFMA.FTZ R17, R19, R153, R23 ;  /* 0x0000009913110223 */ /* 0x000fe40000010017 */
.L_x_399:
[----:B------:R-:W-:Y:S05]  /*1cf80*/  @P4 BRA `(.L_x_516) ;  /* 0x0000175000004947 */ /* 0x000fea0003800000 */
[----:B------:R-:W1:Y:S01]  /*1cf90*/  S2R R0, SR_TID.X ;  /* 0x0000000000007919 */ /* 0x000e620000002100 */
[----:B------:R-:W-:Y:S02]  /*1cfa0*/  F2FP.PACK_AB R75, R75, R8 ;  /* 0x000000084b4b723e */ /* 0x000fe400000000ff */
[----:B------:R-:W-:Y:S01]  /*1cfb0*/  F2FP.PACK_AB R98, R6, R98 ;  /* 0x000000620662723e */ /* 0x000fe200000000ff */
[----:B------:R-:W-:Y:S01]  /*1cfc0*/  BAR.SYNC.DEFER_BLOCKING 0x1, 0x80 ;  /* 0x0042000000007b1d */ /* 0x000fe20000010000 */
        /* <DEDUP_REMOVED lines=10> */
[----:B-1----:R-:W-:Y:S02]  /*1d070*/  SHF.R.S32.HI R2, RZ, 0x1f, R0 ;  /* 0x0000001fff027819 */ /* 0x002fe40000011400 */
[----:B------:R-:W-:Y:S02]  /*1d080*/  F2FP.PACK_AB R102, R103, R102 ;  /* 0x000000666766723e */ /* 0x000fe400000000ff */
[----:B------:R-:W-:-:S02]  /*1d090*/  LEA.HI R3, R2, R0, RZ, 0x2 ;  /* 0x0000000002037211 */ /* 0x000fc400078f10ff */
[----:B------:R-:W-:Y:S02]  /*1d0a0*/  LEA.HI R18, R2, R0, RZ, 0x5 ;  /* 0x0000000002127211 */ /* 0x000fe400078f28ff */
[--C-:B------:R-:W-:Y:S02]  /*1d0b0*/  SHF.R.S32.HI R4, RZ, 0x2, R3.reuse ;  /* 0x00000002ff047819 */ /* 0x100fe40000011403 */
[----:B------:R-:W-:Y:S02]  /*1d0c0*/  SHF.R.S32.HI R9, RZ, 0x1f, R3 ;  /* 0x0000001fff097819 */ /* 0x000fe40000011403 */
[----:B------:R-:W-:Y:S02]  /*1d0d0*/  LOP3.LUT R20, R3, 0xfffffffc, RZ, 0xc0, !PT ;  /* 0xfffffffc03147812 */ /* 0x000fe400078ec0ff */
[----:B------:R-:W-:Y:S02]  /*1d0e0*/  LEA.HI R9, R9, R4, RZ, 0x3 ;  /* 0x0000000409097211 */ /* 0x000fe400078f18ff */
[----:B------:R-:W-:Y:S01]  /*1d0f0*/  SHF.R.S32.HI R3, RZ, 0x5, R18 ;  /* 0x00000005ff037819 */ /* 0x000fe20000011412 */
[----:B------:R-:W-:Y:S01]  /*1d100*/  IMAD.IADD R20, R0, 0x1, -R20 ;  /* 0x0000000100147824 */ /* 0x000fe200078e0a14 */
[----:B------:R-:W-:-:S02]  /*1d110*/  LOP3.LUT R9, R9, 0xfffffff8, RZ, 0xc0, !PT ;  /* 0xfffffff809097812 */ /* 0x000fc400078ec0ff */
[----:B------:R-:W-:Y:S02]  /*1d120*/  F2FP.PACK_AB R112, R113, R112 ;  /* 0x000000707170723e */ /* 0x000fe400000000ff */
[----:B------:R-:W-:Y:S01]  /*1d130*/  F2FP.PACK_AB R114, R115, R114 ;  /* 0x000000727372723e */ /* 0x000fe200000000ff */
[----:B------:R-:W-:Y:S01]  /*1d140*/  IMAD.IADD R9, R4, 0x1, -R9 ;  /* 0x0000000104097824 */ /* 0x000fe200078e0a09 */
[----:B------:R-:W-:Y:S02]  /*1d150*/  F2FP.PACK_AB R104, R105, R104 ;  /* 0x000000686968723e */ /* 0x000fe400000000ff */
[----:B------:R-:W-:Y:S02]  /*1d160*/  F2FP.PACK_AB R106, R107, R106 ;  /* 0x0000006a6b6a723e */ /* 0x000fe400000000ff */
[----:B------:R-:W-:Y:S02]  /*1d170*/  LEA.HI R19, R9, R9, RZ, 0x1 ;  /* 0x0000000909137211 */ /* 0x000fe400078f08ff */
[----:B------:R-:W-:-:S02]  /*1d180*/  F2FP.PACK_AB R108, R109, R108 ;  /* 0x0000006c6d6c723e */ /* 0x000fc400000000ff */
[----:B------:R-:W-:Y:S02]  /*1d190*/  SHF.R.S32.HI R21, RZ, 0x1, R19 ;  /* 0x00000001ff157819 */ /* 0x000fe40000011413 */
[----:B------:R-:W-:Y:S02]  /*1d1a0*/  LOP3.LUT R19, R19, 0x3fffffe, RZ, 0xc0, !PT ;  /* 0x03fffffe13137812 */ /* 0x000fe400078ec0ff */
[C---:B------:R-:W-:Y:S01]  /*1d1b0*/  LOP3.LUT P0, RZ, R21.reuse, 0x2, RZ, 0xc0, !PT ;  /* 0x0000000215ff7812 */ /* 0x040fe2000780c0ff */
[----:B------:R-:W-:Y:S01]  /*1d1c0*/  IMAD.SHL.U32 R8, R21, 0x40, RZ ;  /* 0x0000004015087824 */ /* 0x000fe200078e00ff */
[----:B------:R-:W-:Y:S01]  /*1d1d0*/  F2FP.PACK_AB R110, R111, R110 ;  /* 0x0000006e6f6e723e */ /* 0x000fe200000000ff */
[----:B------:R-:W-:Y:S01]  /*1d1e0*/  IMAD.IADD R19, R9, 0x1, -R19 ;  /* 0x0000000109137824 */ /* 0x000fe200078e0a13 */
[----:B------:R-:W-:Y:S01]  /*1d1f0*/  F2FP.PACK_AB R116, R117, R116 ;  /* 0x000000747574723e */ /* 0x000fe200000000ff */
[----:B------:R-:W-:Y:S01]  /*1d200*/  IMAD R9, R3, 0x100, R20 ;  /* 0x0000010003097824 */ /* 0x000fe200078e0214 */
[----:B------:R-:W-:-:S02]  /*1d210*/  LOP3.LUT R8, R8, 0xc0, RZ, 0xc0, !PT ;  /* 0x000000c008087812 */ /* 0x000fc400078ec0ff */
[----:B------:R-:W-:Y:S01]  /*1d220*/  F2FP.PACK_AB R118, R119, R118 ;  /* 0x000000767776723e */ /* 0x000fe200000000ff */
[----:B------:R-:W-:Y:S01]  /*1d230*/  IMAD R9, R19, 0x10, R9 ;  /* 0x0000001013097824 */ /* 0x000fe200078e0209 */
[----:B------:R-:W-:Y:S02]  /*1d240*/  LEA.HI R8, R8, R8, RZ, 0x1d ;  /* 0x0000000808087211 */ /* 0x000fe400078fe8ff */
[----:B------:R-:W-:Y:S02]  /*1d250*/  LOP3.LUT R19, R21, 0x1, RZ, 0xc0, !PT ;  /* 0x0000000115137812 */ /* 0x000fe400078ec0ff */
[----:B------:R-:W-:Y:S01]  /*1d260*/  F2FP.PACK_AB R124, R125, R124 ;  /* 0x0000007c7d7c723e */ /* 0x000fe200000000ff */
[----:B------:R-:W-:Y:S01]  /*1d270*/  IMAD.U32 R8, R9, 0x2, R8 ;  /* 0x0000000209087824 */ /* 0x000fe200078e0008 */
[----:B------:R-:W-:Y:S02]  /*1d280*/  ISETP.NE.U32.AND P1, PT, R19, 0x1, PT ;  /* 0x000000011300780c */ /* 0x000fe40003f25070 */
[----:B------:R-:W-:Y:S01]  /*1d290*/  F2FP.PACK_AB R126, R127, R126 ;  /* 0x0000007e7f7e723e */ /* 0x000fe200000000ff */
[----:B------:R-:W-:Y:S01]  /*1d2a0*/  IMAD.SHL.U32 R8, R8, 0x2, RZ ;  /* 0x0000000208087824 */ /* 0x000fe200078e00ff */
[----:B------:R-:W-:-:S02]  /*1d2b0*/  F2FP.PACK_AB R120, R121, R120 ;  /* 0x000000787978723e */ /* 0x000fc400000000ff */
[----:B------:R-:W-:Y:S02]  /*1d2c0*/  F2FP.PACK_AB R122, R123, R122 ;  /* 0x0000007a7b7a723e */ /* 0x000fe400000000ff */
[C---:B------:R-:W-:Y:S01]  /*1d2d0*/  IADD3 R9, R8.reuse, 0x80, RZ ;  /* 0x0000008008097810 */ /* 0x040fe20007ffe0ff */
[----:B------:R-:W-:Y:S01]  /*1d2e0*/  STS [R8+0x80], R144 ;  /* 0x0000809008007388 */ /* 0x000fe20000000800 */
[----:B------:R-:W-:Y:S02]  /*1d2f0*/  IADD3 R6, R8, 0x70, RZ ;  /* 0x0000007008067810 */ /* 0x000fe40007ffe0ff */
[----:B------:R-:W-:Y:S01]  /*1d300*/  F2FP.PACK_AB R128, R129, R128 ;  /* 0x000000808180723e */ /* 0x000fe200000000ff */
[----:B------:R-:W-:Y:S01]  /*1d310*/  STS [R8+0x280], R146 ;  /* 0x0002809208007388 */ /* 0x000fe20000000800 */
[----:B------:R-:W-:Y:S01]  /*1d320*/  @P1 IADD3 R6, R9, 0x10, RZ ;  /* 0x0000001009061810 */ /* 0x000fe20007ffe0ff */
[----:B------:R-:W-:Y:S01]  /*1d330*/  IMAD.MOV.U32 R9, RZ, RZ, 0x20 ;  /* 0x00000020ff097424 */ /* 0x000fe200078e00ff */
[----:B------:R-:W-:-:S02]  /*1d340*/  F2FP.PACK_AB R130, R131, R130 ;  /* 0x000000828382723e */ /* 0x000fc400000000ff */
[----:B------:R-:W-:Y:S01]  /*1d350*/  F2FP.PACK_AB R52, R53, R52 ;  /* 0x000000343534723e */ /* 0x000fe200000000ff */
[----:B------:R-:W-:Y:S01]  /*1d360*/  STS [R6], R132 ;  /* 0x0000008406007388 */ /* 0x000fe20000000800 */
[----:B------:R-:W-:Y:S02]  /*1d370*/  SEL R9, R9, 0xffffffe0, !P0 ;  /* 0xffffffe009097807 */ /* 0x000fe40004000000 */
[----:B------:R-:W-:Y:S01]  /*1d380*/  F2FP.PACK_AB R54, R55, R54 ;  /* 0x000000363736723e */ /* 0x000fe200000000ff */
[----:B------:R-:W-:Y:S01]  /*1d390*/  STS [R6+0x200], R134 ;  /* 0x0002008606007388 */ /* 0x000fe20000000800 */
[----:B------:R-:W-:Y:S01]  /*1d3a0*/  F2FP.PACK_AB R64, R65, R64 ;  /* 0x000000404140723e */ /* 0x000fe200000000ff */
[----:B------:R-:W-:Y:S01]  /*1d3b0*/  IMAD.IADD R14, R8, 0x1, R9 ;  /* 0x00000001080e7824 */ /* 0x000fe200078e0209 */
[----:B------:R-:W-:Y:S01]  /*1d3c0*/  F2FP.PACK_AB R66, R67, R66 ;  /* 0x000000424342723e */ /* 0x000fe200000000ff */
[----:B------:R-:W-:Y:S01]  /*1d3d0*/  IMAD.IADD R9, R9, 0x1, R6 ;  /* 0x0000000109097824 */ /* 0x000fe200078e0206 */
        /* <DEDUP_REMOVED lines=55> */
[----:B------:R2:W-:Y:S04]  /*1d750*/  STS [R6+0x5000], R13 ;  /* 0x0050000d06007388 */ /* 0x0005e80000000800 */
[----:B------:R3:W-:Y:S04]  /*1d760*/  STS [R6+0x5200], R78 ;  /* 0x0052004e06007388 */ /* 0x0007e80000000800 */
[----:B------:R-:W-:Y:S04]  /*1d770*/  STS [R14+0x4080], R84 ;  /* 0x004080540e007388 */ /* 0x000fe80000000800 */
[----:B------:R-:W-:Y:S04]  /*1d780*/  STS [R14+0x4280], R86 ;  /* 0x004280560e007388 */ /* 0x000fe80000000800 */
[----:B------:R-:W-:Y:S04]  /*1d790*/  STS [R9+0x4000], R7 ;  /* 0x0040000709007388 */ /* 0x000fe80000000800 */
[----:B------:R-:W-:Y:S01]  /*1d7a0*/  STS [R9+0x4200], R98 ;  /* 0x0042006209007388 */ /* 0x000fe20000000800 */
[----:B-1----:R-:W-:-:S03]  /*1d7b0*/  IMAD.MOV.U32 R8, RZ, RZ, 0x4 ;  /* 0x00000004ff087424 */ /* 0x002fc600078e00ff */
[----:B------:R-:W-:Y:S01]  /*1d7c0*/  STS [R14+0x5080], R88 ;  /* 0x005080580e007388 */ /* 0x000fe20000000800 */
[----:B--2---:R-:W-:-:S03]  /*1d7d0*/  IMAD.WIDE R12, R225, R8, c[0x0][0x500] ;  /* 0x00014000e10c7625 */ /* 0x004fc600078e0208 */
[----:B------:R-:W-:Y:S04]  /*1d7e0*/  STS [R14+0x5280], R90 ;  /* 0x0052805a0e007388 */ /* 0x000fe80000000800 */
[----:B------:R-:W-:Y:S04]  /*1d7f0*/  STS [R9+0x5000], R10 ;  /* 0x0050000a09007388 */ /* 0x000fe80000000800 */
[----:B------:R1:W-:Y:S04]  /*1d800*/  STS [R9+0x5200], R11 ;  /* 0x0052000b09007388 */ /* 0x0003e80000000800 */
[----:B------:R-:W-:Y:S01]  /*1d810*/  BAR.SYNC.DEFER_BLOCKING 0x1, 0x80 ;  /* 0x0042000000007b1d */ /* 0x000fe20000010000 */
[----:B---3--:R-:W-:-:S02]  /*1d820*/  IMAD.MOV.U32 R6, RZ, RZ, c[0x0][0x388] ;  /* 0x0000e200ff067624 */ /* 0x008fc400078e00ff */
[----:B-1----:R-:W-:-:S03]  /*1d830*/  @P0 IMAD.WIDE R8, R225, R8, c[0x0][0x508] ;  /* 0x00014200e1080625 */ /* 0x002fc600078e0208 */
[----:B------:R-:W2:Y:S04]  /*1d840*/  @P1 LDG.E R7, [R12.64] ;  /* 0x0000000c0c071981 */ /* 0x000ea8000c1e1900 */
[----:B------:R1:W5:Y:S01]  /*1d850*/  @P0 LDG.E R6, [R8.64] ;  /* 0x0000000c08060981 */ /* 0x000362000c1e1900 */
[----:B------:R-:W-:Y:S02]  /*1d860*/  CS2R R10, SRZ ;  /* 0x00000000000a7805 */ /* 0x000fe4000001ff00 */
[--C-:B--2---:R-:W-:Y:S01]  /*1d870*/  @P1 SHF.R.S32.HI R11, RZ, 0x1f, R7.reuse ;  /* 0x0000001fff0b1819 */ /* 0x104fe20000011407 */
[----:B------:R-:W-:Y:S01]  /*1d880*/  @P1 IMAD.MOV.U32 R10, RZ, RZ, R7 ;  /* 0x000000ffff0a1224 */ /* 0x000fe200078e0007 */
[----:B------:R-:W-:Y:S05]  /*1d890*/  @P0 BRA `(.L_x_517) ;  /* 0x0000004000000947 */ /* 0x000fea0003800000 */
[----:B-1----:R-:W-:Y:S05]  /*1d8a0*/  @!P1 BRA `(.L_x_517) ;  /* 0x0000003000009947 */ /* 0x002fea0003800000 */
[----:B-----5:R1:W2:Y:S04]  /*1d8b0*/  LDG.E R6, [R12.64] ;  /* 0x0000000c0c067981 */ /* 0x0202a8000c1e1900 */
[----:B-1----:R-:W2:Y:S02]  /*1d8c0*/  LDG.E R12, [R12.64+0x4] ;  /* 0x0000040c0c0c7981 */ /* 0x002ea4000c1e1900 */
[----:B--2---:R-:W-:-:S02]  /*1d8d0*/  IADD3 R6, -R6, R12, RZ ;  /* 0x0000000c06067210 */ /* 0x004fc40007ffe1ff */
.L_x_517:
[----:B-1----:R-:W-:Y:S01]  /*1d8e0*/  LOP3.LUT R9, R18, 0xffffffe0, RZ, 0xc0, !PT ;  /* 0xffffffe012097812 */ /* 0x002fe200078ec0ff */
[----:B------:R-:W1:Y:S01]  /*1d8f0*/  S2R R57, SR_CTAID.X ;  /* 0x0000000000397919 */ /* 0x000e620000002500 */
[----:B------:R-:W-:Y:S01]  /*1d900*/  SHF.R.S32.HI R7, RZ, 0x1f, R3 ;  /* 0x0000001fff077819 */ /* 0x000fe20000011403 */
[----:B------:R-:W-:Y:S01]  /*1d910*/  IMAD.MOV.U32 R14, RZ, RZ, c[0x0][0x4e8] ;  /* 0x00013a00ff0e7624 */ /* 0x000fe200078e00ff */
[----:B------:R-:W-:Y:S01]  /*1d920*/  LEA.HI R8, R20, R20, RZ, 0x1 ;  /* 0x0000001414087211 */ /* 0x000fe200078f08ff */
[----:B------:R-:W-:Y:S01]  /*1d930*/  IMAD.IADD R9, R0, 0x1, -R9 ;  /* 0x0000000100097824 */ /* 0x000fe200078e0a09 */
[----:B------:R-:W-:Y:S01]  /*1d940*/  LEA.HI R7, R7, R3, RZ, 0x2 ;  /* 0x0000000307077211 */ /* 0x000fe200078f10ff */
[C---:B------:R-:W-:Y:S01]  /*1d950*/  IMAD R18, R221.reuse, c[0x0][0x490], RZ ;  /* 0x00012400dd127a24 */ /* 0x040fe200078e02ff */
[----:B------:R-:W-:Y:S01]  /*1d960*/  LOP3.LUT R13, R8, 0x1ffffffe, RZ, 0xc0, !PT ;  /* 0x1ffffffe080d7812 */ /* 0x000fe200078ec0ff */
[----:B------:R-:W-:Y:S01]  /*1d970*/  IMAD R19, R221, c[0x0][0x3e8], RZ ;  /* 0x0000fa00dd137a24 */ /* 0x000fe200078e02ff */
[----:B------:R-:W-:Y:S01]  /*1d980*/  SHF.R.S32.HI R12, RZ, 0x1f, R9 ;  /* 0x0000001fff0c7819 */ /* 0x000fe20000011409 */
[----:B------:R-:W-:Y:S01]  /*1d990*/  IMAD R18, R222, c[0x0][0x494], R18 ;  /* 0x00012500de127a24 */ /* 0x000fe200078e0212 */
[----:B------:R-:W-:Y:S01]  /*1d9a0*/  SHF.L.U32 R8, R8, 0x5, RZ ;  /* 0x0000000508087819 */ /* 0x000fe200000006ff */
[----:B------:R-:W-:Y:S01]  /*1d9b0*/  IMAD.IADD R13, R20, 0x1, -R13 ;  /* 0x00000001140d7824 */ /* 0x000fe200078e0a0d */
[----:B------:R-:W-:Y:S01]  /*1d9c0*/  LOP3.LUT R7, R7, 0xffffffc, RZ, 0xc0, !PT ;  /* 0x0ffffffc07077812 */ /* 0x000fe200078ec0ff */
[----:B------:R-:W-:Y:S01]  /*1d9d0*/  IMAD R19, R222, c[0x0][0x3ec], R19 ;  /* 0x0000fb00de137a24 */ /* 0x000fe200078e0213 */
[----:B------:R-:W-:Y:S01]  /*1d9e0*/  LEA.HI R12, R12, R9, RZ, 0x2 ;  /* 0x000000090c0c7211 */ /* 0x000fe200078f10ff */
[----:B------:R-:W-:Y:S01]  /*1d9f0*/  BSSY B0, `(.L_x_518) ;  /* 0x0000086000007945 */ /* 0x000fe20003800000 */
[----:B------:R-:W-:Y:S01]  /*1da00*/  LOP3.LUT R8, R8, 0xffffffc0, RZ, 0xc0, !PT ;  /* 0xffffffc008087812 */ /* 0x000fe200078ec0ff */
[----:B------:R-:W-:Y:S01]  /*1da10*/  IMAD.IADD R7, R3, 0x1, -R7 ;  /* 0x0000000103077824 */ /* 0x000fe200078e0a07 */
[----:B------:R-:W-:-:S02]  /*1da20*/  SHF.R.S32.HI R12, RZ, 0x2, R12 ;  /* 0x00000002ff0c7819 */ /* 0x000fc4000001140c */
[----:B------:R-:W-:Y:S02]  /*1da30*/  ISETP.NE.AND P2, PT, R14, 0x1, PT ;  /* 0x000000010e00780c */ /* 0x000fe40003f45270 */
[----:B------:R-:W-:Y:S01]  /*1da40*/  LEA R8, R13, R8, 0x3 ;  /* 0x000000080d087211 */ /* 0x000fe200078e18ff */
[----:B------:R-:W-:Y:S01]  /*1da50*/  IMAD R7, R7, 0x10, R12 ;  /* 0x0000001007077824 */ /* 0x000fe200078e020c */
[----:B------:R-:W-:Y:S01]  /*1da60*/  LEA.HI R0, R2, R0, RZ, 0x3 ;  /* 0x0000000002007211 */ /* 0x000fe200078f18ff */
[----:B------:R-:W-:Y:S01]  /*1da70*/  IMAD R2, R11, c[0x0][0x3a0], RZ ;  /* 0x0000e8000b027a24 */ /* 0x000fe200078e02ff */
[----:B------:R-:W-:Y:S01]  /*1da80*/  LEA.HI R14, R4, R4, RZ, 0x1 ;  /* 0x00000004040e7211 */ /* 0x000fe200078f08ff */
[----:B------:R-:W-:Y:S01]  /*1da90*/  IMAD.IADD R8, R7, 0x1, R8 ;  /* 0x0000000107087824 */ /* 0x000fe200078e0208 */
[----:B------:R-:W-:Y:S01]  /*1daa0*/  MOV R13, R11 ;  /* 0x0000000b000d7202 */ /* 0x000fe20000000f00 */
[----:B------:R-:W-:Y:S01]  /*1dab0*/  IMAD.MOV.U32 R12, RZ, RZ, R10 ;  /* 0x000000ffff0c7224 */ /* 0x000fe200078e000a */
[----:B------:R-:W-:Y:S01]  /*1dac0*/  LOP3.LUT R14, R14, 0x3fffffe, RZ, 0xc0, !PT ;  /* 0x03fffffe0e0e7812 */ /* 0x000fe200078ec0ff */
[----:B-1----:R-:W-:Y:S01]  /*1dad0*/  IMAD R8, R57, 0x80, R8 ;  /* 0x0000008039087824 */ /* 0x002fe200078e0208 */
[----:B------:R-:W-:Y:S01]  /*1dae0*/  LOP3.LUT P0, RZ, R9, 0x3, RZ, 0xc0, !PT ;  /* 0x0000000309ff7812 */ /* 0x000fe2000780c0ff */
[----:B------:R-:W-:-:S02]  /*1daf0*/  IMAD R2, R10, c[0x0][0x3a4], R2 ;  /* 0x0000e9000a027a24 */ /* 0x000fc400078e0202 */
[----:B------:R-:W-:-:S04]  /*1db00*/  IMAD.WIDE.U32 R10, R10, c[0x0][0x3a0], RZ ;  /* 0x0000e8000a0a7a25 */ /* 0x000fc800078e00ff */
[----:B------:R-:W-:-:S04]  /*1db10*/  @P2 IMAD.HI.U32 R9, R8, c[0x0][0x4ec], RZ ;  /* 0x00013b0008092a27 */ /* 0x000fc800078e00ff */
[----:B------:R-:W-:Y:S01]  /*1db20*/  IMAD.IADD R11, R11, 0x1, R2 ;  /* 0x000000010b0b7824 */ /* 0x000fe200078e0202 */
[----:B------:R-:W-:Y:S01]  /*1db30*/  MOV R2, R8 ;  /* 0x0000000800027202 */ /* 0x000fe20000000f00 */
[----:B------:R-:W-:Y:S01]  /*1db40*/  IMAD.IADD R14, R4, 0x1, -R14 ;  /* 0x00000001040e7824 */ /* 0x000fe200078e0a0e */
[----:B------:R-:W-:Y:S01]  /*1db50*/  @P2 SHF.R.U32.HI R2, RZ, c[0x0][0x4f0], R9 ;  /* 0x00013c00ff022a19 */ /* 0x000fe20000011609 */
[----:B------:R-:W-:Y:S01]  /*1db60*/  IMAD.WIDE.U32 R12, R222, c[0x0][0x490], R12 ;  /* 0x00012400de0c7a25 */ /* 0x000fe200078e000c */
[----:B------:R-:W-:Y:S02]  /*1db70*/  SHF.R.S32.HI R9, RZ, 0x1f, R225 ;  /* 0x0000001fff097819 */ /* 0x000fe400000114e1 */
[----:B------:R-:W-:Y:S01]  /*1db80*/  SEL R225, R225, RZ, !P1 ;  /* 0x000000ffe1e17207 */ /* 0x000fe20004800000 */
[----:B------:R-:W-:Y:S01]  /*1db90*/  IMAD R3, R3, 0x8, R14 ;  /* 0x0000000803037824 */ /* 0x000fe200078e020e */
[----:B------:R-:W-:Y:S01]  /*1dba0*/  IADD3 R13, R13, R18, RZ ;  /* 0x000000120d0d7210 */ /* 0x000fe20007ffe0ff */
[----:B------:R-:W-:Y:S01]  /*1dbb0*/  IMAD R14, R20, 0x20, R4 ;  /* 0x00000020140e7824 */ /* 0x000fe200078e0204 */
[----:B------:R-:W-:Y:S01]  /*1dbc0*/  IADD3 R18, -R2, RZ, RZ ;  /* 0x000000ff02127210 */ /* 0x000fe20007ffe1ff */
[----:B------:R-:W-:Y:S01]  /*1dbd0*/  IMAD.WIDE.U32 R10, R222, c[0x0][0x3e8], R10 ;  /* 0x0000fa00de0a7a25 */ /* 0x000fe200078e000a */
[----:B------:R-:W-:-:S03]  /*1dbe0*/  SEL R9, R9, RZ, !P1 ;  /* 0x000000ff09097207 */ /* 0x000fc60004800000 */
[----:B------:R-:W-:Y:S02]  /*1dbf0*/  IMAD R14, R57, 0x80, R14 ;  /* 0x00000080390e7824 */ /* 0x000fe400078e020e */
[----:B------:R-:W-:Y:S01]  /*1dc00*/  IMAD.WIDE.U32 R22, R225, c[0x0][0x498], R12 ;  /* 0x00012600e1167a25 */ /* 0x000fe200078e000c */
[----:B------:R-:W-:Y:S02]  /*1dc10*/  IADD3 R13, R11, R19, RZ ;  /* 0x000000130b0d7210 */ /* 0x000fe40007ffe0ff */
[----:B------:R-:W-:Y:S01]  /*1dc20*/  SHF.R.S32.HI R11, RZ, 0x1f, R2 ;  /* 0x0000001fff0b7819 */ /* 0x000fe20000011402 */
[----:B------:R-:W-:Y:S01]  /*1dc30*/  IMAD R18, R18, c[0x0][0x4e8], R8 ;  /* 0x00013a0012127a24 */ /* 0x000fe200078e0208 */
[----:B------:R-:W-:Y:S01]  /*1dc40*/  IADD3 R22, P1, R2, R22, RZ ;  /* 0x0000001602167210 */ /* 0x000fe20007f3e0ff */
[----:B------:R-:W-:Y:S02]  /*1dc50*/  IMAD R21, R9, c[0x0][0x498], RZ ;  /* 0x0001260009157a24 */ /* 0x000fe400078e02ff */
[----:B------:R-:W-:Y:S01]  /*1dc60*/  @P2 IMAD.HI.U32 R12, R14, c[0x0][0x4ec], RZ ;  /* 0x00013b000e0c2a27 */ /* 0x000fe200078e00ff */
[----:B------:R-:W-:-:S03]  /*1dc70*/  SHF.R.S32.HI R2, RZ, 0x1f, R18 ;  /* 0x0000001fff027819 */ /* 0x000fc60000011412 */
[----:B------:R-:W-:Y:S02]  /*1dc80*/  IMAD R21, R225, c[0x0][0x49c], R21 ;  /* 0x00012700e1157a24 */ /* 0x000fe400078e0215 */
[----:B------:R-:W-:Y:S01]  /*1dc90*/  IMAD.MOV.U32 R8, RZ, RZ, R14 ;  /* 0x000000ffff087224 */ /* 0x000fe200078e000e */
[----:B------:R-:W-:Y:S01]  /*1dca0*/  @P2 SHF.R.U32.HI R8, RZ, c[0x0][0x4f0], R12 ;  /* 0x00013c00ff082a19 */ /* 0x000fe2000001160c */
[----:B------:R-:W-:Y:S01]  /*1dcb0*/  IMAD.MOV.U32 R12, RZ, RZ, R10 ;  /* 0x000000ffff0c7224 */ /* 0x000fe200078e000a */
[----:B------:R-:W-:Y:S01]  /*1dcc0*/  IADD3.X R23, R11, R23, R21, P1, !PT ;  /* 0x000000170b177210 */ /* 0x000fe20000ffe415 */
[----:B------:R-:W-:Y:S01]  /*1dcd0*/  IMAD.SHL.U32 R10, R0, 0x8, RZ ;  /* 0x00000008000a7824 */ /* 0x000fe200078e00ff */
[----:B------:R-:W-:Y:S01]  /*1dce0*/  SHF.L.U32 R0, R20, 0x3, RZ ;  /* 0x0000000314007819 */ /* 0x000fe200000006ff */
[----:B------:R-:W-:Y:S02]  /*1dcf0*/  IMAD R9, R9, c[0x0][0x3f0], RZ ;  /* 0x0000fc0009097a24 */ /* 0x000fe400078e02ff */
[----:B------:R-:W-:Y:S01]  /*1dd00*/  IMAD R2, R2, c[0x0][0x488], RZ ;  /* 0x0001220002027a24 */ /* 0x000fe200078e02ff */
[----:B------:R-:W-:Y:S01]  /*1dd10*/  LOP3.LUT R10, R10, 0xc0, RZ, 0xc0, !PT ;  /* 0x000000c00a0a7812 */ /* 0x000fe200078ec0ff */
[----:B------:R-:W-:-:S02]  /*1dd20*/  IMAD R9, R225, c[0x0][0x3f4], R9 ;  /* 0x0000fd00e1097a24 */ /* 0x000fc400078e0209 */
[----:B------:R-:W-:Y:S01]  /*1dd30*/  IMAD.WIDE.U32 R12, R225, c[0x0][0x3f0], R12 ;  /* 0x0000fc00e10c7a25 */ /* 0x000fe200078e000c */
[----:B------:R-:W-:-:S03]  /*1dd40*/  SHF.R.U32.HI R11, RZ, 0x3, R10 ;  /* 0x00000003ff0b7819 */ /* 0x000fc6000001160a */
[----:B------:R-:W-:-:S04]  /*1dd50*/  IMAD.WIDE.U32 R20, R18, c[0x0][0x488], R22 ;  /* 0x0001220012147a25 */ /* 0x000fc800078e0016 */
[----:B------:R-:W-:Y:S01]  /*1dd60*/  IMAD R2, R18, c[0x0][0x48c], R2 ;  /* 0x0001230012027a24 */ /* 0x000fe200078e0202 */
[----:B------:R-:W-:Y:S01]  /*1dd70*/  LOP3.LUT R18, R10, 0x18, R0, 0xf8, !PT ;  /* 0x000000180a127812 */ /* 0x000fe200078ef800 */
[----:B------:R-:W-:Y:S02]  /*1dd80*/  IMAD.MOV R10, RZ, RZ, -R8 ;  /* 0x000000ffff0a7224 */ /* 0x000fe400078e0a08 */
[----:B------:R-:W-:Y:S01]  /*1dd90*/  IMAD.IADD R23, R13, 0x1, R9 ;  /* 0x000000010d177824 */ /* 0x000fe200078e0209 */
[----:B------:R-:W-:Y:S01]  /*1dda0*/  LEA R9, P1, R20, c[0x0][0x450], 0x2 ;  /* 0x0001140014097a11 */ /* 0x000fe200078210ff */
[----:B------:R-:W-:Y:S01]  /*1ddb0*/  IMAD R10, R10, c[0x0][0x4e8], R14 ;  /* 0x00013a000a0a7a24 */ /* 0x000fe200078e020e */
[----:B------:R-:W-:Y:S01]  /*1ddc0*/  IADD3 R2, R21, R2, RZ ;  /* 0x0000000215027210 */ /* 0x000fe20007ffe0ff */
[----:B------:R-:W-:Y:S01]  /*1ddd0*/  IMAD.MOV.U32 R22, RZ, RZ, R12 ;  /* 0x000000ffff167224 */ /* 0x000fe200078e000c */
[----:B------:R-:W-:Y:S01]  /*1dde0*/  SHF.R.S32.HI R13, RZ, 0x1f, R8 ;  /* 0x0000001fff0d7819 */ /* 0x000fe20000011408 */
[----:B------:R-:W-:Y:S01]  /*1ddf0*/  SHFL.IDX PT, R12, R9, 0x2, 0x1c1f ;  /* 0x005c1f00090c7f89 */ /* 0x000fe200000e0000 */
[----:B------:R-:W-:Y:S01]  /*1de00*/  LEA.HI.X R14, R20, c[0x0][0x454], R2, 0x2, P1 ;  /* 0x00011500140e7a11 */ /* 0x000fe200008f1402 */
[----:B-----5:R-:W-:Y:S01]  /*1de10*/  IMAD R2, R6, c[0x0][0x4e8], RZ ;  /* 0x00013a0006027a24 */ /* 0x020fe200078e02ff */
[----:B------:R-:W-:Y:S01]  /*1de20*/  LOP3.LUT R11, R18, R11, RZ, 0x3c, !PT ;  /* 0x0000000b120b7212 */ /* 0x000fe200078e3cff */
[----:B------:R-:W-:Y:S01]  /*1de30*/  SHFL.IDX PT, R20, R9, RZ, 0x1c1f ;  /* 0x001c1fff09147589 */ /* 0x000fe200000e0000 */
[----:B------:R-:W-:-:S02]  /*1de40*/  IMAD R6, R13, c[0x0][0x3e0], RZ ;  /* 0x0000f8000d067a24 */ /* 0x000fc400078e02ff */
[C---:B------:R-:W-:Y:S01]  /*1de50*/  IMAD R7, R57.reuse, 0x80, R7 ;  /* 0x0000008039077824 */ /* 0x040fe200078e0207 */
[----:B------:R-:W1:Y:S01]  /*1de60*/  SHFL.IDX PT, R21, R14, RZ, 0x1c1f ;  /* 0x001c1fff0e157589 */ /* 0x000e6200000e0000 */
[C---:B------:R-:W-:Y:S01]  /*1de70*/  IMAD R6, R8.reuse, c[0x0][0x3e4], R6 ;  /* 0x0000f90008067a24 */ /* 0x040fe200078e0206 */
[----:B------:R-:W-:Y:S01]  /*1de80*/  LEA R57, R57, R4, 0x7 ;  /* 0x0000000439397211 */ /* 0x000fe200078e38ff */
[----:B------:R-:W-:Y:S01]  /*1de90*/  IMAD.WIDE.U32 R22, R8, c[0x0][0x3e0], R22 ;  /* 0x0000f80008167a25 */ /* 0x000fe200078e0016 */
[----:B------:R-:W-:Y:S01]  /*1dea0*/  SHFL.IDX PT, R18, R9, 0x1, 0x1c1f ;  /* 0x003c1f0009127f89 */ /* 0x000fe200000e0000 */
[----:B------:R-:W-:Y:S02]  /*1deb0*/  ISETP.GE.OR P3, PT, R7, R2, P0 ;  /* 0x000000020700720c */ /* 0x000fe40000766670 */
[----:B------:R-:W-:Y:S01]  /*1dec0*/  SHF.R.S32.HI R8, RZ, 0x1f, R10 ;  /* 0x0000001fff087819 */ /* 0x000fe2000001140a */
[----:B------:R-:W2:Y:S01]  /*1ded0*/  SHFL.IDX PT, R19, R14, 0x1, 0x1c1f ;  /* 0x003c1f000e137f89 */ /* 0x000ea200000e0000 */
[----:B------:R-:W-:Y:S01]  /*1dee0*/  IMAD.U32 R11, R3, 0x20, R11 ;  /* 0x00000020030b7824 */ /* 0x000fe200078e000b */
[----:B------:R-:W-:-:S02]  /*1def0*/  IADD3 R23, R23, R6, RZ ;  /* 0x0000000617177210 */ /* 0x000fc40007ffe0ff */
[----:B------:R-:W3:Y:S01]  /*1df00*/  SHFL.IDX PT, R13, R14, 0x2, 0x1c1f ;  /* 0x005c1f000e0d7f89 */ /* 0x000ee200000e0000 */
[----:B------:R-:W-:-:S03]  /*1df10*/  IMAD R8, R8, c[0x0][0x3d8], RZ ;  /* 0x0000f60008087a24 */ /* 0x000fc600078e02ff */
[----:B------:R4:W-:Y:S01]  /*1df20*/  SHFL.IDX PT, R24, R9, 0x3, 0x1c1f ;  /* 0x007c1f0009187f89 */ /* 0x0009e200000e0000 */
[----:B------:R-:W-:-:S03]  /*1df30*/  IMAD R3, R10, c[0x0][0x3dc], R8 ;  /* 0x0000f7000a037a24 */ /* 0x000fc600078e0208 */
[----:B------:R2:W3:Y:S04]  /*1df40*/  SHFL.IDX PT, R25, R14, 0x3, 0x1c1f ;  /* 0x007c1f000e197f89 */ /* 0x0004e800000e0000 */
[----:B-1----:R1:W-:Y:S01]  /*1df50*/  @!P3 ST.E [R20.64], R5 ;  /* 0x000000051400b985 */ /* 0x0023e2000c10190c */
[C---:B----4-:R-:W-:Y:S02]  /*1df60*/  IADD3 R9, R7.reuse, 0x40, RZ ;  /* 0x0000004007097810 */ /* 0x050fe40007ffe0ff */
[C---:B--2---:R-:W-:Y:S02]  /*1df70*/  IADD3 R14, R7.reuse, 0x8, RZ ;  /* 0x00000008070e7810 */ /* 0x044fe40007ffe0ff */
[----:B------:R-:W-:Y:S02]  /*1df80*/  IADD3 R7, R7, 0x48, RZ ;  /* 0x0000004807077810 */ /* 0x000fe40007ffe0ff */
[----:B------:R-:W-:-:S02]  /*1df90*/  ISETP.GE.OR P2, PT, R14, R2, P0 ;  /* 0x000000020e00720c */ /* 0x000fc40000746670 */
[-C--:B------:R-:W-:Y:S02]  /*1dfa0*/  ISETP.GE.OR P1, PT, R9, R2.reuse, P0 ;  /* 0x000000020900720c */ /* 0x080fe40000726670 */
[----:B------:R-:W-:Y:S01]  /*1dfb0*/  ISETP.GE.OR P0, PT, R7, R2, P0 ;  /* 0x000000020700720c */ /* 0x000fe20000706670 */
[----:B------:R-:W-:Y:S01]  /*1dfc0*/  IMAD.WIDE.U32 R6, R10, c[0x0][0x3d8], R22 ;  /* 0x0000f6000a067a25 */ /* 0x000fe200078e0016 */
[----:B-1----:R-:W-:-:S03]  /*1dfd0*/  SHF.L.U32 R5, R11, 0x1, RZ ;  /* 0x000000010b057819 */ /* 0x002fc600000006ff */
[----:B------:R-:W-:-:S04]  /*1dfe0*/  IMAD.IADD R3, R7, 0x1, R3 ;  /* 0x0000000107037824 */ /* 0x000fc800078e0203 */
[----:B------:R1:W-:Y:S04]  /*1dff0*/  @!P2 ST.E [R18.64], R15 ;  /* 0x0000000f1200a985 */ /* 0x0003e8000c10190c */
[----:B---3--:R1:W-:Y:S04]  /*1e000*/  @!P1 ST.E [R12.64], R16 ;  /* 0x000000100c009985 */ /* 0x0083e8000c10190c */
[----:B------:R1:W-:Y:S01]  /*1e010*/  @!P0 ST.E [R24.64], R17 ;  /* 0x0000001118008985 */ /* 0x0003e2000c10190c */
[----:B------:R-:W-:-:S03]  /*1e020*/  LEA R52, P0, R6, c[0x0][0x380], 0x1 ;  /* 0x0000e00006347a11 */ /* 0x000fc600078008ff */
[----:B------:R1:W2:Y:S01]  /*1e030*/  LDS.128 R40, [R5+0x880] ;  /* 0x0008800005287984 */ /* 0x0002a20000000c00 */
[----:B------:R-:W-:Y:S02]  /*1e040*/  LEA.HI.X R3, R6, c[0x0][0x384], R3, 0x1, P0 ;  /* 0x0000e10006037a11 */ /* 0x000fe400000f0c03 */
[----:B------:R-:W-:Y:S01]  /*1e050*/  ISETP.GE.AND P0, PT, R57, R2, PT ;  /* 0x000000023900720c */ /* 0x000fe20003f06270 */
[----:B------:R1:W3:Y:S04]  /*1e060*/  LDS.128 R36, [R5+0x1080] ;  /* 0x0010800005247984 */ /* 0x0002e80000000c00 */
[----:B------:R1:W4:Y:S04]  /*1e070*/  LDS.128 R32, [R5+0x1880] ;  /* 0x0018800005207984 */ /* 0x0003280000000c00 */
[----:B------:R1:W1:Y:S04]  /*1e080*/  LDS.128 R28, [R5+0x2880] ;  /* 0x00288000051c7984 */ /* 0x0002680000000c00 */
[----:B------:R1:W1:Y:S04]  /*1e090*/  LDS.128 R24, [R5+0x3080] ;  /* 0x0030800005187984 */ /* 0x0002680000000c00 */
[----:B------:R1:W1:Y:S04]  /*1e0a0*/  LDS.128 R20, [R5+0x3880] ;  /* 0x0038800005147984 */ /* 0x0002680000000c00 */
[----:B------:R1:W1:Y:S04]  /*1e0b0*/  LDS.128 R16, [R5+0x4880] ;  /* 0x0048800005107984 */ /* 0x0002680000000c00 */
[----:B------:R1:W1:Y:S04]  /*1e0c0*/  LDS.128 R12, [R5+0x5080] ;  /* 0x00508000050c7984 */ /* 0x0002680000000c00 */
[----:B------:R1:W1:Y:S04]  /*1e0d0*/  LDS.128 R8, [R5+0x5880] ;  /* 0x0058800005087984 */ /* 0x0002680000000c00 */
[----:B------:R1:W1:Y:S04]  /*1e0e0*/  SHFL.IDX PT, R58, R52, RZ, 0x1c1f ;  /* 0x001c1fff343a7589 */ /* 0x00026800000e0000 */
[----:B------:R1:W1:Y:S01]  /*1e0f0*/  SHFL.IDX PT, R59, R3, RZ, 0x1c1f ;  /* 0x001c1fff033b7589 */ /* 0x00026200000e0000 */
[----:B------:R-:W-:Y:S05]  /*1e100*/  @P0 BRA `(.L_x_519) ;  /* 0x0000014000000947 */ /* 0x000fea0003800000 */
[----:B--2---:R-:W2:Y:S01]  /*1e110*/  LDS.128 R48, [R5+0x80] ;  /* 0x0000800005307984 */ /* 0x004ea20000000c00 */
[----:B------:R-:W-:-:S02]  /*1e120*/  IADD3 R56, R0, 0x20, RZ ;  /* 0x0000002000387810 */ /* 0x000fc40007ffe0ff */
[----:B------:R-:W-:Y:S01]  /*1e130*/  IADD3 R54, R0, 0x40, RZ ;  /* 0x0000004000367810 */ /* 0x000fe20007ffe0ff */
[----:B------:R-:W5:Y:S01]  /*1e140*/  LDS.128 R44, [R5+0x2080] ;  /* 0x00208000052c7984 */ /* 0x000f620000000c00 */
[----:B------:R-:W-:Y:S02]  /*1e150*/  ISETP.GE.AND P1, PT, R56, c[0x0][0x3c8], PT ;  /* 0x0000f20038007a0c */ /* 0x000fe40003f26270 */
[----:B------:R-:W-:Y:S01]  /*1e160*/  ISETP.GE.AND P0, PT, R54, c[0x0][0x3c8], PT ;  /* 0x0000f20036007a0c */ /* 0x000fe20003f06270 */
[----:B-1----:R-:W1:Y:S01]  /*1e170*/  LDS.128 R4, [R5+0x4080] ;  /* 0x0040800005047984 */ /* 0x002e620000000c00 */
[----:B------:R-:W-:-:S09]  /*1e180*/  ISETP.GE.AND P2, PT, R0, c[0x0][0x3c8], PT ;  /* 0x0000f20000007a0c */ /* 0x000fd20003f46270 */
[----:B------:R-:W-:Y:S02]  /*1e190*/  @!P1 SHF.R.S32.HI R55, RZ, 0x1f, R56 ;  /* 0x0000001fff379819 */ /* 0x000fe40000011438 */
[----:B------:R-:W-:Y:S02]  /*1e1a0*/  @!P0 SHF.R.S32.HI R53, RZ, 0x1f, R54 ;  /* 0x0000001fff358819 */ /* 0x000fe40000011436 */
[----:B------:R-:W-:Y:S01]  /*1e1b0*/  @!P1 LEA.HI R55, R55, R56, RZ, 0x3 ;  /* 0x0000003837379211 */ /* 0x000fe200078f18ff */
[----:B------:R-:W-:Y:S01]  /*1e1c0*/  @!P2 IMAD.WIDE R60, R0, 0x2, R58 ;  /* 0x00000002003ca825 */ /* 0x000fe200078e023a */
[----:B------:R-:W-:Y:S02]  /*1e1d0*/  @!P0 LEA.HI R53, R53, R54, RZ, 0x3 ;  /* 0x0000003635358211 */ /* 0x000fe400078f18ff */
[----:B------:R-:W-:Y:S02]  /*1e1e0*/  @!P1 LOP3.LUT R55, R55, 0xfffffff8, RZ, 0xc0, !PT ;  /* 0xfffffff837379812 */ /* 0x000fe400078ec0ff */
[----:B------:R-:W-:-:S03]  /*1e1f0*/  @!P0 LOP3.LUT R53, R53, 0xfffffff8, RZ, 0xc0, !PT ;  /* 0xfffffff835358812 */ /* 0x000fc600078ec0ff */
[----:B------:R-:W-:-:S04]  /*1e200*/  @!P1 IMAD.WIDE R54, R55, 0x2, R58 ;  /* 0x0000000237369825 */ /* 0x000fc800078e023a */
[----:B------:R-:W-:Y:S01]  /*1e210*/  @!P0 IMAD.WIDE R58, R53, 0x2, R58 ;  /* 0x00000002353a8825 */ /* 0x000fe200078e023a */
[----:B--2---:R2:W-:Y:S04]  /*1e220*/  @!P2 ST.E.128 [R60.64], R48 ;  /* 0x000000303c00a985 */ /* 0x0045e8000c101d0c */
[----:B-----5:R2:W-:Y:S04]  /*1e230*/  @!P1 ST.E.128 [R54.64], R44 ;  /* 0x0000002c36009985 */ /* 0x0205e8000c101d0c */
[----:B-1----:R2:W-:Y:S02]  /*1e240*/  @!P0 ST.E.128 [R58.64], R4 ;  /* 0x000000043a008985 */ /* 0x0025e4000c101d0c */
.L_x_519:
[----:B--2---:R-:W-:Y:S05]  /*1e250*/  BSYNC B0 ;  /* 0x0000000000007941 */ /* 0x004fea0003800000 */
.L_x_518:
[----:B------:R-:W-:Y:S01]  /*1e260*/  IADD3 R4, R57, 0x20, RZ ;  /* 0x0000002039047810 */ /* 0x000fe20007ffe0ff */
[----:B------:R2:W4:Y:S01]  /*1e270*/  SHFL.IDX PT, R45, R3, 0x1, 0x1c1f ;  /* 0x003c1f00032d7f89 */ /* 0x00052200000e0000 */
[----:B------:R-:W-:Y:S02]  /*1e280*/  BSSY B0, `(.L_x_520) ;  /* 0x0000015000007945 */ /* 0x000fe40003800000 */
[----:B------:R-:W-:Y:S01]  /*1e290*/  ISETP.GE.AND P0, PT, R4, R2, PT ;  /* 0x000000020400720c */ /* 0x000fe20003f06270 */
[----:B------:R2:W3:-:S12]  /*1e2a0*/  SHFL.IDX PT, R44, R52, 0x1, 0x1c1f ;  /* 0x003c1f00342c7f89 */ /* 0x0004d800000e0000 */
[----:B------:R-:W-:Y:S05]  /*1e2b0*/  @P0 BRA `(.L_x_521) ;  /* 0x0000011000000947 */ /* 0x000fea0003800000 */
[C---:B------:R-:W-:Y:S02]  /*1e2c0*/  IADD3 R7, R0.reuse, 0x20, RZ ;  /* 0x0000002000077810 */ /* 0x040fe40007ffe0ff */
[C---:B-1----:R-:W-:Y:S02]  /*1e2d0*/  IADD3 R5, R0.reuse, 0x40, RZ ;  /* 0x0000004000057810 */ /* 0x042fe40007ffe0ff */
        /* <DEDUP_REMOVED lines=15> */
.L_x_521:
[----:B------:R-:W-:Y:S05]  /*1e3d0*/  BSYNC B0 ;  /* 0x0000000000007941 */ /* 0x000fea0003800000 */
.L_x_520:
[----:B-1----:R-:W-:Y:S01]  /*1e3e0*/  IADD3 R4, R57, 0x40, RZ ;  /* 0x0000004039047810 */ /* 0x002fe20007ffe0ff */
[----:B------:R1:W2:Y:S01]  /*1e3f0*/  SHFL.IDX PT, R17, R3, 0x2, 0x1c1f ;  /* 0x005c1f0003117f89 */ /* 0x0002a200000e0000 */
        /* <DEDUP_REMOVED lines=12> */
[--C-:B--2-4-:R-:W-:Y:S01]  /*1e4c0*/  @!P2 IMAD.WIDE R18, R0, 0x2, R16.reuse ;  /* 0x000000020012a825 */ /* 0x114fe200078e0210 */
[----:B------:R-:W-:Y:S02]  /*1e4d0*/  @!P0 LEA.HI R4, R4, R5, RZ, 0x3 ;  /* 0x0000000504048211 */ /* 0x000fe400078f18ff */
[----:B------:R-:W-:Y:S02]  /*1e4e0*/  @!P1 LOP3.LUT R6, R6, 0xfffffff8, RZ, 0xc0, !PT ;  /* 0xfffffff806069812 */ /* 0x000fe400078ec0ff */
[----:B------:R-:W-:Y:S01]  /*1e4f0*/  @!P0 LOP3.LUT R4, R4, 0xfffffff8, RZ, 0xc0, !PT ;  /* 0xfffffff804048812 */ /* 0x000fe200078ec0ff */
[----:B---3--:R2:W-:Y:S02]  /*1e500*/  @!P2 ST.E.128 [R18.64], R36 ;  /* 0x000000241200a985 */ /* 0x0085e4000c101d0c */
[----:B------:R-:W-:-:S04]  /*1e510*/  @!P1 IMAD.WIDE R6, R6, 0x2, R16 ;  /* 0x0000000206069825 */ /* 0x000fc800078e0210 */
[----:B------:R-:W-:Y:S01]  /*1e520*/  @!P0 IMAD.WIDE R4, R4, 0x2, R16 ;  /* 0x0000000204048825 */ /* 0x000fe200078e0210 */
[----:B------:R2:W-:Y:S04]  /*1e530*/  @!P1 ST.E.128 [R6.64], R24 ;  /* 0x0000001806009985 */ /* 0x0005e8000c101d0c */
[----:B------:R2:W-:Y:S02]  /*1e540*/  @!P0 ST.E.128 [R4.64], R12 ;  /* 0x0000000c04008985 */ /* 0x0005e4000c101d0c */
.L_x_523:
[----:B------:R-:W-:Y:S05]  /*1e550*/  BSYNC B0 ;  /* 0x0000000000007941 */ /* 0x000fea0003800000 */
.L_x_522:
[----:B------:R-:W-:Y:S01]  /*1e560*/  IADD3 R57, R57, 0x60, RZ ;  /* 0x0000006039397810 */ /* 0x000fe20007ffe0ff */
[----:B--2---:R2:W1:Y:S03]  /*1e570*/  SHFL.IDX PT, R5, R3, 0x3, 0x1c1f ;  /* 0x007c1f0003057f89 */ /* 0x00446600000e0000 */
[----:B------:R-:W-:Y:S01]  /*1e580*/  ISETP.GE.AND P0, PT, R57, R2, PT ;  /* 0x000000023900720c */ /* 0x000fe20003f06270 */
[----:B------:R2:W4:-:S12]  /*1e590*/  SHFL.IDX PT, R4, R52, 0x3, 0x1c1f ;  /* 0x007c1f0034047f89 */ /* 0x00051800000e0000 */
[----:B------:R-:W-:Y:S05]  /*1e5a0*/  @P0 EXIT ;  /* 0x000000000000094d */ /* 0x000fea0003800000 */
[C---:B-12---:R-:W-:Y:S02]  /*1e5b0*/  IADD3 R3, R0.reuse, 0x20, RZ ;  /* 0x0000002000037810 */ /* 0x046fe40007ffe0ff */
[----:B------:R-:W-:Y:S02]  /*1e5c0*/  ISETP.GE.AND P1, PT, R0, c[0x0][0x3c8], PT ;  /* 0x0000f20000007a0c */ /* 0x000fe40003f26270 */
[----:B------:R-:W-:-:S11]  /*1e5d0*/  ISETP.GE.AND P0, PT, R3, c[0x0][0x3c8], PT ;  /* 0x0000f20003007a0c */ /* 0x000fd60003f06270 */
[----:B----4-:R-:W-:Y:S02]  /*1e5e0*/  @!P1 IMAD.WIDE R6, R0, 0x2, R4 ;  /* 0x0000000200069825 */ /* 0x010fe400078e0204 */
[----:B------:R-:W-:-:S03]  /*1e5f0*/  @!P0 SHF.R.S32.HI R2, RZ, 0x1f, R3 ;  /* 0x0000001fff028819 */ /* 0x000fc60000011403 */
[----:B------:R-:W-:Y:S01]  /*1e600*/  @!P1 ST.E.128 [R6.64], R32 ;  /* 0x0000002006009985 */ /* 0x000fe2000c101d0c */
[----:B------:R-:W-:-:S04]  /*1e610*/  @!P0 LEA.HI R2, R2, R3, RZ, 0x3 ;  /* 0x0000000302028211 */ /* 0x000fc800078f18ff */
[----:B------:R-:W-:-:S05]  /*1e620*/  @!P0 LOP3.LUT R2, R2, 0xfffffff8, RZ, 0xc0, !PT ;  /* 0xfffffff802028812 */ /* 0x000fca00078ec0ff */
[----:B------:R-:W-:-:S05]  /*1e630*/  @!P0 IMAD.WIDE R2, R2, 0x2, R4 ;  /* 0x0000000202028825 */ /* 0x000fca00078e0204 */
[----:B------:R1:W-:Y:S02]  /*1e640*/  @!P0 ST.E.128 [R2.64], R20 ;  /* 0x0000001402008985 */ /* 0x0003e4000c101d0c */
[----:B-1----:R-:W-:-:S04]  /*1e650*/  IADD3 R2, R0, 0x40, RZ ;  /* 0x0000004000027810 */ /* 0x002fc80007ffe0ff */
        /* <DEDUP_REMOVED lines=8> */
.L_x_516:
        /* <DEDUP_REMOVED lines=18> */
.L_x_524:
        /* <DEDUP_REMOVED lines=12> */
[----:B------:R-:W-:Y:S01]  /*1e8c0*/  MOV R3, c[0x0][0x4e8] ;  /* 0x00013a0000037a02 */ /* 0x000fe20000000f00 */
[----:B------:R-:W-:Y:S01]  /*1e8d0*/  IMAD.MOV.U32 R11, RZ, RZ, R9 ;  /* 0x000000ffff0b7224 */ /* 0x000fe200078e0009 */
[----:B------:R-:W-:Y:S02]  /*1e8e0*/  MOV R10, R8 ;  /* 0x00000008000a7202 */ /* 0x000fe40000000f00 */
[----:B------:R-:W-:Y:S01]  /*1e8f0*/  ISETP.NE.AND P0, PT, R3, 0x1, PT ;  /* 0x000000010300780c */ /* 0x000fe20003f05270 */
[----:B------:R-:W-:Y:S01]  /*1e900*/  IMAD R3, R221, c[0x0][0x490], RZ ;  /* 0x00012400dd037a24 */ /* 0x000fe200078e02ff */
[----:B------:R-:W-:Y:S01]  /*1e910*/  MOV R6, R7 ;  /* 0x0000000700067202 */ /* 0x000fe20000000f00 */
[----:B------:R-:W-:-:S04]  /*1e920*/  IMAD.WIDE.U32 R10, R222, c[0x0][0x490], R10 ;  /* 0x00012400de0a7a25 */ /* 0x000fc800078e000a */
[----:B------:R-:W-:-:S05]  /*1e930*/  IMAD R3, R222, c[0x0][0x494], R3 ;  /* 0x00012500de037a24 */ /* 0x000fca00078e0203 */
[----:B------:R-:W-:Y:S01]  /*1e940*/  IADD3 R11, R3, R11, RZ ;  /* 0x0000000b030b7210 */ /* 0x000fe20007ffe0ff */
[----:B------:R-:W-:-:S04]  /*1e950*/  @P0 IMAD.HI.U32 R5, R7, c[0x0][0x4ec], RZ ;  /* 0x00013b0007050a27 */ /* 0x000fc800078e00ff */
[----:B------:R-:W-:Y:S01]  /*1e960*/  IMAD.WIDE.U32 R10, R225, c[0x0][0x498], R10 ;  /* 0x00012600e10a7a25 */ /* 0x000fe200078e000a */
[----:B------:R-:W-:-:S03]  /*1e970*/  @P0 SHF.R.U32.HI R6, RZ, c[0x0][0x4f0], R5 ;  /* 0x00013c00ff060a19 */ /* 0x000fc60000011605 */
[----:B------:R-:W-:Y:S01]  /*1e980*/  IMAD R5, R4, c[0x0][0x498], RZ ;  /* 0x0001260004057a24 */ /* 0x000fe200078e02ff */
[----:B------:R-:W-:Y:S01]  /*1e990*/  IADD3 R10, P0, R6, R10, RZ ;  /* 0x0000000a060a7210 */ /* 0x000fe20007f1e0ff */
[--C-:B------:R-:W-:Y:S02]  /*1e9a0*/  IMAD.MOV R3, RZ, RZ, -R6.reuse ;  /* 0x000000ffff037224 */ /* 0x100fe400078e0a06 */
        /* <DEDUP_REMOVED lines=13> */
.L_x_526:
[----:B------:R-:W-:Y:S05]  /*1ea80*/  BSYNC B0 ;  /* 0x0000000000007941 */ /* 0x000fea0003800000 */
.L_x_525:
[----:B------:R-:W2:Y:S01]  /*1ea90*/  S2R R5, SR_CTAID.X ;  /* 0x0000000000057919 */ /* 0x000ea20000002500 */
[----:B-1----:R-:W-:Y:S01]  /*1eaa0*/  SHF.R.S32.HI R3, RZ, 0x1f, R0 ;  /* 0x0000001fff037819 */ /* 0x002fe20000011400 */
[----:B------:R-:W-:Y:S01]  /*1eab0*/  IMAD R6, R9, c[0x0][0x3a0], RZ ;  /* 0x0000e80009067a24 */ /* 0x000fe200078e02ff */
[----:B------:R-:W-:Y:S01]  /*1eac0*/  MOV R7, c[0x0][0x4e8] ;  /* 0x00013a0000077a02 */ /* 0x000fe20000000f00 */
[C---:B------:R-:W-:Y:S01]  /*1ead0*/  IMAD.WIDE.U32 R10, R8.reuse, c[0x0][0x3a0], RZ ;  /* 0x0000e800080a7a25 */ /* 0x040fe200078e00ff */
[----:B------:R-:W-:Y:S01]  /*1eae0*/  LEA.HI R3, R3, R0, RZ, 0x2 ;  /* 0x0000000003037211 */ /* 0x000fe200078f10ff */
[----:B------:R-:W-:Y:S01]  /*1eaf0*/  BSSY B0, `(.L_x_527) ;  /* 0x000003d000007945 */ /* 0x000fe20003800000 */
[----:B------:R-:W-:Y:S01]  /*1eb00*/  ISETP.NE.AND P0, PT, R7, 0x1, PT ;  /* 0x000000010700780c */ /* 0x000fe20003f05270 */
[----:B------:R-:W-:Y:S01]  /*1eb10*/  IMAD R6, R8, c[0x0][0x3a4], R6 ;  /* 0x0000e90008067a24 */ /* 0x000fe200078e0206 */
[----:B------:R-:W-:Y:S01]  /*1eb20*/  LOP3.LUT R8, R3, 0xfffffffc, RZ, 0xc0, !PT ;  /* 0xfffffffc03087812 */ /* 0x000fe200078ec0ff */
[----:B------:R-:W-:Y:S01]  /*1eb30*/  IMAD R221, R221, c[0x0][0x3e8], RZ ;  /* 0x0000fa00dddd7a24 */ /* 0x000fe200078e02ff */
[----:B------:R-:W-:Y:S01]  /*1eb40*/  SHF.R.S32.HI R3, RZ, 0x2, R3 ;  /* 0x00000002ff037819 */ /* 0x000fe20000011403 */
[----:B-----5:R-:W-:Y:S01]  /*1eb50*/  IMAD R2, R2, c[0x0][0x4e8], RZ ;  /* 0x00013a0002027a24 */ /* 0x020fe200078e02ff */
[----:B------:R-:W-:Y:S01]  /*1eb60*/  IADD3 R7, R11, R6, RZ ;  /* 0x000000060b077210 */ /* 0x000fe20007ffe0ff */
[----:B------:R-:W-:Y:S01]  /*1eb70*/  IMAD.IADD R8, R0, 0x1, -R8 ;  /* 0x0000000100087824 */ /* 0x000fe200078e0a08 */
[----:B------:R-:W-:Y:S01]  /*1eb80*/  MOV R6, R10 ;  /* 0x0000000a00067202 */ /* 0x000fe20000000f00 */
[----:B------:R-:W-:-:S02]  /*1eb90*/  IMAD R221, R222, c[0x0][0x3ec], R221 ;  /* 0x0000fb00dedd7a24 */ /* 0x000fc400078e02dd */
[----:B------:R-:W-:Y:S02]  /*1eba0*/  IMAD R0, R8, 0x20, R3 ;  /* 0x0000002008007824 */ /* 0x000fe400078e0203 */
[----:B------:R-:W-:-:S03]  /*1ebb0*/  IMAD.WIDE.U32 R6, R222, c[0x0][0x3e8], R6 ;  /* 0x0000fa00de067a25 */ /* 0x000fc600078e0006 */
[----:B--2---:R-:W-:Y:S02]  /*1ebc0*/  LEA R0, R5, R0, 0x7 ;  /* 0x0000000005007211 */ /* 0x004fe400078e38ff */
[----:B------:R-:W-:Y:S01]  /*1ebd0*/  IADD3 R11, R221, R7, RZ ;  /* 0x00000007dd0b7210 */ /* 0x000fe20007ffe0ff */
[----:B------:R-:W-:Y:S01]  /*1ebe0*/  IMAD R7, R4, c[0x0][0x3f0], RZ ;  /* 0x0000fc0004077a24 */ /* 0x000fe200078e02ff */
[----:B------:R-:W-:Y:S01]  /*1ebf0*/  MOV R10, R6 ;  /* 0x00000006000a7202 */ /* 0x000fe20000000f00 */
[----:B------:R-:W-:Y:S01]  /*1ec00*/  @P0 IMAD.HI.U32 R4, R0, c[0x0][0x4ec], RZ ;  /* 0x00013b0000040a27 */ /* 0x000fe200078e00ff */
[----:B------:R-:W-:-:S03]  /*1ec10*/  LEA R3, R5, R3, 0x7 ;  /* 0x0000000305037211 */ /* 0x000fc600078e38ff */
[----:B------:R-:W-:Y:S01]  /*1ec20*/  IMAD.MOV.U32 R9, RZ, RZ, R0 ;  /* 0x000000ffff097224 */ /* 0x000fe200078e0000 */
[----:B------:R-:W-:Y:S01]  /*1ec30*/  @P0 SHF.R.U32.HI R9, RZ, c[0x0][0x4f0], R4 ;  /* 0x00013c00ff090a19 */ /* 0x000fe20000011604 */
[C---:B------:R-:W-:Y:S02]  /*1ec40*/  IMAD R7, R225.reuse, c[0x0][0x3f4], R7 ;  /* 0x0000fd00e1077a24 */ /* 0x040fe400078e0207 */
[----:B------:R-:W-:Y:S01]  /*1ec50*/  IMAD.WIDE.U32 R10, R225, c[0x0][0x3f0], R10 ;  /* 0x0000fc00e10a7a25 */ /* 0x000fe200078e000a */
[----:B------:R-:W-:Y:S02]  /*1ec60*/  SHF.R.S32.HI R6, RZ, 0x1f, R9 ;  /* 0x0000001fff067819 */ /* 0x000fe40000011409 */
[----:B------:R-:W-:Y:S01]  /*1ec70*/  IADD3 R4, -R9, RZ, RZ ;  /* 0x000000ff09047210 */ /* 0x000fe20007ffe1ff */
[----:B------:R-:W-:Y:S02]  /*1ec80*/  IMAD.IADD R11, R11, 0x1, R7 ;  /* 0x000000010b0b7824 */ /* 0x000fe400078e0207 */
[----:B------:R-:W-:-:S02]  /*1ec90*/  IMAD R6, R6, c[0x0][0x3e0], RZ ;  /* 0x0000f80006067a24 */ /* 0x000fc400078e02ff */
[----:B------:R-:W-:Y:S02]  /*1eca0*/  IMAD R4, R4, c[0x0][0x4e8], R0 ;  /* 0x00013a0004047a24 */ /* 0x000fe400078e0200 */
[----:B------:R-:W-:-:S03]  /*1ecb0*/  IMAD.WIDE.U32 R10, R9, c[0x0][0x3e0], R10 ;  /* 0x0000f800090a7a25 */ /* 0x000fc600078e000a */
[----:B------:R-:W-:Y:S01]  /*1ecc0*/  SHF.R.S32.HI R0, RZ, 0x1f, R4 ;  /* 0x0000001fff007819 */ /* 0x000fe20000011404 */
[----:B------:R-:W-:Y:S01]  /*1ecd0*/  IMAD R6, R9, c[0x0][0x3e4], R6 ;  /* 0x0000f90009067a24 */ /* 0x000fe200078e0206 */
[----:B------:R-:W-:-:S03]  /*1ece0*/  SHF.L.U32 R9, R8, 0x3, RZ ;  /* 0x0000000308097819 */ /* 0x000fc600000006ff */
[----:B------:R-:W-:Y:S01]  /*1ecf0*/  IMAD R0, R0, c[0x0][0x3d8], RZ ;  /* 0x0000f60000007a24 */ /* 0x000fe200078e02ff */
[----:B------:R-:W-:Y:S02]  /*1ed00*/  IADD3 R7, R11, R6, RZ ;  /* 0x000000060b077210 */ /* 0x000fe40007ffe0ff */
[----:B------:R-:W-:Y:S01]  /*1ed10*/  MOV R6, R10 ;  /* 0x0000000a00067202 */ /* 0x000fe20000000f00 */
[C---:B------:R-:W-:Y:S01]  /*1ed20*/  IMAD R0, R4.reuse, c[0x0][0x3dc], R0 ;  /* 0x0000f70004007a24 */ /* 0x040fe200078e0200 */
[C---:B------:R-:W-:Y:S02]  /*1ed30*/  IADD3 R8, R9.reuse, 0x20, RZ ;  /* 0x0000002009087810 */ /* 0x040fe40007ffe0ff */
[----:B------:R-:W-:Y:S01]  /*1ed40*/  IADD3 R5, R9, 0x40, RZ ;  /* 0x0000004009057810 */ /* 0x000fe20007ffe0ff */
[----:B------:R-:W-:-:S04]  /*1ed50*/  IMAD.WIDE.U32 R6, R4, c[0x0][0x3d8], R6 ;  /* 0x0000f60004067a25 */ /* 0x000fc800078e0006 */
[----:B------:R-:W-:Y:S01]  /*1ed60*/  IMAD.IADD R0, R7, 0x1, R0 ;  /* 0x0000000107007824 */ /* 0x000fe200078e0200 */
[----:B------:R-:W-:-:S04]  /*1ed70*/  LEA R4, P0, R6, c[0x0][0x380], 0x1 ;  /* 0x0000e00006047a11 */ /* 0x000fc800078008ff */
[----:B------:R-:W-:Y:S02]  /*1ed80*/  LEA.HI.X R0, R6, c[0x0][0x384], R0, 0x1, P0 ;  /* 0x0000e10006007a11 */ /* 0x000fe400000f0c00 */
[----:B------:R-:W-:Y:S01]  /*1ed90*/  ISETP.GE.AND P0, PT, R3, R2, PT ;  /* 0x000000020300720c */ /* 0x000fe20003f06270 */
[----:B------:R1:W2:Y:S04]  /*1eda0*/  SHFL.IDX PT, R6, R4, RZ, 0x1c1f ;  /* 0x001c1fff04067589 */ /* 0x0002a800000e0000 */
[----:B------:R1:W3:Y:S08]  /*1edb0*/  SHFL.IDX PT, R7, R0, RZ, 0x1c1f ;  /* 0x001c1fff00077589 */ /* 0x0002f000000e0000 */
        /* <DEDUP_REMOVED lines=16> */
.L_x_528:
[----:B------:R-:W-:Y:S05]  /*1eec0*/  BSYNC B0 ;  /* 0x0000000000007941 */ /* 0x000fea0003800000 */
.L_x_527:
[----:B--2---:R-:W-:Y:S01]  /*1eed0*/  IADD3 R6, R3, 0x20, RZ ;  /* 0x0000002003067810 */ /* 0x004fe20007ffe0ff */
[----:B------:R2:W4:Y:S01]  /*1eee0*/  SHFL.IDX PT, R11, R0, 0x1, 0x1c1f ;  /* 0x003c1f00000b7f89 */ /* 0x00052200000e0000 */
[----:B------:R-:W-:Y:S02]  /*1eef0*/  BSSY B0, `(.L_x_529) ;  /* 0x0000013000007945 */ /* 0x000fe40003800000 */
[----:B------:R-:W-:Y:S01]  /*1ef00*/  ISETP.GE.AND P0, PT, R6, R2, PT ;  /* 0x000000020600720c */ /* 0x000fe20003f06270 */
[----:B------:R2:W1:-:S12]  /*1ef10*/  SHFL.IDX PT, R10, R4, 0x1, 0x1c1f ;  /* 0x003c1f00040a7f89 */ /* 0x00045800000e0000 */
[----:B------:R-:W-:Y:S05]  /*1ef20*/  @P0 BRA `(.L_x_530) ;  /* 0x000000f000000947 */ /* 0x000fea0003800000 */
[----:B------:R-:W-:Y:S02]  /*1ef30*/  ISETP.GE.AND P1, PT, R8, c[0x0][0x3c8], PT ;  /* 0x0000f20008007a0c */ /* 0x000fe40003f26270 */
[----:B------:R-:W-:Y:S02]  /*1ef40*/  ISETP.GE.AND P0, PT, R5, c[0x0][0x3c8], PT ;  /* 0x0000f20005007a0c */ /* 0x000fe40003f06270 */
[----:B------:R-:W-:-:S09]  /*1ef50*/  ISETP.GE.AND P2, PT, R9, c[0x0][0x3c8], PT ;  /* 0x0000f20009007a0c */ /* 0x000fd20003f46270 */
[----:B---3--:R-:W-:Y:S02]  /*1ef60*/  @!P1 SHF.R.S32.HI R7, RZ, 0x1f, R8 ;  /* 0x0000001fff079819 */ /* 0x008fe40000011408 */
        /* <DEDUP_REMOVED lines=11> */
.L_x_530:
[----:B------:R-:W-:Y:S05]  /*1f020*/  BSYNC B0 ;  /* 0x0000000000007941 */ /* 0x000fea0003800000 */
.L_x_529:
[----:B-1----:R-:W-:Y:S01]  /*1f030*/  IADD3 R6, R3, 0x40, RZ ;  /* 0x0000004003067810 */ /* 0x002fe20007ffe0ff */
[----:B----4-:R1:W4:Y:S01]  /*1f040*/  SHFL.IDX PT, R11, R0, 0x2, 0x1c1f ;  /* 0x005c1f00000b7f89 */ /* 0x01032200000e0000 */
[----:B------:R-:W-:Y:S02]  /*1f050*/  BSSY B0, `(.L_x_531) ;  /* 0x0000013000007945 */ /* 0x000fe40003800000 */
[----:B------:R-:W-:Y:S01]  /*1f060*/  ISETP.GE.AND P0, PT, R6, R2, PT ;  /* 0x000000020600720c */ /* 0x000fe20003f06270 */
[----:B------:R1:W2:-:S12]  /*1f070*/  SHFL.IDX PT, R10, R4, 0x2, 0x1c1f ;  /* 0x005c1f00040a7f89 */ /* 0x00029800000e0000 */
[----:B------:R-:W-:Y:S05]  /*1f080*/  @P0 BRA `(.L_x_532) ;  /* 0x000000f000000947 */ /* 0x000fea0003800000 */
[----:B------:R-:W-:Y:S02]  /*1f090*/  ISETP.GE.AND P1, PT, R8, c[0x0][0x3c8], PT ;  /* 0x0000f20008007a0c */ /* 0x000fe40003f26270 */
[----:B------:R-:W-:Y:S02]  /*1f0a0*/  ISETP.GE.AND P0, PT, R5, c[0x0][0x3c8], PT ;  /* 0x0000f20005007a0c */ /* 0x000fe40003f06270 */
[----:B------:R-:W-:-:S09]  /*1f0b0*/  ISETP.GE.AND P2, PT, R9, c[0x0][0x3c8], PT ;  /* 0x0000f20009007a0c */ /* 0x000fd20003f46270 */
[----:B---3--:R-:W-:Y:S02]  /*1f0c0*/  @!P1 SHF.R.S32.HI R7, RZ, 0x1f, R8 ;  /* 0x0000001fff079819 */ /* 0x008fe40000011408 */
[----:B------:R-:W-:Y:S02]  /*1f0d0*/  @!P0 SHF.R.S32.HI R6, RZ, 0x1f, R5 ;  /* 0x0000001fff068819 */ /* 0x000fe40000011405 */
[----:B------:R-:W-:Y:S01]  /*1f0e0*/  @!P1 LEA.HI R7, R7, R8, RZ, 0x3 ;  /* 0x0000000807079211 */ /* 0x000fe200078f18ff */
[--C-:B--2-4-:R-:W-:Y:S01]  /*1f0f0*/  @!P2 IMAD.WIDE R12, R9, 0x2, R10.reuse ;  /* 0x00000002090ca825 */ /* 0x114fe200078e020a */
        /* <DEDUP_REMOVED lines=8> */
.L_x_532:
[----:B------:R-:W-:Y:S05]  /*1f180*/  BSYNC B0 ;  /* 0x0000000000007941 */ /* 0x000fea0003800000 */
.L_x_531:
[----:B------:R-:W-:Y:S01]  /*1f190*/  IADD3 R3, R3, 0x60, RZ ;  /* 0x0000006003037810 */ /* 0x000fe20007ffe0ff */
[----:B--23--:R2:W3:Y:S03]  /*1f1a0*/  SHFL.IDX PT, R7, R0, 0x3, 0x1c1f ;  /* 0x007c1f0000077f89 */ /* 0x00c4e600000e0000 */
[----:B------:R-:W-:Y:S01]  /*1f1b0*/  ISETP.GE.AND P0, PT, R3, R2, PT ;  /* 0x000000020300720c */ /* 0x000fe20003f06270 */
[----:B------:R2:W1:-:S12]  /*1f1c0*/  SHFL.IDX PT, R6, R4, 0x3, 0x1c1f ;  /* 0x007c1f0004067f89 */ /* 0x00045800000e0000 */
[----:B------:R-:W-:Y:S05]  /*1f1d0*/  @P0 EXIT ;  /* 0x000000000000094d */ /* 0x000fea0003800000 */
[----:B------:R-:W-:Y:S02]  /*1f1e0*/  ISETP.GE.AND P0, PT, R8, c[0x0][0x3c8], PT ;  /* 0x0000f20008007a0c */ /* 0x000fe40003f06270 */
[----:B------:R-:W-:-:S11]  /*1f1f0*/  ISETP.GE.AND P1, PT, R9, c[0x0][0x3c8], PT ;  /* 0x0000f20009007a0c */ /* 0x000fd60003f26270 */
[----:B-12---:R-:W-:Y:S02]  /*1f200*/  @!P0 SHF.R.S32.HI R0, RZ, 0x1f, R8 ;  /* 0x0000001fff008819 */ /* 0x006fe40000011408 */
[----:B---3--:R-:W-:Y:S02]  /*1f210*/  @!P1 IMAD.WIDE R2, R9, 0x2, R6 ;  /* 0x0000000209029825 */ /* 0x008fe400078e0206 */
        /* <DEDUP_REMOVED lines=13> */
.L_x_533:
        /* <DEDUP_REMOVED lines=9> */
.L_x_759:


//--------------------- .text._ZN7cutlass13device_kernelIN5flash19enable_sm80_to_sm89INS1_16FlashAttnFwdSm80INS1_25CollectiveMainloopFwdSm80ILi4ELi1ELb0EN4cute5tupleIJNS5_1CILi128EEENS7_ILi64EEENS7_ILi96EEEEEELi96ENS_6half_tEfNS_4arch4Sm80ELb1ELb0ELb0ELb0ELb0ELb0ELb1ELb0EEENS1_21CollectiveEpilogueFwdINS6_IJS8_SA_S9_EEENS6_IJNS7_ILi1EEESI_SI_EEESC_SE_Li128ELb0ELb1ELb0ELb0EEENS1_30DynamicPersistentTileSchedulerILi128ELi128ELb0ELb1ELb0EEEEEEEEEvNT_6ParamsE --------------------------
	.section	.text._ZN7cutlass13device_kernelIN5flash19enable_sm80_to_sm89INS1_16FlashAttnFwdSm80INS1_25CollectiveMainloopFwdSm80ILi4ELi1ELb0EN4cute5tupleIJNS5_1CILi128EEENS7_ILi64EEENS7_ILi96EEEEEELi96ENS_6half_tEfNS_4arch4Sm80ELb1ELb0ELb0ELb0ELb0ELb0ELb1ELb0EEENS1_21CollectiveEpilogueFwdINS6_IJS8_SA_S9_EEENS6_IJNS7_ILi1EEESI_SI_EEESC_SE_Li128ELb0ELb1ELb0ELb0EEENS1_30DynamicPersistentTileSchedulerILi128ELi128ELb0ELb1ELb0EEEEEEEEEvNT_6ParamsE,"ax",@progbits
	.sectioninfo	@"SHI_REGISTERS=255"
	.align	128
.text._ZN7cutlass13device_kernelIN5flash19enable_sm80_to_sm89INS1_16FlashAttnFwdSm80INS1_25CollectiveMainloopFwdSm80ILi4ELi1ELb0EN4cute5tupleIJNS5_1CILi128EEENS7_ILi64EEENS7_ILi96EEEEEELi96ENS_6half_tEfNS_4arch4Sm80ELb1ELb0ELb0ELb0ELb0ELb0ELb1ELb0EEENS1_21CollectiveEpilogueFwdINS6_IJS8_SA_S9_EEENS6_IJNS7_ILi1EEESI_SI_EEESC_SE_Li128ELb0ELb1ELb0ELb0EEENS1_30DynamicPersistentTileSchedulerILi128ELi128ELb0ELb1ELb0EEEEEEEEEvNT_6ParamsE:
        .type           _ZN7cutlass13device_kernelIN5flash19enable_sm80_to_sm89INS1_16FlashAttnFwdSm80INS1_25CollectiveMainloopFwdSm80ILi4ELi1ELb0EN4cute5tupleIJNS5_1CILi128EEENS7_ILi64EEENS7_ILi96EEEEEELi96ENS_6half_tEfNS_4arch4Sm80ELb1ELb0ELb0ELb0ELb0ELb0ELb1ELb0EEENS1_21CollectiveEpilogueFwdINS6_IJS8_SA_S9_EEENS6_IJNS7_ILi1EEESI_SI_EEESC_SE_Li128ELb0ELb1ELb0ELb0EEENS1_30DynamicPersistentTileSchedulerILi128ELi128ELb0ELb1ELb0EEEEEEEEEvNT_6ParamsE,@function
        .size           _ZN7cutlass13device_kernelIN5flash19enable_sm80_to_sm89INS1_16FlashAttnFwdSm80INS1_25CollectiveMainloopFwdSm80ILi4ELi1ELb0EN4cute5tupleIJNS5_1CILi128EEENS7_ILi64EEENS7_ILi96EEEEEELi96ENS_6half_tEfNS_4arch4Sm80ELb1ELb0ELb0ELb0ELb0ELb0ELb1ELb0EEENS1_21CollectiveEpilogueFwdINS6_IJS8_SA_S9_EEENS6_IJNS7_ILi1EEESI_SI_EEESC_SE_Li128ELb0ELb1ELb0ELb0EEENS1_30DynamicPersistentTileSchedulerILi128ELi128ELb0ELb1ELb0EEEEEEEEEvNT_6ParamsE,(.L_x_760 - _ZN7cutlass13device_kernelIN5flash19enable_sm80_to_sm89INS1_16FlashAttnFwdSm80INS1_25CollectiveMainloopFwdSm80ILi4ELi1ELb0EN4cute5tupleIJNS5_1CILi128EEENS7_ILi64EEENS7_ILi96EEEEEELi96ENS_6half_tEfNS_4arch4Sm80ELb1ELb0ELb0ELb0ELb0ELb0ELb1ELb0EEENS1_21CollectiveEpilogueFwdINS6_IJS8_SA_S9_EEENS6_IJNS7_ILi1EEESI_SI_EEESC_SE_Li128ELb0ELb1ELb0ELb0EEENS1_30DynamicPersistentTileSchedulerILi128ELi128ELb0ELb1ELb0EEEEEEEEEvNT_6ParamsE)
        .other          _ZN7cutlass13device_kernelIN5flash19enable_sm80_to_sm89INS1_16FlashAttnFwdSm80INS1_25CollectiveMainloopFwdSm80ILi4ELi1ELb0EN4cute5tupleIJNS5_1CILi128EEENS7_ILi64EEENS7_ILi96EEEEEELi96ENS_6half_tEfNS_4arch4Sm80ELb1ELb0ELb0ELb0ELb0ELb0ELb1ELb0EEENS1_21CollectiveEpilogueFwdINS6_IJS8_SA_S9_EEENS6_IJNS7_ILi1EEESI_SI_EEESC_SE_Li128ELb0ELb1ELb0ELb0EEENS1_30DynamicPersistentTileSchedulerILi128ELi128ELb0ELb1ELb0EEEEEEEEEvNT_6ParamsE,@"STO_CUDA_ENTRY STV_DEFAULT"
_ZN7cutlass13device_kernelIN5flash19enable_sm80_to_sm89INS1_16FlashAttnFwdSm80INS1_25CollectiveMainloopFwdSm80ILi4ELi1ELb0EN4cute5tupleIJNS5_1CILi128EEENS7_ILi64EEENS7_ILi96EEEEEELi96ENS_6half_tEfNS_4arch4Sm80ELb1ELb0ELb0ELb0ELb0ELb0ELb1ELb0EEENS1_21CollectiveEpilogueFwdINS6_IJS8_SA_S9_EEENS6_IJNS7_ILi1EEESI_SI_EEESC_SE_Li128ELb0ELb1ELb0ELb0EEENS1_30DynamicPersistentTileSchedulerILi128ELi128ELb0ELb1ELb0EEEEEEEEEvNT_6ParamsE:
[----:B------:R-:W-:-:S03]  /*0000*/  MOV R1, c[0x0][0x28] ;  /* 0x00000a0000017a02 */ /* 0x000fc60000000f00 */
[----:B------:R-:W1:Y:S01]  /*0010*/  S2R R18, SR_TID.X ;  /* 0x0000000000127919 */ /* 0x000e620000002100 */
[----:B------:R-:W-:-:S03]  /*0020*/  IADD3 R1, R1, -0x80, RZ ;  /* 0xffffff8001017810 */ /* 0x000fc60007ffe0ff */
[----:B------:R-:W2:Y:S01]  /*0030*/  S2R R17, SR_CTAID.X ;  /* 0x0000000000117919 */ /* 0x000ea20000002500 */
[----:B-1----:R-:W-:-:S05]  /*0040*/  SHF.R.U32.HI R2, RZ, 0x5, R18 ;  /* 0x00000005ff027819 */ /* 0x002fca0000011612 */
[----:B------:R-:W1:Y:S02]  /*0050*/  SHFL.IDX PT, R0, R2, RZ, 0x1f ;  /* 0x00001fff02007589 */ /* 0x000e6400000e0000 */
[----:B-1----:R-:W-:Y:S02]  /*0060*/  ISETP.GE.AND P0, PT, R0, 0x1, PT ;  /* 0x000000010000780c */ /* 0x002fe40003f06270 */
[----:B------:R1:W-:Y:S11]  /*0070*/  STL [R1+0x74], R0 ;  /* 0x0000740001007387 */ /* 0x0003f60000100800 */
[----:B------:R-:W-:Y:S06]  /*0080*/  @P0 BAR.ARV 0x4, 0x80 ;  /* 0x0102000000000b1d */ /* 0x000fec0000002000 */
[----:B--2---:R-:W-:-:S13]  /*0090*/  ISETP.GE.AND P0, PT, R17, c[0x0][0x538], PT ;  /* 0x00014e0011007a0c */ /* 0x004fda0003f06270 */
[----:B------:R-:W-:Y:S05]  /*00a0*/  @P0 EXIT ;  /* 0x000000000000094d */ /* 0x000fea0003800000 */
[----:B-1----:R-:W-:Y:S01]  /*00b0*/  SHF.R.S32.HI R6, RZ, 0x1f, R18 ;  /* 0x0000001fff067819 */ /* 0x002fe20000011412 */
[----:B------:R-:W-:Y:S01]  /*00c0*/  IMAD.MOV.U32 R206, RZ, RZ, 0x20 ;  /* 0x00000020ffce7424 */ /* 0x000fe200078e00ff */
[----:B------:R-:W-:Y:S02]  /*00d0*/  ULDC.64 UR6, c[0x0][0x118] ;  /* 0x0000460000067ab9 */ /* 0x000fe40000000a00 */
[CC--:B------:R-:W-:Y:S02]  /*00e0*/  LEA.HI R16, R6.reuse, R18.reuse, RZ, 0x3 ;  /* 0x0000001206107211 */ /* 0x0c0fe400078f18ff */
[----:B------:R-:W-:Y:S02]  /*00f0*/  LEA.HI R5, R6, R18, RZ, 0x4 ;  /* 0x0000001206057211 */ /* 0x000fe400078f20ff */
[----:B------:R-:W-:Y:S02]  /*0100*/  LOP3.LUT R0, R16, 0xfffffff8, RZ, 0xc0, !PT ;  /* 0xfffffff810007812 */ /* 0x000fe400078ec0ff */
[----:B------:R-:W-:-:S02]  /*0110*/  SHF.R.S32.HI R4, RZ, 0x4, R5 ;  /* 0x00000004ff047819 */ /* 0x000fc40000011405 */
[----:B------:R-:W-:Y:S01]  /*0120*/  LEA.HI R10, R6, R18, RZ, 0x2 ;  /* 0x00000012060a7211 */ /* 0x000fe200078f10ff */
[----:B------:R-:W-:Y:S01]  /*0130*/  IMAD.IADD R0, R18, 0x1, -R0 ;  /* 0x0000000112007824 */ /* 0x000fe200078e0a00 */
[----:B------:R-:W-:Y:S02]  /*0140*/  LEA.HI R3, R5, R4, RZ, 0x1 ;  /* 0x0000000405037211 */ /* 0x000fe400078f08ff */
[----:B------:R-:W-:Y:S02]  /*0150*/  SHF.R.S32.HI R24, RZ, 0x2, R10 ;  /* 0x00000002ff187819 */ /* 0x000fe4000001140a */
[----:B------:R-:W-:Y:S02]  /*0160*/  LEA.HI R11, R0, R0, RZ, 0x1 ;  /* 0x00000000000b7211 */ /* 0x000fe400078f08ff */
[----:B------:R-:W-:Y:S02]  /*0170*/  LOP3.LUT R3, R3, 0xfffffffe, RZ, 0xc0, !PT ;  /* 0xfffffffe03037812 */ /* 0x000fe400078ec0ff */
[----:B------:R-:W-:-:S02]  /*0180*/  LOP3.LUT R2, R11, 0x3fffffe, RZ, 0xc0, !PT ;  /* 0x03fffffe0b027812 */ /* 0x000fc400078ec0ff */
[----:B------:R-:W-:Y:S01]  /*0190*/  LEA.HI R13, R6, R18, RZ, 0x5 ;  /* 0x00000012060d7211 */ /* 0x000fe200078f28ff */
[----:B------:R-:W-:Y:S01]  /*01a0*/  IMAD.IADD R14, R4, 0x1, -R3 ;  /* 0x00000001040e7824 */ /* 0x000fe200078e0a03 */
[----:B------:R-:W-:Y:S01]  /*01b0*/  LOP3.LUT R3, R5, 0xfffffff0, RZ, 0xc0, !PT ;  /* 0xfffffff005037812 */ /* 0x000fe200078ec0ff */
[----:B------:R-:W-:Y:S01]  /*01c0*/  IMAD.IADD R204, R0, 0x1, -R2 ;  /* 0x0000000100cc7824 */ /* 0x000fe200078e0a02 */
[----:B------:R-:W-:Y:S02]  /*01d0*/  SHF.R.S32.HI R0, RZ, 0x3, R16 ;  /* 0x00000003ff007819 */ /* 0x000fe40000011410 */
[----:B------:R-:W-:Y:S01]  /*01e0*/  LOP3.LUT R2, R10, 0xfffffffc, RZ, 0xc0, !PT ;  /* 0xfffffffc0a027812 */ /* 0x000fe200078ec0ff */
[----:B------:R-:W-:Y:S01]  /*01f0*/  IMAD R204, R14, 0x8, R204 ;  /* 0x000000080ecc7824 */ /* 0x000fe200078e02cc */
[----:B------:R-:W-:Y:S01]  /*0200*/  LEA.HI R4, R10, R24, RZ, 0x1 ;  /* 0x000000180a047211 */ /* 0x000fe200078f08ff */
[----:B------:R-:W-:Y:S01]  /*0210*/  IMAD.SHL.U32 R0, R0, 0x40, RZ ;  /* 0x0000004000007824 */ /* 0x000fe200078e00ff */
[----:B------:R-:W-:Y:S01]  /*0220*/  SHF.R.S32.HI R207, RZ, 0x5, R13 ;  /* 0x00000005ffcf7819 */ /* 0x000fe2000001140d */
[----:B------:R-:W-:Y:S01]  /*0230*/  IMAD.IADD R9, R18, 0x1, -R2 ;  /* 0x0000000112097824 */ /* 0x000fe200078e0a02 */
[----:B------:R-:W-:-:S02]  /*0240*/  LOP3.LUT R4, R4, 0x7fffffe, RZ, 0xc0, !PT ;  /* 0x07fffffe04047812 */ /* 0x000fc400078ec0ff */
[----:B------:R-:W-:Y:S01]  /*0250*/  LOP3.LUT R2, R0, 0xc0, RZ, 0xc0, !PT ;  /* 0x000000c000027812 */ /* 0x000fe200078ec0ff */
[----:B------:R-:W-:Y:S02]  /*0260*/  IMAD.IADD R0, R18, 0x1, -R3 ;  /* 0x0000000112007824 */ /* 0x000fe400078e0a03 */
[----:B------:R-:W-:Y:S01]  /*0270*/  IMAD.SHL.U32 R22, R9, 0x8, RZ ;  /* 0x0000000809167824 */ /* 0x000fe200078e00ff */
[----:B------:R-:W-:Y:S01]  /*0280*/  SHF.R.U32.HI R3, RZ, 0x3, R2 ;  /* 0x00000003ff037819 */ /* 0x000fe20000011602 */
[----:B------:R-:W-:Y:S01]  /*0290*/  IMAD.IADD R6, R24, 0x1, -R4 ;  /* 0x0000000118067824 */ /* 0x000fe200078e0a04 */
[----:B------:R-:W-:Y:S02]  /*02a0*/  LEA.HI R7, R0, R0, RZ, 0x1 ;  /* 0x0000000000077211 */ /* 0x000fe400078f08ff */
[----:B------:R-:W-:Y:S02]  /*02b0*/  LOP3.LUT R2, R2, 0x18, R22, 0xf8, !PT ;  /* 0x0000001802027812 */ /* 0x000fe400078ef816 */
[----:B------:R-:W-:-:S02]  /*02c0*/  LOP3.LUT R4, R7, 0x7fffffe, RZ, 0xc0, !PT ;  /* 0x07fffffe07047812 */ /* 0x000fc400078ec0ff */
[----:B------:R-:W-:Y:S01]  /*02d0*/  LOP3.LUT R5, R2, R3, RZ, 0x3c, !PT ;  /* 0x0000000302057212 */ /* 0x000fe200078e3cff */
[----:B------:R-:W-:Y:S01]  /*02e0*/  IMAD R3, R207, 0x8, R6 ;  /* 0x00000008cf037824 */ /* 0x000fe200078e0206 */
[----:B------:R-:W-:Y:S01]  /*02f0*/  SHF.R.S32.HI R8, RZ, 0x1f, R0 ;  /* 0x0000001fff087819 */ /* 0x000fe20000011400 */
[----:B------:R-:W-:Y:S01]  /*0300*/  IMAD.IADD R12, R0, 0x1, -R4 ;  /* 0x00000001000c7824 */ /* 0x000fe200078e0a04 */
[----:B------:R-:W-:Y:S02]  /*0310*/  LEA.HI R2, R9, R9, RZ, 0x1 ;  /* 0x0000000909027211 */ /* 0x000fe400078f08ff */
[----:B------:R-:W-:Y:S01]  /*0320*/  LEA.HI R15, R8, R0, RZ, 0x3 ;  /* 0x00000000080f7211 */ /* 0x000fe200078f18ff */
[----:B------:R-:W-:Y:S01]  /*0330*/  IMAD.U32 R0, R3, 0x20, R5 ;  /* 0x0000002003007824 */ /* 0x000fe200078e0005 */
[----:B------:R-:W-:Y:S02]  /*0340*/  LOP3.LUT R4, R13, 0xffffffe0, RZ, 0xc0, !PT ;  /* 0xffffffe00d047812 */ /* 0x000fe400078ec0ff */
[----:B------:R-:W-:-:S02]  /*0350*/  SHF.R.S32.HI R6, RZ, 0x1f, R10 ;  /* 0x0000001fff067819 */ /* 0x000fc4000001140a */
[----:B------:R1:W-:Y:S01]  /*0360*/  STL [R1+0x28], R0 ;  /* 0x0000280001007387 */ /* 0x0003e20000100800 */
[----:B------:R-:W-:Y:S01]  /*0370*/  LOP3.LUT R3, R2, 0x1ffffffe, RZ, 0xc0, !PT ;  /* 0x1ffffffe02037812 */ /* 0x000fe200078ec0ff */
[----:B------:R-:W-:Y:S01]  /*0380*/  IMAD.IADD R21, R18, 0x1, -R4 ;  /* 0x0000000112157824 */ /* 0x000fe200078e0a04 */
[----:B------:R-:W-:Y:S02]  /*0390*/  SHF.R.S32.HI R5, RZ, 0x1f, R13 ;  /* 0x0000001fff057819 */ /* 0x000fe4000001140d */
[----:B------:R-:W-:Y:S01]  /*03a0*/  SHF.R.S32.HI R8, RZ, 0x1, R7 ;  /* 0x00000001ff087819 */ /* 0x000fe20000011407 */
[----:B------:R-:W-:Y:S01]  /*03b0*/  IMAD.IADD R3, R9, 0x1, -R3 ;  /* 0x0000000109037824 */ /* 0x000fe200078e0a03 */
[----:B------:R-:W-:Y:S02]  /*03c0*/  LEA.HI R4, R5, R207, RZ, 0x2 ;  /* 0x000000cf05047211 */ /* 0x000fe400078f10ff */
[----:B------:R-:W-:Y:S02]  /*03d0*/  SHF.R.S32.HI R5, RZ, 0x1f, R21 ;  /* 0x0000001fff057819 */ /* 0x000fe40000011415 */
[----:B------:R-:W-:-:S02]  /*03e0*/  SHF.R.S32.HI R23, RZ, 0x1f, R22 ;  /* 0x0000001fff177819 */ /* 0x000fc40000011416 */
[----:B------:R-:W-:Y:S01]  /*03f0*/  LEA.HI R10, R5, R21, RZ, 0x2 ;  /* 0x00000015050a7211 */ /* 0x000fe200078f10ff */
[----:B-1----:R-:W-:Y:S01]  /*0400*/  IMAD.SHL.U32 R0, R2, 0x20, RZ ;  /* 0x0000002002007824 */ /* 0x002fe200078e00ff */
[----:B------:R-:W-:Y:S02]  /*0410*/  LEA.HI R2, R6, R24, RZ, 0x3 ;  /* 0x0000001806027211 */ /* 0x000fe400078f18ff */
[----:B------:R-:W-:Y:S02]  /*0420*/  SHF.R.S32.HI R6, RZ, 0x1f, R7 ;  /* 0x0000001fff067819 */ /* 0x000fe40000011407 */
[----:B------:R-:W-:Y:S02]  /*0430*/  LOP3.LUT R0, R0, 0xffffffc0, RZ, 0xc0, !PT ;  /* 0xffffffc000007812 */ /* 0x000fe400078ec0ff */
[----:B------:R-:W-:-:S03]  /*0440*/  LOP3.LUT R2, R2, 0xfffffff8, RZ, 0xc0, !PT ;  /* 0xfffffff802027812 */ /* 0x000fc600078ec0ff */
[----:B------:R-:W-:Y:S01]  /*0450*/  IMAD R13, R3, 0x8, R0 ;  /* 0x00000008030d7824 */ /* 0x000fe200078e0200 */
[----:B------:R-:W-:Y:S01]  /*0460*/  LOP3.LUT R0, R4, 0xffffffc, RZ, 0xc0, !PT ;  /* 0x0ffffffc04007812 */ /* 0x000fe200078ec0ff */
[----:B------:R-:W-:Y:S01]  /*0470*/  IMAD.IADD R4, R24, 0x1, -R2 ;  /* 0x0000000118047824 */ /* 0x000fe200078e0a02 */
[----:B------:R-:W-:-:S03]  /*0480*/  SHF.R.S32.HI R3, RZ, 0x1, R11 ;  /* 0x00000001ff037819 */ /* 0x000fc6000001140b */
[C---:B------:R-:W-:Y:S01]  /*0490*/  IMAD.IADD R2, R207.reuse, 0x1, -R0 ;  /* 0x00000001cf027824 */ /* 0x040fe200078e0a00 */
[----:B------:R-:W-:Y:S01]  /*04a0*/  SHF.R.S32.HI R0, RZ, 0x2, R10 ;  /* 0x00000002ff007819 */ /* 0x000fe2000001140a */
[----:B------:R-:W-:Y:S01]  /*04b0*/  IMAD.SHL.U32 R207, R207, 0x200, RZ ;  /* 0x00000200cfcf7824 */ /* 0x000fe200078e00ff */
[----:B------:R-:W-:Y:S02]  /*04c0*/  LEA.HI R7, R4, R4, RZ, 0x1 ;  /* 0x0000000404077211 */ /* 0x000fe400078f08ff */
[C---:B------:R-:W-:Y:S01]  /*04d0*/  LOP3.LUT P2, RZ, R3.reuse, 0x2, RZ, 0xc0, !PT ;  /* 0x0000000203ff7812 */ /* 0x040fe2000784c0ff */
[----:B------:R-:W-:Y:S01]  /*04e0*/  IMAD.SHL.U32 R3, R3, 0x40, RZ ;  /* 0x0000004003037824 */ /* 0x000fe200078e00ff */
[----:B------:R-:W-:Y:S01]  /*04f0*/  LOP3.LUT R5, R7, 0x3fffffe, RZ, 0xc0, !PT ;  /* 0x03fffffe07057812 */ /* 0x000fe200078ec0ff */
[----:B------:R-:W-:Y:S01]  /*0500*/  IMAD R20, R2, 0x10, R0 ;  /* 0x0000001002147824 */ /* 0x000fe200078e0200 */
[----:B------:R-:W-:Y:S01]  /*0510*/  LEA.HI R2, R6, R8, RZ, 0x2 ;  /* 0x0000000806027211 */ /* 0x000fe200078f10ff */
[----:B------:R-:W-:Y:S01]  /*0520*/  IMAD R6, R9, 0x2, R207 ;  /* 0x0000000209067824 */ /* 0x000fe200078e02cf */
[----:B------:R-:W-:Y:S01]  /*0530*/  LOP3.LUT R0, R3, 0xc0, RZ, 0xc0, !PT ;  /* 0x000000c003007812 */ /* 0x000fe200078ec0ff */
[----:B------:R-:W-:Y:S01]  /*0540*/  IMAD.IADD R5, R4, 0x1, -R5 ;  /* 0x0000000104057824 */ /* 0x000fe200078e0a05 */
[----:B------:R-:W-:Y:S01]  /*0550*/  LOP3.LUT R2, R2, 0xfffffffc, RZ, 0xc0, !PT ;  /* 0xfffffffc02027812 */ /* 0x000fe200078ec0ff */
[----:B------:R-:W-:Y:S01]  /*0560*/  STL [R1+0x78], R20 ;  /* 0x0000781401007387 */ /* 0x000fe20000100800 */
[----:B------:R-:W-:Y:S01]  /*0570*/  LOP3.LUT R4, R0, 0x8, R16, 0xf8, !PT ;  /* 0x0000000800047812 */ /* 0x000fe200078ef810 */
[----:B------:R-:W-:Y:S01]  /*0580*/  IMAD R6, R5, 0x20, R6 ;  /* 0x0000002005067824 */ /* 0x000fe200078e0206 */
[----:B------:R-:W-:Y:S01]  /*0590*/  SHF.R.U32.HI R3, RZ, 0x3, R0 ;  /* 0x00000003ff037819 */ /* 0x000fe20000011600 */
[----:B------:R-:W-:Y:S01]  /*05a0*/  IMAD.IADD R2, R8, 0x1, -R2 ;  /* 0x0000000108027824 */ /* 0x000fe200078e0a02 */
[----:B------:R-:W-:Y:S01]  /*05b0*/  SHF.R.S32.HI R0, RZ, 0x1, R7 ;  /* 0x00000001ff007819 */ /* 0x000fe20000011407 */
[----:B------:R-:W-:Y:S01]  /*05c0*/  IMAD.SHL.U32 R5, R15, 0x20, RZ ;  /* 0x000000200f057824 */ /* 0x000fe200078e00ff */
[----:B------:R-:W-:Y:S01]  /*05d0*/  LOP3.LUT R8, R4, R3, RZ, 0x3c, !PT ;  /* 0x0000000304087212 */ /* 0x000fe200078e3cff */
[----:B------:R-:W-:Y:S01]  /*05e0*/  IMAD.SHL.U32 R7, R14, 0x8, RZ ;  /* 0x000000080e077824 */ /* 0x000fe200078e00ff */
[C---:B------:R-:W-:Y:S01]  /*05f0*/  LOP3.LUT R4, R0.reuse, 0x1, RZ, 0xc0, !PT ;  /* 0x0000000100047812 */ /* 0x040fe200078ec0ff */
[----:B------:R-:W-:Y:S01]  /*0600*/  IMAD.SHL.U32 R3, R0, 0x40, RZ ;  /* 0x0000004000037824 */ /* 0x000fe200078e00ff */
[C---:B------:R-:W-:Y:S01]  /*0610*/  LOP3.LUT P3, RZ, R2.reuse, 0x2, RZ, 0xc0, !PT ;  /* 0x0000000202ff7812 */ /* 0x040fe2000786c0ff */
[----:B------:R-:W-:Y:S01]  /*0620*/  IMAD.SHL.U32 R2, R2, 0x40, RZ ;  /* 0x0000004002027824 */ /* 0x000fe200078e00ff */
[----:B------:R-:W-:Y:S01]  /*0630*/  ISETP.NE.U32.AND P1, PT, R4, 0x1, PT ;  /* 0x000000010400780c */ /* 0x000fe20003f25070 */
[----:B------:R-:W-:Y:S01]  /*0640*/  IMAD.U32 R204, R204, 0x20, R8 ;  /* 0x00000020cccc7824 */ /* 0x000fe200078e0008 */
[----:B------:R-:W-:-:S02]  /*0650*/  LOP3.LUT R3, R3, 0xc0, RZ, 0xc0, !PT ;  /* 0x000000c003037812 */ /* 0x000fc400078ec0ff */
[----:B------:R-:W-:Y:S02]  /*0660*/  LOP3.LUT P0, RZ, R0, 0x2, RZ, 0xc0, !PT ;  /* 0x0000000200ff7812 */ /* 0x000fe4000780c0ff */
[----:B------:R-:W-:Y:S02]  /*0670*/  LEA.HI R3, R3, R3, RZ, 0x1d ;  /* 0x0000000303037211 */ /* 0x000fe400078fe8ff */
[----:B------:R-:W-:Y:S02]  /*0680*/  LOP3.LUT R0, R5, 0xffffff00, RZ, 0xc0, !PT ;  /* 0xffffff0005007812 */ /* 0x000fe400078ec0ff */
[----:B------:R-:W-:Y:S01]  /*0690*/  LOP3.LUT R2, R2, 0xc0, RZ, 0xc0, !PT ;  /* 0x000000c002027812 */ /* 0x000fe200078ec0ff */
[----:B------:R-:W-:Y:S01]  /*06a0*/  IMAD.IADD R3, R3, 0x1, R6 ;  /* 0x0000000103037824 */ /* 0x000fe200078e0206 */
[----:B------:R-:W-:Y:S01]  /*06b0*/  LEA R204, R204, 0x3100, 0x1 ;  /* 0x00003100cccc7811 */ /* 0x000fe200078e08ff */
[----:B------:R-:W-:Y:S01]  /*06c0*/  IMAD.IADD R207, R0, 0x1, R207 ;  /* 0x0000000100cf7824 */ /* 0x000fe200078e02cf */
[----:B------:R-:W-:Y:S01]  /*06d0*/  LOP3.LUT R4, R2, 0x8, R7, 0xf8, !PT ;  /* 0x0000000802047812 */ /* 0x000fe200078ef807 */
[----:B------:R-:W-:Y:S01]  /*06e0*/  IMAD.SHL.U32 R19, R3, 0x2, RZ ;  /* 0x0000000203137824 */ /* 0x000fe200078e00ff */
[----:B------:R-:W-:Y:S01]  /*06f0*/  SHF.R.U32.HI R205, RZ, 0x3, R2 ;  /* 0x00000003ffcd7819 */ /* 0x000fe20000011602 */
[----:B------:R-:W-:Y:S01]  /*0700*/  IMAD R2, R12, 0x20, R0 ;  /* 0x000000200c027824 */ /* 0x000fe200078e0200 */
[----:B------:R-:W-:Y:S01]  /*0710*/  IADD3 R3, R22, 0x20, RZ ;  /* 0x0000002016037810 */ /* 0x000fe20007ffe0ff */
[----:B------:R-:W-:Y:S01]  /*0720*/  IMAD R207, R12, 0x20, R207 ;  /* 0x000000200ccf7824 */ /* 0x000fe200078e02cf */
[----:B------:R-:W-:Y:S01]  /*0730*/  IADD3 R0, R19, 0x80, RZ ;  /* 0x0000008013007810 */ /* 0x000fe20007ffe0ff */
[----:B------:R-:W-:Y:S01]  /*0740*/  STL [R1+0x54], R19 ;  /* 0x0000541301007387 */ /* 0x000fe20000100800 */
[----:B------:R-:W-:-:S02]  /*0750*/  LOP3.LUT R205, R4, R205, RZ, 0x3c, !PT ;  /* 0x000000cd04cd7212 */ /* 0x000fc400078e3cff */
[----:B------:R-:W-:Y:S01]  /*0760*/  IADD3 R18, R19, 0x70, RZ ;  /* 0x0000007013127810 */ /* 0x000fe20007ffe0ff */
[----:B------:R-:W-:Y:S01]  /*0770*/  STL [R1+0x6c], R17 ;  /* 0x00006c1101007387 */ /* 0x000fe20000100800 */
[----:B------:R-:W-:Y:S01]  /*0780*/  @P1 IADD3 R18, R0, 0x10, RZ ;  /* 0x0000001000121810 */ /* 0x000fe20007ffe0ff */
[----:B------:R-:W-:Y:S01]  /*0790*/  IMAD R0, R9, 0x20, R24 ;  /* 0x0000002009007824 */ /* 0x000fe200078e0218 */
[C---:B------:R-:W-:Y:S01]  /*07a0*/  IADD3 R209, R204.reuse, 0x20, RZ ;  /* 0x00000020ccd17810 */ /* 0x040fe20007ffe0ff */
[C---:B------:R-:W-:Y:S01]  /*07b0*/  IMAD.IADD R207, R205.reuse, 0x1, R207 ;  /* 0x00000001cdcf7824 */ /* 0x040fe200078e02cf */
[----:B------:R-:W-:Y:S01]  /*07c0*/  @P2 IADD3 R209, R204, -0x20, RZ ;  /* 0xffffffe0ccd12810 */ /* 0x000fe20007ffe0ff */
[----:B------:R-:W-:Y:S01]  /*07d0*/  IMAD.IADD R205, R205, 0x1, R2 ;  /* 0x00000001cdcd7824 */ /* 0x000fe200078e0202 */
[----:B------:R-:W-:Y:S01]  /*07e0*/  STL [R1+0x58], R18 ;  /* 0x0000581201007387 */ /* 0x000fe20000100800 */
[----:B------:R-:W-:Y:S02]  /*07f0*/  IADD3 R2, R22, 0x40, RZ ;  /* 0x0000004016027810 */ /* 0x000fe40007ffe0ff */
[----:B------:R-:W-:Y:S01]  /*0800*/  LEA R207, R207, 0x6100, 0x1 ;  /* 0x00006100cfcf7811 */ /* 0x000fe200078e08ff */
[----:B------:R1:W-:Y:S01]  /*0810*/  STL [R1+0x70], R0 ;  /* 0x0000700001007387 */ /* 0x0003e20000100800 */
[----:B------:R-:W-:-:S02]  /*0820*/  LEA R205, R205, 0x100, 0x1 ;  /* 0x00000100cdcd7811 */ /* 0x000fc400078e08ff */
[C---:B------:R-:W-:Y:S01]  /*0830*/  IADD3 R220, R209.reuse, 0x400, RZ ;  /* 0x00000400d1dc7810 */ /* 0x040fe20007ffe0ff */
[----:B------:R-:W-:Y:S01]  /*0840*/  STL.64 [R1+0x30], R22 ;  /* 0x0000301601007387 */ /* 0x000fe20000100a00 */
[C---:B------:R-:W-:Y:S02]  /*0850*/  IADD3 R219, R209.reuse, 0x800, RZ ;  /* 0x00000800d1db7810 */ /* 0x040fe40007ffe0ff */
[C---:B------:R-:W-:Y:S01]  /*0860*/  IADD3 R218, R209.reuse, 0xc00, RZ ;  /* 0x00000c00d1da7810 */ /* 0x040fe20007ffe0ff */
[----:B------:R2:W-:Y:S01]  /*0870*/  STL [R1+0x38], R3 ;  /* 0x0000380301007387 */ /* 0x0005e20000100800 */
[C---:B------:R-:W-:Y:S02]  /*0880*/  IADD3 R217, R209.reuse, 0x1000, RZ ;  /* 0x00001000d1d97810 */ /* 0x040fe40007ffe0ff */
[C---:B------:R-:W-:Y:S01]  /*0890*/  IADD3 R216, R209.reuse, 0x1400, RZ ;  /* 0x00001400d1d87810 */ /* 0x040fe20007ffe0ff */
[----:B------:R3:W-:Y:S01]  /*08a0*/  STL [R1+0x3c], R2 ;  /* 0x00003c0201007387 */ /* 0x0007e20000100800 */
[----:B------:R-:W-:-:S02]  /*08b0*/  IADD3 R215, R209, 0x1800, RZ ;  /* 0x00001800d1d77810 */ /* 0x000fc40007ffe0ff */
[C---:B------:R-:W-:Y:S02]  /*08c0*/  IADD3 R214, R209.reuse, 0x1c00, RZ ;  /* 0x00001c00d1d67810 */ /* 0x040fe40007ffe0ff */
[C---:B------:R-:W-:Y:S02]  /*08d0*/  IADD3 R213, R209.reuse, 0x2000, RZ ;  /* 0x00002000d1d57810 */ /* 0x040fe40007ffe0ff */
[C---:B------:R-:W-:Y:S02]  /*08e0*/  IADD3 R212, R209.reuse, 0x2400, RZ ;  /* 0x00002400d1d47810 */ /* 0x040fe40007ffe0ff */
[C---:B------:R-:W-:Y:S02]  /*08f0*/  IADD3 R211, R209.reuse, 0x2800, RZ ;  /* 0x00002800d1d37810 */ /* 0x040fe40007ffe0ff */
[----:B------:R-:W-:Y:S02]  /*0900*/  IADD3 R210, R209, 0x2c00, RZ ;  /* 0x00002c00d1d27810 */ /* 0x000fe40007ffe0ff */
[----:B-1----:R-:W-:-:S05]  /*0910*/  LOP3.LUT R0, R10, 0x7ffffffc, RZ, 0xc0, !PT ;  /* 0x7ffffffc0a007812 */ /* 0x002fca00078ec0ff */
[----:B------:R-:W-:Y:S01]  /*0920*/  IMAD.IADD R0, R21, 0x1, -R0 ;  /* 0x0000000115007824 */ /* 0x000fe200078e0a00 */
[----:B--2---:R-:W-:-:S03]  /*0930*/  SHF.R.S32.HI R3, RZ, 0x1f, R3 ;  /* 0x0000001fff037819 */ /* 0x004fc60000011403 */
[----:B------:R-:W-:Y:S01]  /*0940*/  IMAD.SHL.U32 R0, R0, 0x2, RZ ;  /* 0x0000000200007824 */ /* 0x000fe200078e00ff */
[----:B---3--:R-:W-:Y:S01]  /*0950*/  SHF.R.S32.HI R2, RZ, 0x1f, R2 ;  /* 0x0000001fff027819 */ /* 0x008fe20000011402 */
[----:B------:R1:W-:Y:S04]  /*0960*/  STL [R1+0x68], R3 ;  /* 0x0000680301007387 */ /* 0x0003e80000100800 */
[----:B------:R2:W-:Y:S01]  /*0970*/  STL [R1+0x64], R2 ;  /* 0x0000640201007387 */ /* 0x0005e20000100800 */
[----:B-1----:R-:W-:Y:S01]  /*0980*/  IMAD.IADD R3, R20, 0x1, R13 ;  /* 0x0000000114037824 */ /* 0x002fe200078e020d */
[----:B--2---:R-:W-:-:S04]  /*0990*/  SEL R2, R206, 0xffffffe0, !P0 ;  /* 0xffffffe0ce027807 */ /* 0x004fc80004000000 */
[----:B------:R-:W-:Y:S01]  /*09a0*/  STL [R1+0x50], R3 ;  /* 0x0000500301007387 */ /* 0x000fe20000100800 */
[----:B------:R-:W-:-:S03]  /*09b0*/  SEL R206, R206, 0xffffffe0, !P3 ;  /* 0xffffffe0cece7807 */ /* 0x000fc60005800000 */
[----:B------:R1:W-:Y:S02]  /*09c0*/  STL [R1+0x4c], R0 ;  /* 0x00004c0001007387 */ /* 0x0003e40000100800 */
[----:B------:R-:W-:Y:S02]  /*09d0*/  IMAD.IADD R208, R207, 0x1, R206 ;  /* 0x00000001cfd07824 */ /* 0x000fe400078e02ce */
[----:B------:R-:W-:Y:S02]  /*09e0*/  IMAD.IADD R206, R206, 0x1, R205 ;  /* 0x00000001cece7824 */ /* 0x000fe400078e02cd */
[----:B-1----:R-:W-:-:S05]  /*09f0*/  IMAD.IADD R0, R19, 0x1, R2 ;  /* 0x0000000113007824 */ /* 0x002fca00078e0202 */
[----:B------:R1:W-:Y:S02]  /*0a00*/  STL [R1+0x60], R0 ;  /* 0x0000600001007387 */ /* 0x0003e40000100800 */
[----:B-1----:R-:W-:-:S05]  /*0a10*/  IMAD.IADD R0, R2, 0x1, R18 ;  /* 0x0000000102007824 */ /* 0x002fca00078e0212 */
[----:B------:R1:W-:Y:S02]  /*0a20*/  STL [R1+0x5c], R0 ;  /* 0x00005c0001007387 */ /* 0x0003e40000100800 */
.L_x_587:
[----:B------:R-:W2:Y:S01]  /*0a30*/  LDL R4, [R1+0x6c] ;  /* 0x00006c0001047983 */ /* 0x000ea20000100800 */
[----:B-1----:R-:W-:Y:S01]  /*0a40*/  IMAD.MOV.U32 R0, RZ, RZ, c[0x0][0x560] ;  /* 0x00015800ff007624 */ /* 0x002fe200078e00ff */
[----:B------:R-:W-:Y:S01]  /*0a50*/  YIELD ;  /* 0x0000000000007946 */ /* 0x000fe20003800000 */
[----:B------:R-:W-:Y:S03]  /*0a60*/  BSSY B0, `(.L_x_534) ;  /* 0x0000016000007945 */ /* 0x000fe60003800000 */
[----:B------:R-:W-:-:S13]  /*0a70*/  ISETP.NE.AND P0, PT, R0, 0x1, PT ;  /* 0x000000010000780c */ /* 0x000fda0003f05270 */
[----:B--2---:R-:W-:Y:S01]  /*0a80*/  @P0 IMAD.HI.U32 R0, R4, c[0x0][0x564], RZ ;  /* 0x0001590004000a27 */ /* 0x004fe200078e00ff */
[----:B------:R-:W-:-:S04]  /*0a90*/  MOV R3, R4 ;  /* 0x0000000400037202 */ /* 0x000fc80000000f00 */
[----:B------:R-:W-:-:S04]  /*0aa0*/  @P0 SHF.R.U32.HI R3, RZ, c[0x0][0x568], R0 ;  /* 0x00015a00ff030a19 */ /* 0x000fc80000011600 */
[----:B------:R-:W-:Y:S01]  /*0ab0*/  ISETP.GE.AND P0, PT, R3, c[0x0][0x578], PT ;  /* 0x00015e0003007a0c */ /* 0x000fe20003f06270 */
[----:B------:R-:W-:-:S04]  /*0ac0*/  IMAD.MOV R2, RZ, RZ, -R3 ;  /* 0x000000ffff027224 */ /* 0x000fc800078e0a03 */
[----:B------:R-:W-:-:S08]  /*0ad0*/  IMAD R2, R2, c[0x0][0x560], R4 ;  /* 0x0001580002027a24 */ /* 0x000fd000078e0204 */
[----:B------:R-:W-:Y:S05]  /*0ae0*/  @!P0 BRA `(.L_x_535) ;  /* 0x0000007000008947 */ /* 0x000fea0003800000 */
[----:B------:R-:W-:-:S04]  /*0af0*/  MOV R0, c[0x0][0x56c] ;  /* 0x00015b0000007a02 */ /* 0x000fc80000000f00 */
[----:B------:R-:W-:Y:S02]  /*0b00*/  ISETP.NE.AND P0, PT, R0, 0x1, PT ;  /* 0x000000010000780c */ /* 0x000fe40003f05270 */
[----:B------:R-:W-:-:S11]  /*0b10*/  MOV R0, R2 ;  /* 0x0000000200007202 */ /* 0x000fd60000000f00 */
[----:B------:R-:W-:-:S05]  /*0b20*/  @P0 IMAD.HI.U32 R4, R2, c[0x0][0x570], RZ ;  /* 0x00015c0002040a27 */ /* 0x000fca00078e00ff */
[----:B------:R-:W-:-:S05]  /*0b30*/  @P0 SHF.R.U32.HI R0, RZ, c[0x0][0x574], R4 ;  /* 0x00015d00ff000a19 */ /* 0x000fca0000011604 */
[----:B------:R-:W-:Y:S01]  /*0b40*/  IMAD R4, R0, c[0x0][0x56c], RZ ;  /* 0x00015b0000047a24 */ /* 0x000fe200078e02ff */
[----:B------:R-:W-:Y:S05]  /*0b50*/  BRA `(.L_x_536) ;  /* 0x0000006000007947 */ /* 0x000fea0003800000 */
.L_x_535:
[----:B------:R-:W-:-:S04]  /*0b60*/  MOV R0, c[0x0][0x554] ;  /* 0x0001550000007a02 */ /* 0x000fc80000000f00 */
[----:B------:R-:W-:Y:S02]  /*0b70*/  ISETP.NE.AND P0, PT, R0, 0x1, PT ;  /* 0x000000010000780c */ /* 0x000fe40003f05270 */
[----:B------:R-:W-:-:S11]  /*0b80*/  MOV R0, R2 ;  /* 0x0000000200007202 */ /* 0x000fd60000000f00 */
[----:B------:R-:W-:-:S05]  /*0b90*/  @P0 IMAD.HI.U32 R4, R2, c[0x0][0x558], RZ ;  /* 0x0001560002040a27 */ /* 0x000fca00078e00ff */
[----:B------:R-:W-:-:S05]  /*0ba0*/  @P0 SHF.R.U32.HI R0, RZ, c[0x0][0x55c], R4 ;  /* 0x00015700ff000a19 */ /* 0x000fca0000011604 */
[----:B------:R-:W-:Y:S02]  /*0bb0*/  IMAD R4, R0, c[0x0][0x554], RZ ;  /* 0x0001550000047a24 */ /* 0x000fe400078e02ff */
.L_x_536:
[----:B------:R-:W-:Y:S05]  /*0bc0*/  BSYNC B0 ;  /* 0x0000000000007941 */ /* 0x000fea0003800000 */
.L_x_534:
[----:B------:R-:W-:Y:S01]  /*0bd0*/  IMAD.MOV.U32 R5, RZ, RZ, c[0x0][0x2c4] ;  /* 0x0000b100ff057624 */ /* 0x000fe200078e00ff */
[----:B------:R-:W-:Y:S01]  /*0be0*/  LOP3.LUT R0, RZ, R0, RZ, 0x33, !PT ;  /* 0x00000000ff007212 */ /* 0x000fe200078e33ff */
[----:B------:R-:W-:Y:S01]  /*0bf0*/  IMAD.MOV.U32 R6, RZ, RZ, c[0x0][0x548] ;  /* 0x00015200ff067624 */ /* 0x000fe200078e00ff */
[----:B------:R-:W-:Y:S01]  /*0c00*/  ULDC UR5, c[0x0][0x1d0] ;  /* 0x0000740000057ab9 */ /* 0x000fe20000000800 */
[----:B------:R-:W-:Y:S01]  /*0c10*/  IMAD.IADD R2, R2, 0x1, -R4 ;  /* 0x0000000102027824 */ /* 0x000fe200078e0a04 */
[----:B------:R-:W-:Y:S01]  /*0c20*/  ISETP.NE.AND P2, PT, R5, 0x1, PT ;  /* 0x000000010500780c */ /* 0x000fe20003f45270 */
[----:B------:R-:W-:Y:S01]  /*0c30*/  IMAD.MOV.U32 R5, RZ, RZ, 0x40 ;  /* 0x00000040ff057424 */ /* 0x000fe200078e00ff */
[----:B------:R-:W-:Y:S01]  /*0c40*/  IADD3 R0, R0, c[0x0][0x53c], RZ ;  /* 0x00014f0000007a10 */ /* 0x000fe20007ffe0ff */
[----:B------:R-:W-:Y:S01]  /*0c50*/  IMAD R2, R3, c[0x0][0x554], R2 ;  /* 0x0001550003027a24 */ /* 0x000fe200078e0202 */
[----:B------:R-:W-:Y:S01]  /*0c60*/  ISETP.NE.AND P0, PT, R6, 0x1, PT ;  /* 0x000000010600780c */ /* 0x000fe20003f05270 */
[----:B------:R-:W-:Y:S01]  /*0c70*/  UIADD3 UR5, UR5, 0x3f, URZ ;  /* 0x0000003f05057890 */ /* 0x000fe2000fffe03f */
[----:B------:R-:W-:Y:S01]  /*0c80*/  SHF.L.U32 R49, R0, 0x7, RZ ;  /* 0x0000000700317819 */ /* 0x000fe200000006ff */
[----:B------:R-:W-:Y:S01]  /*0c90*/  CS2R R94, SRZ ;  /* 0x00000000005e7805 */ /* 0x000fe2000001ff00 */
[----:B------:R-:W-:Y:S01]  /*0ca0*/  MOV R52, R2 ;  /* 0x0000000200347202 */ /* 0x000fe20000000f00 */
[----:B------:R-:W-:Y:S01]  /*0cb0*/  USHF.R.S32.HI UR4, URZ, 0x1f, UR5 ;  /* 0x0000001f3f047899 */ /* 0x000fe20008011405 */
[----:B------:R-:W-:Y:S01]  /*0cc0*/  IADD3 R0, R49, 0x7f, RZ ;  /* 0x0000007f31007810 */ /* 0x000fe20007ffe0ff */
[----:B------:R1:W-:Y:S01]  /*0cd0*/  STL [R1+0x40], R49 ;  /* 0x0000403101007387 */ /* 0x0003e20000100800 */
[----:B------:R-:W-:Y:S01]  /*0ce0*/  CS2R R92, SRZ ;  /* 0x00000000005c7805 */ /* 0x000fe2000001ff00 */
[----:B------:R-:W-:Y:S01]  /*0cf0*/  ULEA.HI UR4, UR4, UR5, URZ, 0x6 ;  /* 0x0000000504047291 */ /* 0x000fe2000f8f303f */
[----:B------:R-:W-:Y:S01]  /*0d00*/  CS2R R98, SRZ ;  /* 0x0000000000627805 */ /* 0x000fe2000001ff00 */
[----:B------:R-:W-:Y:S01]  /*0d10*/  @P2 IMAD.HI.U32 R3, R0, c[0x0][0x2c8], RZ ;  /* 0x0000b20000032a27 */ /* 0x000fe200078e00ff */
[----:B------:R-:W-:Y:S01]  /*0d20*/  CS2R R96, SRZ ;  /* 0x0000000000607805 */ /* 0x000fe2000001ff00 */
[----:B------:R-:W-:Y:S01]  /*0d30*/  USHF.R.S32.HI UR4, URZ, 0x6, UR4 ;  /* 0x000000063f047899 */ /* 0x000fe20008011404 */
[----:B------:R-:W-:Y:S01]  /*0d40*/  MOV R90, RZ ;  /* 0x000000ff005a7202 */ /* 0x000fe20000000f00 */
[----:B------:R-:W-:Y:S01]  /*0d50*/  @P0 IMAD.HI.U32 R4, R2, c[0x0][0x54c], RZ ;  /* 0x0001530002040a27 */ /* 0x000fe200078e00ff */
[----:B------:R-:W-:Y:S01]  /*0d60*/  @P2 SHF.R.U32.HI R0, RZ, c[0x0][0x2cc], R3 ;  /* 0x0000b300ff002a19 */ /* 0x000fe20000011603 */
[----:B------:R-:W-:Y:S01]  /*0d70*/  CS2R R88, SRZ ;  /* 0x0000000000587805 */ /* 0x000fe2000001ff00 */
[----:B------:R-:W-:Y:S01]  /*0d80*/  IADD3 R3, R5, -c[0x0][0x168], RZ ;  /* 0x80005a0005037a10 */ /* 0x000fe20007ffe0ff */
[----:B------:R-:W-:Y:S01]  /*0d90*/  IMAD.MOV.U32 R5, RZ, RZ, RZ ;  /* 0x000000ffff057224 */ /* 0x000fe200078e00ff */
[----:B------:R-:W-:Y:S01]  /*0da0*/  @P0 SHF.R.U32.HI R52, RZ, c[0x0][0x550], R4 ;  /* 0x00015400ff340a19 */ /* 0x000fe20000011604 */
[----:B------:R-:W-:Y:S01]  /*0db0*/  CS2R R86, SRZ ;  /* 0x0000000000567805 */ /* 0x000fe2000001ff00 */
[----:B------:R-:W-:Y:S01]  /*0dc0*/  IADD3 R0, R0, c[0x0][0x1d0], R3 ;  /* 0x0000740000007a10 */ /* 0x000fe20007ffe003 */
[----:B------:R-:W-:Y:S01]  /*0dd0*/  CS2R R84, SRZ ;  /* 0x0000000000547805 */ /* 0x000fe2000001ff00 */
[----:B------:R-:W-:Y:S01]  /*0de0*/  IMAD.MOV.U32 R9, RZ, RZ, RZ ;  /* 0x000000ffff097224 */ /* 0x000fe200078e00ff */
[----:B------:R1:W-:Y:S01]  /*0df0*/  STL [R1+0x48], R52 ;  /* 0x0000483401007387 */ /* 0x0003e20000100800 */
[----:B------:R-:W-:Y:S01]  /*0e00*/  IMAD.MOV R3, RZ, RZ, -R52 ;  /* 0x000000ffff037224 */ /* 0x000fe200078e0a34 */
[----:B------:R-:W-:Y:S01]  /*0e10*/  SHF.R.S32.HI R4, RZ, 0x1f, R0 ;  /* 0x0000001fff047819 */ /* 0x000fe20000011400 */
[----:B------:R-:W-:Y:S01]  /*0e20*/  IMAD.MOV.U32 R78, RZ, RZ, RZ ;  /* 0x000000ffff4e7224 */ /* 0x000fe200078e00ff */
[----:B------:R-:W-:Y:S01]  /*0e30*/  CS2R R10, SRZ ;  /* 0x00000000000a7805 */ /* 0x000fe2000001ff00 */
[----:B------:R-:W-:Y:S01]  /*0e40*/  IMAD R53, R3, c[0x0][0x548], R2 ;  /* 0x0001520003357a24 */ /* 0x000fe200078e0202 */
[----:B------:R-:W-:Y:S01]  /*0e50*/  LEA.HI R2, R4, R0, RZ, 0x6 ;  /* 0x0000000004027211 */ /* 0x000fe200078f30ff */
[----:B------:R-:W-:Y:S01]  /*0e60*/  IMAD.MOV.U32 R82, RZ, RZ, RZ ;  /* 0x000000ffff527224 */ /* 0x000fe200078e00ff */
[----:B------:R-:W-:Y:S01]  /*0e70*/  PRMT R0, RZ, 0x7610, R0 ;  /* 0x00007610ff007816 */ /* 0x000fe20000000000 */
[----:B------:R-:W-:Y:S01]  /*0e80*/  CS2R R12, SRZ ;  /* 0x00000000000c7805 */ /* 0x000fe2000001ff00 */
[----:B------:R-:W-:Y:S01]  /*0e90*/  SHF.R.S32.HI R2, RZ, 0x6, R2 ;  /* 0x00000006ff027819 */ /* 0x000fe20000011402 */
[----:B------:R1:W-:Y:S01]  /*0ea0*/  STL [R1+0x44], R53 ;  /* 0x0000443501007387 */ /* 0x0003e20000100800 */
[----:B------:R-:W-:Y:S01]  /*0eb0*/  MOV R76, RZ ;  /* 0x000000ff004c7202 */ /* 0x000fe20000000f00 */
[----:B------:R-:W-:Y:S01]  /*0ec0*/  IMAD.MOV.U32 R80, RZ, RZ, RZ ;  /* 0x000000ffff507224 */ /* 0x000fe200078e00ff */
[----:B------:R-:W-:Y:S01]  /*0ed0*/  IMNMX R252, R2, UR4, PT ;  /* 0x0000000402fc7c17 */ /* 0x000fe2000b800200 */
[----:B------:R-:W-:Y:S01]  /*0ee0*/  CS2R R14, SRZ ;  /* 0x00000000000e7805 */ /* 0x000fe2000001ff00 */
[----:B------:R-:W-:Y:S01]  /*0ef0*/  MOV R74, RZ ;  /* 0x000000ff004a7202 */ /* 0x000fe20000000f00 */
[----:B------:R-:W-:Y:S01]  /*0f00*/  IMAD.MOV.U32 R72, RZ, RZ, RZ ;  /* 0x000000ffff487224 */ /* 0x000fe200078e00ff */
[----:B------:R-:W-:Y:S01]  /*0f10*/  ISETP.GE.AND P0, PT, R252, 0x1, PT ;  /* 0x00000001fc00780c */ /* 0x000fe20003f06270 */
[----:B------:R-:W-:Y:S01]  /*0f20*/  IMAD.MOV.U32 R70, RZ, RZ, RZ ;  /* 0x000000ffff467224 */ /* 0x000fe200078e00ff */
[----:B------:R-:W-:Y:S01]  /*0f30*/  CS2R R16, SRZ ;  /* 0x0000000000107805 */ /* 0x000fe2000001ff00 */
[----:B------:R-:W-:Y:S01]  /*0f40*/  MOV R68, RZ ;  /* 0x000000ff00447202 */ /* 0x000fe20000000f00 */
[----:B------:R-:W-:Y:S01]  /*0f50*/  IMAD.MOV.U32 R174, RZ, RZ, RZ ;  /* 0x000000ffffae7224 */ /* 0x000fe200078e00ff */
[----:B------:R-:W-:Y:S01]  /*0f60*/  CS2R R18, SRZ ;  /* 0x0000000000127805 */ /* 0x000fe2000001ff00 */
[----:B------:R-:W-:Y:S01]  /*0f70*/  IMAD.MOV.U32 R172, RZ, RZ, RZ ;  /* 0x000000ffffac7224 */ /* 0x000fe200078e00ff */
[----:B------:R-:W-:Y:S01]  /*0f80*/  MOV R138, RZ ;  /* 0x000000ff008a7202 */ /* 0x000fe20000000f00 */
[----:B------:R-:W-:Y:S01]  /*0f90*/  CS2R R20, SRZ ;  /* 0x0000000000147805 */ /* 0x000fe2000001ff00 */
[----:B------:R-:W-:Y:S01]  /*0fa0*/  IMAD.MOV.U32 R136, RZ, RZ, RZ ;  /* 0x000000ffff887224 */ /* 0x000fe200078e00ff */
[----:B------:R-:W-:Y:S01]  /*0fb0*/  CS2R R22, SRZ ;  /* 0x0000000000167805 */ /* 0x000fe2000001ff00 */
[----:B------:R-:W-:Y:S01]  /*0fc0*/  IMAD.MOV.U32 R134, RZ, RZ, RZ ;  /* 0x000000ffff867224 */ /* 0x000fe200078e00ff */
[----:B------:R-:W-:Y:S01]  /*0fd0*/  MOV R132, RZ ;  /* 0x000000ff00847202 */ /* 0x000fe20000000f00 */
[----:B------:R-:W-:Y:S01]  /*0fe0*/  IMAD.MOV.U32 R170, RZ, RZ, RZ ;  /* 0x000000ffffaa7224 */ /* 0x000fe200078e00ff */
        /* <DEDUP_REMOVED lines=37> */
[----:B------:R-:W-:Y:S05]  /*1240*/  @!P0 BRA `(.L_x_537) ;  /* 0x0000bef000008947 */ /* 0x000fea0003800000 */
[----:B-1----:R-:W2:Y:S01]  /*1250*/  LDL R7, [R1+0x70] ;  /* 0x0000700001077983 */ /* 0x002ea20000100800 */
[----:B------:R-:W-:-:S03]  /*1260*/  ISETP.NE.U32.AND P1, PT, RZ, c[0x0][0x340], PT ;  /* 0x0000d000ff007a0c */ /* 0x000fc60003f25070 */
[----:B------:R-:W3:Y:S01]  /*1270*/  LDL.64 R50, [R1+0x30] ;  /* 0x0000300001327983 */ /* 0x000ee20000100a00 */
[----:B------:R-:W-:-:S03]  /*1280*/  ISETP.NE.AND.EX P1, PT, RZ, c[0x0][0x344], PT, P1 ;  /* 0x0000d100ff007a0c */ /* 0x000fc60003f25310 */
[----:B------:R-:W4:Y:S04]  /*1290*/  LDL R17, [R1+0x38] ;  /* 0x0000380001117983 */ /* 0x000f280000100800 */
[----:B------:R-:W5:Y:S06]  /*12a0*/  LDL R16, [R1+0x3c] ;  /* 0x00003c0001107983 */ /* 0x000f6c0000100800 */
[----:B------:R-:W-:-:S05]  /*12b0*/  @P1 MOV R2, 0x4 ;  /* 0x0000000400021802 */ /* 0x000fca0000000f00 */
[----:B------:R-:W-:-:S05]  /*12c0*/  @P1 IMAD.WIDE R2, R52, R2, c[0x0][0x340] ;  /* 0x0000d00034021625 */ /* 0x000fca00078e0202 */
[----:B------:R1:W3:Y:S01]  /*12d0*/  @P1 LDG.E R15, [R2.64] ;  /* 0x00000006020f1981 */ /* 0x0002e2000c1e1900 */
[----:B------:R-:W-:-:S05]  /*12e0*/  SHF.R.S32.HI R13, RZ, 0x1f, R53 ;  /* 0x0000001fff0d7819 */ /* 0x000fca0000011435 */
[----:B------:R-:W-:Y:S01]  /*12f0*/  IMAD R5, R13, c[0x0][0x1b8], RZ ;  /* 0x00006e000d057a24 */ /* 0x000fe200078e02ff */
[----:B------:R-:W-:-:S03]  /*1300*/  SHF.R.S32.HI R14, RZ, 0x1f, R52 ;  /* 0x0000001fff0e7819 */ /* 0x000fc60000011434 */
[C---:B------:R-:W-:Y:S02]  /*1310*/  IMAD R5, R53.reuse, c[0x0][0x1bc], R5 ;  /* 0x00006f0035057a24 */ /* 0x040fe400078e0205 */
[----:B-1----:R-:W-:-:S05]  /*1320*/  IMAD.WIDE.U32 R2, R53, c[0x0][0x1b8], RZ ;  /* 0x00006e0035027a25 */ /* 0x002fca00078e00ff */
[----:B------:R-:W-:Y:S01]  /*1330*/  IADD3 R3, R3, R5, RZ ;  /* 0x0000000503037210 */ /* 0x000fe20007ffe0ff */
[----:B------:R-:W-:-:S04]  /*1340*/  IMAD R5, R14, c[0x0][0x1c0], RZ ;  /* 0x000070000e057a24 */ /* 0x000fc800078e02ff */
[C---:B------:R-:W-:Y:S02]  /*1350*/  IMAD R5, R52.reuse, c[0x0][0x1c4], R5 ;  /* 0x0000710034057a24 */ /* 0x040fe400078e0205 */
[----:B------:R-:W-:-:S05]  /*1360*/  IMAD.WIDE.U32 R2, R52, c[0x0][0x1c0], R2 ;  /* 0x0000700034027a25 */ /* 0x000fca00078e0002 */
[----:B------:R-:W-:Y:S02]  /*1370*/  IADD3 R3, R3, R5, RZ ;  /* 0x0000000503037210 */ /* 0x000fe40007ffe0ff */
[----:B--2---:R-:W-:Y:S02]  /*1380*/  IADD3 R4, R7, R49, RZ ;  /* 0x0000003107047210 */ /* 0x004fe40007ffe0ff */
[----:B------:R-:W1:Y:S03]  /*1390*/  S2R R7, SR_TID.X ;  /* 0x0000000000077919 */ /* 0x000e660000002100 */
[----:B------:R-:W-:-:S04]  /*13a0*/  @P2 IMAD.HI.U32 R6, R4, c[0x0][0x2c8], RZ ;  /* 0x0000b20004062a27 */ /* 0x000fc800078e00ff */
[----:B------:R-:W-:Y:S01]  /*13b0*/  IMAD.MOV.U32 R0, RZ, RZ, R4 ;  /* 0x000000ffff007224 */ /* 0x000fe200078e0004 */
[----:B------:R-:W-:-:S05]  /*13c0*/  @P2 SHF.R.U32.HI R0, RZ, c[0x0][0x2cc], R6 ;  /* 0x0000b300ff002a19 */ /* 0x000fca0000011606 */
[----:B------:R-:W-:-:S04]  /*13d0*/  IMAD.MOV R8, RZ, RZ, -R0 ;  /* 0x000000ffff087224 */ /* 0x000fc800078e0a00 */
[----:B------:R-:W-:Y:S01]  /*13e0*/  IMAD R8, R8, c[0x0][0x2c4], R4 ;  /* 0x0000b10008087a24 */ /* 0x000fe200078e0204 */
[----:B------:R-:W-:Y:S02]  /*13f0*/  SHF.R.S32.HI R4, RZ, 0x1f, R0 ;  /* 0x0000001fff047819 */ /* 0x000fe40000011400 */
[----:B-1----:R-:W-:-:S04]  /*1400*/  SHF.R.S32.HI R48, RZ, 0x1f, R7 ;  /* 0x0000001fff307819 */ /* 0x002fc80000011407 */
[----:B------:R-:W-:Y:S01]  /*1410*/  LEA.HI R48, R48, R7, RZ, 0x2 ;  /* 0x0000000730307211 */ /* 0x000fe200078f10ff */
[----:B------:R-:W-:-:S03]  /*1420*/  IMAD R9, R4, c[0x0][0x1b0], RZ ;  /* 0x00006c0004097a24 */ /* 0x000fc600078e02ff */
[----:B------:R-:W-:Y:S01]  /*1430*/  SHF.R.S32.HI R48, RZ, 0x2, R48 ;  /* 0x00000002ff307819 */ /* 0x000fe20000011430 */
[----:B------:R-:W-:-:S03]  /*1440*/  IMAD R9, R0, c[0x0][0x1b4], R9 ;  /* 0x00006d0000097a24 */ /* 0x000fc600078e0209 */
[----:B------:R-:W-:Y:S01]  /*1450*/  SHF.R.S32.HI R10, RZ, 0x1f, R48 ;  /* 0x0000001fff0a7819 */ /* 0x000fe20000011430 */
[----:B------:R-:W-:Y:S01]  /*1460*/  IMAD.WIDE.U32 R2, R0, c[0x0][0x1b0], R2 ;  /* 0x00006c0000027a25 */ /* 0x000fe200078e0002 */
[----:B------:R-:W-:-:S03]  /*1470*/  SHF.R.S32.HI R0, RZ, 0x1f, R8 ;  /* 0x0000001fff007819 */ /* 0x000fc60000011408 */
[C---:B------:R-:W-:Y:S02]  /*1480*/  IMAD R11, R10.reuse, c[0x0][0x1e0], RZ ;  /* 0x000078000a0b7a24 */ /* 0x040fe400078e02ff */
[----:B------:R-:W-:Y:S01]  /*1490*/  IMAD R10, R10, c[0x0][0x208], RZ ;  /* 0x000082000a0a7a24 */ /* 0x000fe200078e02ff */
[----:B------:R-:W-:Y:S01]  /*14a0*/  IADD3 R3, R3, R9, RZ ;  /* 0x0000000903037210 */ /* 0x000fe20007ffe0ff */
[----:B---3--:R-:W-:-:S04]  /*14b0*/  IMAD.WIDE.U32 R6, R48, c[0x0][0x1e0], R50 ;  /* 0x0000780030067a25 */ /* 0x008fc800078e0032 */
[----:B------:R-:W-:Y:S02]  /*14c0*/  IMAD R11, R48, c[0x0][0x1e4], R11 ;  /* 0x00007900300b7a24 */ /* 0x000fe400078e020b */
[----:B------:R-:W-:Y:S02]  /*14d0*/  IMAD R0, R0, c[0x0][0x1a8], RZ ;  /* 0x00006a0000007a24 */ /* 0x000fe400078e02ff */
[----:B------:R-:W-:Y:S01]  /*14e0*/  IMAD.WIDE.U32 R4, R48, c[0x0][0x208], R50 ;  /* 0x0000820030047a25 */ /* 0x000fe200078e0032 */
[----:B------:R-:W-:-:S03]  /*14f0*/  IADD3 R7, R7, R11, RZ ;  /* 0x0000000b07077210 */ /* 0x000fc60007ffe0ff */
[----:B------:R-:W-:Y:S01]  /*1500*/  IMAD R10, R48, c[0x0][0x20c], R10 ;  /* 0x00008300300a7a24 */ /* 0x000fe200078e020a */
[----:B----4-:R-:W-:Y:S01]  /*1510*/  ISETP.GE.AND P4, PT, R17, c[0x0][0x1d4], PT ;  /* 0x0000750011007a0c */ /* 0x010fe20003f86270 */
[C---:B------:R-:W-:Y:S02]  /*1520*/  IMAD R12, R8.reuse, c[0x0][0x1ac], R0 ;  /* 0x00006b00080c7a24 */ /* 0x040fe400078e0200 */
[----:B------:R-:W-:Y:S01]  /*1530*/  IMAD.WIDE.U32 R8, R8, c[0x0][0x1a8], R2 ;  /* 0x00006a0008087a25 */ /* 0x000fe200078e0002 */
[----:B------:R-:W-:-:S03]  /*1540*/  ISETP.GE.AND P5, PT, R50, c[0x0][0x1d4], PT ;  /* 0x0000750032007a0c */ /* 0x000fc60003fa6270 */
[----:B------:R-:W-:Y:S02]  /*1550*/  IMAD.IADD R5, R5, 0x1, R10 ;  /* 0x0000000105057824 */ /* 0x000fe400078e020a */
[C---:B------:R-:W-:Y:S02]  /*1560*/  IMAD R2, R13.reuse, c[0x0][0x1e8], RZ ;  /* 0x00007a000d027a24 */ /* 0x040fe400078e02ff */
[----:B------:R-:W-:Y:S01]  /*1570*/  IMAD R3, R13, c[0x0][0x210], RZ ;  /* 0x000084000d037a24 */ /* 0x000fe200078e02ff */
[----:B------:R-:W-:Y:S01]  /*1580*/  SEL R0, RZ, 0xffffffff, P4 ;  /* 0xffffffffff007807 */ /* 0x000fe20002000000 */
[C---:B------:R-:W-:Y:S02]  /*1590*/  IMAD R2, R53.reuse, c[0x0][0x1ec], R2 ;  /* 0x00007b0035027a24 */ /* 0x040fe400078e0202 */
[C---:B------:R-:W-:Y:S02]  /*15a0*/  IMAD R10, R53.reuse, c[0x0][0x214], R3 ;  /* 0x00008500350a7a24 */ /* 0x040fe400078e0203 */
[----:B------:R-:W-:Y:S01]  /*15b0*/  IMAD.WIDE.U32 R6, R53, c[0x0][0x1e8], R6 ;  /* 0x00007a0035067a25 */ /* 0x000fe200078e0006 */
[----:B------:R-:W-:-:S03]  /*15c0*/  @P1 SHF.R.S32.HI R3, RZ, 0x1f, R15 ;  /* 0x0000001fff031819 */ /* 0x000fc6000001140f */
[----:B------:R-:W-:Y:S01]  /*15d0*/  IMAD.WIDE.U32 R4, R53, c[0x0][0x210], R4 ;  /* 0x0000840035047a25 */ /* 0x000fe200078e0004 */
[----:B------:R-:W-:Y:S02]  /*15e0*/  SEL R11, RZ, 0x1, P5 ;  /* 0x00000001ff0b7807 */ /* 0x000fe40002800000 */
[----:B------:R-:W-:Y:S01]  /*15f0*/  SHF.L.U32 R0, R0, 0x1, RZ ;  /* 0x0000000100007819 */ /* 0x000fe200000006ff */
[----:B------:R-:W-:Y:S01]  /*1600*/  IMAD.IADD R7, R7, 0x1, R2 ;  /* 0x0000000107077824 */ /* 0x000fe200078e0202 */
[----:B------:R-:W-:Y:S01]  /*1610*/  @!P1 MOV R3, R14 ;  /* 0x0000000e00039202 */ /* 0x000fe20000000f00 */
[----:B------:R-:W-:Y:S01]  /*1620*/  @P1 IMAD.MOV.U32 R2, RZ, RZ, R15 ;  /* 0x000000ffff021224 */ /* 0x000fe200078e000f */
[----:B------:R-:W-:Y:S02]  /*1630*/  IADD3 R5, R5, R10, RZ ;  /* 0x0000000a05057210 */ /* 0x000fe40007ffe0ff */
[----:B------:R-:W-:Y:S02]  /*1640*/  IADD3 R10, R9, R12, RZ ;  /* 0x0000000c090a7210 */ /* 0x000fe40007ffe0ff */
[----:B------:R-:W-:-:S02]  /*1650*/  @!P1 MOV R2, R52 ;  /* 0x0000003400029202 */ /* 0x000fc40000000f00 */
[----:B------:R-:W-:Y:S01]  /*1660*/  LOP3.LUT R9, R0, 0x2, R11, 0xe2, !PT ;  /* 0x0000000200097812 */ /* 0x000fe200078ee20b */
[C---:B------:R-:W-:Y:S02]  /*1670*/  IMAD R0, R3.reuse, c[0x0][0x1f0], RZ ;  /* 0x00007c0003007a24 */ /* 0x040fe400078e02ff */
[----:B------:R-:W-:Y:S02]  /*1680*/  IMAD R3, R3, c[0x0][0x218], RZ ;  /* 0x0000860003037a24 */ /* 0x000fe400078e02ff */
[----:B------:R-:W-:-:S04]  /*1690*/  IMAD.WIDE.U32 R6, R2, c[0x0][0x1f0], R6 ;  /* 0x00007c0002067a25 */ /* 0x000fc800078e0006 */
[----:B------:R-:W-:-:S04]  /*16a0*/  IMAD.WIDE.U32 R4, R2, c[0x0][0x218], R4 ;  /* 0x0000860002047a25 */ /* 0x000fc800078e0004 */
[C---:B------:R-:W-:Y:S02]  /*16b0*/  IMAD R0, R2.reuse, c[0x0][0x1f4], R0 ;  /* 0x00007d0002007a24 */ /* 0x040fe400078e0200 */
[----:B------:R-:W-:Y:S01]  /*16c0*/  IMAD R2, R2, c[0x0][0x21c], R3 ;  /* 0x0000870002027a24 */ /* 0x000fe200078e0203 */
[----:B------:R1:W-:Y:S04]  /*16d0*/  STL.64 [R1], R6 ;  /* 0x0000000601007387 */ /* 0x0003e80000100a00 */
[----:B------:R2:W-:Y:S01]  /*16e0*/  STL.64 [R1+0x8], R4 ;  /* 0x0000080401007387 */ /* 0x0005e20000100a00 */
[----:B------:R-:W-:Y:S02]  /*16f0*/  LEA R12, P0, R8, c[0x0][0x160], 0x1 ;  /* 0x00005800080c7a11 */ /* 0x000fe400078008ff */
[----:B-----5:R-:W-:-:S02]  /*1700*/  ISETP.GE.AND P3, PT, R16, c[0x0][0x1d4], PT ;  /* 0x0000750010007a0c */ /* 0x020fc40003f66270 */
[----:B-1----:R-:W-:Y:S02]  /*1710*/  IADD3 R6, R7, R0, RZ ;  /* 0x0000000007067210 */ /* 0x002fe40007ffe0ff */
[----:B------:R-:W-:-:S05]  /*1720*/  IADD3 R0, R5, R2, RZ ;  /* 0x0000000205007210 */ /* 0x000fca0007ffe0ff */
[----:B------:R2:W-:Y:S04]  /*1730*/  STL [R1+0x14], R0 ;  /* 0x0000140001007387 */ /* 0x0005e80000100800 */
[----:B------:R2:W-:Y:S01]  /*1740*/  STL [R1+0x10], R6 ;  /* 0x0000100601007387 */ /* 0x0005e20000100800 */
[----:B------:R-:W-:Y:S02]  /*1750*/  LEA.HI.X R10, R8, c[0x0][0x164], R10, 0x1, P0 ;  /* 0x00005900080a7a11 */ /* 0x000fe400000f0c0a */
[----:B------:R-:W-:Y:S02]  /*1760*/  ISETP.GE.AND P1, PT, R50, c[0x0][0x198], PT ;  /* 0x0000660032007a0c */ /* 0x000fe40003f26270 */
[----:B------:R-:W-:Y:S02]  /*1770*/  ISETP.GE.AND P0, PT, R17, c[0x0][0x198], PT ;  /* 0x0000660011007a0c */ /* 0x000fe40003f06270 */
[----:B------:R-:W-:Y:S01]  /*1780*/  SEL R8, RZ, 0x4, P3 ;  /* 0x00000004ff087807 */ /* 0x000fe20001800000 */
[----:B------:R-:W-:Y:S01]  /*1790*/  IMAD.IADD R3, R48, 0x1, R49 ;  /* 0x0000000130037824 */ /* 0x000fe200078e0231 */
[----:B------:R-:W-:-:S02]  /*17a0*/  ISETP.GE.AND P6, PT, R16, c[0x0][0x198], PT ;  /* 0x0000660010007a0c */ /* 0x000fc40003fc6270 */
[----:B------:R-:W-:Y:S02]  /*17b0*/  P2R R11, PR, RZ, 0x2 ;  /* 0x00000002ff0b7803 */ /* 0x000fe40000000000 */
[----:B------:R-:W-:Y:S02]  /*17c0*/  P2R R13, PR, RZ, 0x1 ;  /* 0x00000001ff0d7803 */ /* 0x000fe40000000000 */
[----:B------:R-:W-:Y:S01]  /*17d0*/  LOP3.LUT R22, R9, R8, RZ, 0xfc, !PT ;  /* 0x0000000809167212 */ /* 0x000fe200078efcff */
[----:B------:R-:W-:Y:S05]  /*17e0*/  BRA.DIV ~URZ, `(.L_x_538) ;  /* 0x0000d9f27f007947 */ /* 0x000fea000b800000 */
[----:B------:R1:W3:Y:S02]  /*17f0*/  SHFL.IDX PT, R2, R10, RZ, 0x1c1f ;  /* 0x001c1fff0a027589 */ /* 0x0002e400000e0000 */
.L_x_588:
[----:B------:R-:W-:Y:S05]  /*1800*/  BRA.DIV ~URZ, `(.L_x_539) ;  /* 0x0000da427f007947 */ /* 0x000fea000b800000 */
[----:B--2---:R2:W4:Y:S02]  /*1810*/  SHFL.IDX PT, R0, R12, RZ, 0x1c1f ;  /* 0x001c1fff0c007589 */ /* 0x00452400000e0000 */
.L_x_589:
[----:B------:R-:W-:Y:S01]  /*1820*/  MOV R14, c[0x0][0x2c4] ;  /* 0x0000b100000e7a02 */ /* 0x000fe20000000f00 */
[----:B------:R-:W-:Y:S04]  /*1830*/  BSSY B0, `(.L_x_540) ;  /* 0x0000019000007945 */ /* 0x000fe80003800000 */
[----:B------:R-:W-:-:S05]  /*1840*/  IMAD R14, R14, c[0x0][0x168], RZ ;  /* 0x00005a000e0e7a24 */ /* 0x000fca00078e02ff */
[----:B------:R-:W-:-:S13]  /*1850*/  ISETP.GE.AND P0, PT, R3, R14, PT ;  /* 0x0000000e0300720c */ /* 0x000fda0003f06270 */
[----:B------:R-:W-:Y:S05]  /*1860*/  @P0 BRA `(.L_x_541) ;  /* 0x0000015000000947 */ /* 0x000fea0003800000 */
[----:B------:R-:W5:Y:S04]  /*1870*/  LDL.64 R6, [R1+0x30] ;  /* 0x0000300001067983 */ /* 0x000f680000100a00 */
[----:B--2---:R-:W2:Y:S04]  /*1880*/  LDL R4, [R1+0x38] ;  /* 0x0000380001047983 */ /* 0x004ea80000100800 */
[----:B----4-:R-:W4:Y:S04]  /*1890*/  LDL R5, [R1+0x68] ;  /* 0x0000680001057983 */ /* 0x010f280000100800 */
[----:B---3--:R-:W3:Y:S04]  /*18a0*/  LDL R16, [R1+0x3c] ;  /* 0x00003c0001107983 */ /* 0x008ee80000100800 */
[----:B------:R-:W3:Y:S04]  /*18b0*/  LDL R17, [R1+0x64] ;  /* 0x0000640001117983 */ /* 0x000ee80000100800 */
[----:B------:R-:W3:Y:S01]  /*18c0*/  LDL R15, [R1+0x28] ;  /* 0x00002800010f7983 */ /* 0x000ee20000100800 */
[----:B------:R-:W-:-:S02]  /*18d0*/  ISETP.NE.AND P1, PT, R13, RZ, PT ;  /* 0x000000ff0d00720c */ /* 0x000fc40003f25270 */
[----:B-----5:R-:W-:-:S04]  /*18e0*/  LEA R8, P0, R6, R0, 0x1 ;  /* 0x0000000006087211 */ /* 0x020fc800078008ff */
[----:B------:R-:W-:Y:S02]  /*18f0*/  LEA.HI.X R9, R6, R2, R7, 0x1, P0 ;  /* 0x0000000206097211 */ /* 0x000fe400000f0c07 */
[----:B--2---:R-:W-:-:S04]  /*1900*/  LEA R6, P0, R4, R0, 0x1 ;  /* 0x0000000004067211 */ /* 0x004fc800078008ff */
[----:B----4-:R-:W-:Y:S02]  /*1910*/  LEA.HI.X R7, R4, R2, R5, 0x1, P0 ;  /* 0x0000000204077211 */ /* 0x010fe400000f0c05 */
[----:B---3--:R-:W-:-:S04]  /*1920*/  LEA R4, P0, R16, R0, 0x1 ;  /* 0x0000000010047211 */ /* 0x008fc800078008ff */
[----:B------:R-:W-:Y:S02]  /*1930*/  LEA.HI.X R5, R16, R2, R17, 0x1, P0 ;  /* 0x0000000210057211 */ /* 0x000fe400000f0c11 */
[----:B------:R-:W-:Y:S01]  /*1940*/  ISETP.NE.AND P0, PT, R11, RZ, PT ;  /* 0x000000ff0b00720c */ /* 0x000fe20003f05270 */
[----:B------:R-:W-:-:S12]  /*1950*/  IMAD.SHL.U32 R0, R15, 0x2, RZ ;  /* 0x000000020f007824 */ /* 0x000fd800078e00ff */
[----:B------:R-:W-:Y:S01]  /*1960*/  @!PT LDS RZ, [RZ] ;  /* 0x00000000fffff984 */ /* 0x000fe20000000800 */
[----:B------:R-:W-:Y:S01]  /*1970*/  @!PT LDS RZ, [RZ] ;  /* 0x00000000fffff984 */ /* 0x000fe20000000800 */
[----:B------:R-:W-:Y:S01]  /*1980*/  @!PT LDS RZ, [RZ] ;  /* 0x00000000fffff984 */ /* 0x000fe20000000800 */
[----:B------:R2:W-:Y:S04]  /*1990*/  LDGSTS.E.BYPASS.LTC128B.128 [R0+0x6100], [R8.64], !P0 ;  /* 0x0610000008007fae */ /* 0x0005e8000c101d46 */
[----:B------:R2:W-:Y:S04]  /*19a0*/  LDGSTS.E.BYPASS.LTC128B.128 [R0+0x8100], [R6.64], !P1 ;  /* 0x0810000006007fae */ /* 0x0005e8000c901d46 */
[----:B------:R2:W-:Y:S02]  /*19b0*/  LDGSTS.E.BYPASS.LTC128B.128 [R0+0xa100], [R4.64], !P6 ;  /* 0x0a10000004007fae */ /* 0x0005e4000f101d46 */
.L_x_541:
[----:B------:R-:W-:Y:S05]  /*19c0*/  BSYNC B0 ;  /* 0x0000000000007941 */ /* 0x000fea0003800000 */
.L_x_540:
[----:B------:R-:W-:Y:S05]  /*19d0*/  BRA.DIV ~URZ, `(.L_x_542) ;  /* 0x0000d8d27f007947 */ /* 0x000fea000b800000 */
[----:B---3--:R3:W1:Y:S04]  /*19e0*/  SHFL.IDX PT, R2, R10, 0x1, 0x1c1f ;  /* 0x003c1f000a027f89 */ /* 0x00866800000e0000 */
[----:B--2-4-:R3:W2:Y:S02]  /*19f0*/  SHFL.IDX PT, R0, R12, 0x1, 0x1c1f ;  /* 0x003c1f000c007f89 */ /* 0x0146a400000e0000 */
.L_x_590:
[----:B------:R-:W-:Y:S01]  /*1a00*/  IADD3 R4, R3, 0x20, RZ ;  /* 0x0000002003047810 */ /* 0x000fe20007ffe0ff */
[----:B------:R-:W-:Y:S03]  /*1a10*/  BSSY B0, `(.L_x_543) ;  /* 0x0000018000007945 */ /* 0x000fe60003800000 */
[----:B------:R-:W-:-:S13]  /*1a20*/  ISETP.GE.AND P0, PT, R4, R14, PT ;  /* 0x0000000e0400720c */ /* 0x000fda0003f06270 */
[----:B------:R-:W-:Y:S05]  /*1a30*/  @P0 BRA `(.L_x_544) ;  /* 0x0000015000000947 */ /* 0x000fea0003800000 */
[----:B------:R-:W4:Y:S04]  /*1a40*/  LDL.64 R6, [R1+0x30] ;  /* 0x0000300001067983 */ /* 0x000f280000100a00 */
[----:B------:R-:W5:Y:S04]  /*1a50*/  LDL R5, [R1+0x38] ;  /* 0x0000380001057983 */ /* 0x000f680000100800 */
[----:B---3--:R-:W3:Y:S04]  /*1a60*/  LDL R18, [R1+0x68] ;  /* 0x0000680001127983 */ /* 0x008ee80000100800 */
[----:B--2---:R-:W2:Y:S04]  /*1a70*/  LDL R16, [R1+0x3c] ;  /* 0x00003c0001107983 */ /* 0x004ea80000100800 */
[----:B------:R-:W2:Y:S04]  /*1a80*/  LDL R17, [R1+0x64] ;  /* 0x0000640001117983 */ /* 0x000ea80000100800 */
[----:B------:R-:W2:Y:S01]  /*1a90*/  LDL R15, [R1+0x28] ;  /* 0x00002800010f7983 */ /* 0x000ea20000100800 */
[----:B------:R-:W-:-:S02]  /*1aa0*/  ISETP.NE.AND P1, PT, R13, RZ, PT ;  /* 0x000000ff0d00720c */ /* 0x000fc40003f25270 */
[----:B----4-:R-:W-:-:S04]  /*1ab0*/  LEA R8, P0, R6, R0, 0x1 ;  /* 0x0000000006087211 */ /* 0x010fc800078008ff */
[----:B-1----:R-:W-:Y:S02]  /*1ac0*/  LEA.HI.X R9, R6, R2, R7, 0x1, P0 ;  /* 0x0000000206097211 */ /* 0x002fe400000f0c07 */
[----:B-----5:R-:W-:-:S04]  /*1ad0*/  LEA R6, P0, R5, R0, 0x1 ;  /* 0x0000000005067211 */ /* 0x020fc800078008ff */
[----:B---3--:R-:W-:Y:S02]  /*1ae0*/  LEA.HI.X R7, R5, R2, R18, 0x1, P0 ;  /* 0x0000000205077211 */ /* 0x008fe400000f0c12 */
[----:B--2---:R-:W-:-:S04]  /*1af0*/  LEA R4, P0, R16, R0, 0x1 ;  /* 0x0000000010047211 */ /* 0x004fc800078008ff */
        /* <DEDUP_REMOVED lines=9> */
.L_x_544:
[----:B------:R-:W-:Y:S05]  /*1b90*/  BSYNC B0 ;  /* 0x0000000000007941 */ /* 0x000fea0003800000 */
.L_x_543:
[----:B------:R-:W-:Y:S05]  /*1ba0*/  BRA.DIV ~URZ, `(.L_x_545) ;  /* 0x0000d7c27f007947 */ /* 0x000fea000b800000 */
[----:B-1----:R1:W4:Y:S02]  /*1bb0*/  SHFL.IDX PT, R2, R10, 0x2, 0x1c1f ;  /* 0x005c1f000a027f89 */ /* 0x00232400000e0000 */
.L_x_591:
[----:B------:R-:W-:Y:S05]  /*1bc0*/  BRA.DIV ~URZ, `(.L_x_546) ;  /* 0x0000d8127f007947 */ /* 0x000fea000b800000 */
[----:B--2---:R2:W1:Y:S02]  /*1bd0*/  SHFL.IDX PT, R0, R12, 0x2, 0x1c1f ;  /* 0x005c1f000c007f89 */ /* 0x00446400000e0000 */
.L_x_592:
[----:B------:R-:W-:Y:S01]  /*1be0*/  IADD3 R4, R3, 0x40, RZ ;  /* 0x0000004003047810 */ /* 0x000fe20007ffe0ff */
[----:B------:R-:W-:Y:S03]  /*1bf0*/  BSSY B0, `(.L_x_547) ;  /* 0x0000018000007945 */ /* 0x000fe60003800000 */
[----:B------:R-:W-:-:S13]  /*1c00*/  ISETP.GE.AND P0, PT, R4, R14, PT ;  /* 0x0000000e0400720c */ /* 0x000fda0003f06270 */
[----:B------:R-:W-:Y:S05]  /*1c10*/  @P0 BRA `(.L_x_548) ;  /* 0x0000015000000947 */ /* 0x000fea0003800000 */
[----:B------:R-:W5:Y:S04]  /*1c20*/  LDL.64 R6, [R1+0x30] ;  /* 0x0000300001067983 */ /* 0x000f680000100a00 */
[----:B--2---:R-:W2:Y:S04]  /*1c30*/  LDL R5, [R1+0x38] ;  /* 0x0000380001057983 */ /* 0x004ea80000100800 */
[----:B---3--:R-:W3:Y:S04]  /*1c40*/  LDL R18, [R1+0x68] ;  /* 0x0000680001127983 */ /* 0x008ee80000100800 */
[----:B----4-:R-:W4:Y:S04]  /*1c50*/  LDL R16, [R1+0x3c] ;  /* 0x00003c0001107983 */ /* 0x010f280000100800 */
[----:B------:R-:W4:Y:S04]  /*1c60*/  LDL R17, [R1+0x64] ;  /* 0x0000640001117983 */ /* 0x000f280000100800 */
[----:B------:R-:W4:Y:S01]  /*1c70*/  LDL R15, [R1+0x28] ;  /* 0x00002800010f7983 */ /* 0x000f220000100800 */
[----:B------:R-:W-:-:S02]  /*1c80*/  ISETP.NE.AND P1, PT, R13, RZ, PT ;  /* 0x000000ff0d00720c */ /* 0x000fc40003f25270 */
[----:B-1---5:R-:W-:-:S04]  /*1c90*/  LEA R8, P0, R6, R0, 0x1 ;  /* 0x0000000006087211 */ /* 0x022fc800078008ff */
[----:B------:R-:W-:Y:S02]  /*1ca0*/  LEA.HI.X R9, R6, R2, R7, 0x1, P0 ;  /* 0x0000000206097211 */ /* 0x000fe400000f0c07 */
[----:B--2---:R-:W-:-:S04]  /*1cb0*/  LEA R6, P0, R5, R0, 0x1 ;  /* 0x0000000005067211 */ /* 0x004fc800078008ff */
[----:B---3--:R-:W-:Y:S02]  /*1cc0*/  LEA.HI.X R7, R5, R2, R18, 0x1, P0 ;  /* 0x0000000205077211 */ /* 0x008fe400000f0c12 */
[----:B----4-:R-:W-:-:S04]  /*1cd0*/  LEA R4, P0, R16, R0, 0x1 ;  /* 0x0000000010047211 */ /* 0x010fc800078008ff */
        /* <DEDUP_REMOVED lines=9> */
.L_x_548:
[----:B------:R-:W-:Y:S05]  /*1d70*/  BSYNC B0 ;  /* 0x0000000000007941 */ /* 0x000fea0003800000 */
.L_x_547:
[----:B------:R-:W-:Y:S05]  /*1d80*/  BRA.DIV ~URZ, `(.L_x_549) ;  /* 0x0000d6b27f007947 */ /* 0x000fea000b800000 */
[----:B----4-:R4:W2:Y:S04]  /*1d90*/  SHFL.IDX PT, R2, R10, 0x3, 0x1c1f ;  /* 0x007c1f000a027f89 */ /* 0x0108a800000e0000 */
[----:B-1----:R4:W1:Y:S02]  /*1da0*/  SHFL.IDX PT, R0, R12, 0x3, 0x1c1f ;  /* 0x007c1f000c007f89 */ /* 0x00286400000e0000 */
.L_x_593:
[----:B------:R-:W5:Y:S04]  /*1db0*/  LDL.64 R6, [R1+0x30] ;  /* 0x0000300001067983 */ /* 0x000f680000100a00 */
[----:B---3--:R-:W3:Y:S04]  /*1dc0*/  LDL R4, [R1+0x38] ;  /* 0x0000380001047983 */ /* 0x008ee80000100800 */
[----:B----4-:R-:W4:Y:S04]  /*1dd0*/  LDL R5, [R1+0x68] ;  /* 0x0000680001057983 */ /* 0x010f280000100800 */
[----:B--2---:R-:W2:Y:S04]  /*1de0*/  LDL R12, [R1+0x3c] ;  /* 0x00003c00010c7983 */ /* 0x004ea80000100800 */
[----:B------:R-:W2:Y:S04]  /*1df0*/  LDL R15, [R1+0x64] ;  /* 0x00006400010f7983 */ /* 0x000ea80000100800 */
[----:B------:R-:W2:Y:S01]  /*1e00*/  LDL R16, [R1+0x28] ;  /* 0x0000280001107983 */ /* 0x000ea20000100800 */
[----:B------:R-:W-:-:S04]  /*1e10*/  IADD3 R3, R3, 0x60, RZ ;  /* 0x0000006003037810 */ /* 0x000fc80007ffe0ff */
[----:B------:R-:W-:Y:S02]  /*1e20*/  ISETP.GE.AND P1, PT, R3, R14, PT ;  /* 0x0000000e0300720c */ /* 0x000fe40003f26270 */
[----:B------:R-:W-:Y:S02]  /*1e30*/  P2R R10, PR, RZ, 0x4 ;  /* 0x00000004ff0a7803 */ /* 0x000fe40000000000 */
[----:B------:R-:W-:Y:S02]  /*1e40*/  ISETP.NE.AND P2, PT, R11, RZ, PT ;  /* 0x000000ff0b00720c */ /* 0x000fe40003f45270 */
[----:B------:R-:W-:-:S07]  /*1e50*/  IADD3 R24, R252, -0x1, RZ ;  /* 0xfffffffffc187810 */ /* 0x000fce0007ffe0ff */
[----:B-1---5:R-:W-:-:S04]  /*1e60*/  @!P1 LEA R8, P0, R6, R0, 0x1 ;  /* 0x0000000006089211 */ /* 0x022fc800078008ff */
[----:B------:R-:W-:Y:S02]  /*1e70*/  @!P1 LEA.HI.X R9, R6, R2, R7, 0x1, P0 ;  /* 0x0000000206099211 */ /* 0x000fe400000f0c07 */
[----:B---3--:R-:W-:-:S04]  /*1e80*/  @!P1 LEA R6, P0, R4, R0, 0x1 ;  /* 0x0000000004069211 */ /* 0x008fc800078008ff */
[----:B----4-:R-:W-:Y:S02]  /*1e90*/  @!P1 LEA.HI.X R7, R4, R2, R5, 0x1, P0 ;  /* 0x0000000204079211 */ /* 0x010fe400000f0c05 */
[----:B--2---:R-:W-:-:S04]  /*1ea0*/  @!P1 LEA R4, P0, R12, R0, 0x1 ;  /* 0x000000000c049211 */ /* 0x004fc800078008ff */
[----:B------:R-:W-:Y:S02]  /*1eb0*/  @!P1 LEA.HI.X R5, R12, R2, R15, 0x1, P0 ;  /* 0x000000020c059211 */ /* 0x000fe400000f0c0f */
[----:B------:R-:W-:Y:S01]  /*1ec0*/  ISETP.NE.AND P0, PT, R13, RZ, PT ;  /* 0x000000ff0d00720c */ /* 0x000fe20003f05270 */
[----:B------:R-:W-:-:S05]  /*1ed0*/  IMAD.SHL.U32 R26, R16, 0x2, RZ ;  /* 0x00000002101a7824 */ /* 0x000fca00078e00ff */
[----:B------:R-:W-:Y:S01]  /*1ee0*/  @!PT LDS RZ, [RZ] ;  /* 0x00000000fffff984 */ /* 0x000fe20000000800 */
[----:B------:R-:W-:Y:S01]  /*1ef0*/  @!PT LDS RZ, [RZ] ;  /* 0x00000000fffff984 */ /* 0x000fe20000000800 */
[----:B------:R-:W-:Y:S01]  /*1f00*/  @!PT LDS RZ, [RZ] ;  /* 0x00000000fffff984 */ /* 0x000fe20000000800 */
[----:B------:R1:W-:Y:S01]  /*1f10*/  @!P1 LDGSTS.E.BYPASS.LTC128B.128 [R26+0x7900], [R8.64], !P2 ;  /* 0x07900000081a9fae */ /* 0x0003e2000d101d46 */
[----:B------:R-:W-:-:S06]  /*1f20*/  ISETP.NE.AND P2, PT, R10, RZ, PT ;  /* 0x000000ff0a00720c */ /* 0x000fcc0003f45270 */
[----:B------:R1:W-:Y:S04]  /*1f30*/  @!P1 LDGSTS.E.BYPASS.LTC128B.128 [R26+0x9900], [R6.64], !P0 ;  /* 0x09900000061a9fae */ /* 0x0003e8000c101d46 */
[----:B------:R1:W-:Y:S04]  /*1f40*/  @!P1 LDGSTS.E.BYPASS.LTC128B.128 [R26+0xb900], [R4.64], !P6 ;  /* 0x0b900000041a9fae */ /* 0x0003e8000f101d46 */
[----:B------:R-:W0:Y:S01]  /*1f50*/  LDGDEPBAR ;  /* 0x00000000000079af */ /* 0x000e220000000000 */
[----:B------:R-:W-:Y:S02]  /*1f60*/  WARPSYNC 0xffffffff ;  /* 0xffffffff00007948 */ /* 0x000fe40003800000 */
[----:B------:R-:W2:Y:S04]  /*1f70*/  LDL.64 R146, [R1] ;  /* 0x0000000001927983 */ /* 0x000ea80000100a00 */
[----:B------:R-:W3:Y:S04]  /*1f80*/  LDL R144, [R1+0x10] ;  /* 0x0000100001907983 */ /* 0x000ee80000100800 */
[----:B------:R-:W4:Y:S04]  /*1f90*/  S2R R15, SR_TID.X ;  /* 0x00000000000f7919 */ /* 0x000f280000002100 */
[----:B------:R-:W5:Y:S01]  /*1fa0*/  LDL R10, [R1+0x14] ;  /* 0x00001400010a7983 */ /* 0x000f620000100800 */
[----:B----4-:R-:W-:-:S04]  /*1fb0*/  SHF.R.S32.HI R12, RZ, 0x1f, R15 ;  /* 0x0000001fff0c7819 */ /* 0x010fc8000001140f */
[----:B------:R-:W-:Y:S02]  /*1fc0*/  LEA.HI R12, R12, R15, RZ, 0x2 ;  /* 0x0000000f0c0c7211 */ /* 0x000fe400078f10ff */
[----:B------:R-:W4:Y:S02]  /*1fd0*/  LDL.64 R14, [R1+0x8] ;  /* 0x00000800010e7983 */ /* 0x000f240000100a00 */
[----:B------:R-:W-:-:S04]  /*1fe0*/  SHF.R.S32.HI R12, RZ, 0x2, R12 ;  /* 0x00000002ff0c7819 */ /* 0x000fc8000001140c */
[----:B------:R-:W-:Y:S02]  /*1ff0*/  IADD3 R0, -R12, c[0x0][0x1d0], RZ ;  /* 0x000074000c007a10 */ /* 0x000fe40007ffe1ff */
[----:B-1----:R-:W-:-:S03]  /*2000*/  SHF.R.S32.HI R7, RZ, 0x1f, R24 ;  /* 0x0000001fff077819 */ /* 0x002fc60000011418 */
[----:B------:R-:W-:Y:S02]  /*2010*/  IMAD R0, R24, -0x40, R0 ;  /* 0xffffffc018007824 */ /* 0x000fe400078e0200 */
[----:B------:R-:W-:-:S03]  /*2020*/  IMAD R4, R7, c[0x0][0x1e0], RZ ;  /* 0x0000780007047a24 */ /* 0x000fc600078e02ff */
[----:B------:R-:W-:Y:S01]  /*2030*/  ISETP.GE.AND P6, PT, R0, 0x1, PT ;  /* 0x000000010000780c */ /* 0x000fe20003fc6270 */
[----:B------:R-:W-:Y:S01]  /*2040*/  IMAD.WIDE.U32 R2, R24, c[0x0][0x1e0], RZ ;  /* 0x0000780018027a25 */ /* 0x000fe200078e00ff */
[----:B------:R-:W-:-:S03]  /*2050*/  ISETP.GE.AND P1, PT, R0, 0x21, PT ;  /* 0x000000210000780c */ /* 0x000fc60003f26270 */
[----:B------:R-:W-:Y:S02]  /*2060*/  IMAD R4, R24, c[0x0][0x1e4], R4 ;  /* 0x0000790018047a24 */ /* 0x000fe400078e0204 */
[----:B------:R-:W-:Y:S02]  /*2070*/  IMAD.MOV.U32 R5, RZ, RZ, 0x20 ;  /* 0x00000020ff057424 */ /* 0x000fe400078e00ff */
[----:B------:R-:W-:Y:S02]  /*2080*/  IMAD.IADD R4, R3, 0x1, R4 ;  /* 0x0000000103047824 */ /* 0x000fe400078e0204 */
[----:B------:R-:W-:-:S04]  /*2090*/  IMAD.WIDE.U32 R8, R5, c[0x0][0x1e0], RZ ;  /* 0x0000780005087a25 */ /* 0x000fc800078e00ff */
[----:B------:R-:W-:Y:S02]  /*20a0*/  IMAD R3, R5, c[0x0][0x1e4], RZ ;  /* 0x0000790005037a24 */ /* 0x000fe400078e02ff */
[----:B------:R-:W-:Y:S02]  /*20b0*/  @P6 IMAD.SHL.U32 R6, R16, 0x2, RZ ;  /* 0x0000000210066824 */ /* 0x000fe400078e00ff */
[----:B------:R-:W-:Y:S02]  /*20c0*/  IMAD R7, R7, c[0x0][0x208], RZ ;  /* 0x0000820007077a24 */ /* 0x000fe400078e02ff */
[----:B------:R-:W-:-:S04]  /*20d0*/  IMAD.MOV.U32 R27, RZ, RZ, -0x40 ;  /* 0xffffffc0ff1b7424 */ /* 0x000fc800078e00ff */
[----:B------:R-:W-:Y:S01]  /*20e0*/  IMAD R25, R24, R27, c[0x0][0x1d0] ;  /* 0x0000740018197624 */ /* 0x000fe200078e021b */
[----:B------:R-:W-:Y:S01]  /*20f0*/  P2R R23, PR, RZ, 0x4 ;  /* 0x00000004ff177803 */ /* 0x000fe20000000000 */
[----:B------:R-:W-:Y:S01]  /*2100*/  BAR.SYNC.DEFER_BLOCKING 0x0 ;  /* 0x0000000000007b1d */ /* 0x000fe20000010000 */
[----:B--2---:R-:W-:-:S04]  /*2110*/  LEA R0, P0, R2, R146, 0x6 ;  /* 0x0000009202007211 */ /* 0x004fc800078030ff */
[----:B---3--:R-:W-:Y:S02]  /*2120*/  LEA.HI.X R2, R2, R144, R4, 0x6, P0 ;  /* 0x0000009002027211 */ /* 0x008fe400000f3404 */
[----:B------:R-:W-:-:S04]  /*2130*/  @P6 LEA R4, P0, R0, c[0x0][0x1c8], 0x1 ;  /* 0x0000720000046a11 */ /* 0x000fc800078008ff */
[C---:B------:R-:W-:Y:S02]  /*2140*/  @P6 LEA.HI.X R5, R0.reuse, c[0x0][0x1cc], R2, 0x1, P0 ;  /* 0x0000730000056a11 */ /* 0x040fe400000f0c02 */
[----:B------:R-:W-:-:S03]  /*2150*/  @P1 IADD3 R0, P0, R0, R8, RZ ;  /* 0x0000000800001210 */ /* 0x000fc60007f1e0ff */
[----:B------:R-:W-:Y:S01]  /*2160*/  @!PT LDS RZ, [RZ] ;  /* 0x00000000fffff984 */ /* 0x000fe20000000800 */
[----:B------:R-:W-:Y:S01]  /*2170*/  @!PT LDS RZ, [RZ] ;  /* 0x00000000fffff984 */ /* 0x000fe20000000800 */
[----:B------:R-:W-:Y:S01]  /*2180*/  @!PT LDS RZ, [RZ] ;  /* 0x00000000fffff984 */ /* 0x000fe20000000800 */
[----:B------:R1:W-:Y:S01]  /*2190*/  @P6 LDGSTS.E.BYPASS.LTC128B.128 [R6+0x3100], [R4.64], !P5 ;  /* 0x0310000004066fae */ /* 0x0003e2000e901d46 */
[----:B------:R-:W-:Y:S02]  /*21a0*/  @P1 IADD3.X R3, R2, R9, R3, P0, !PT ;  /* 0x0000000902031210 */ /* 0x000fe400007fe403 */
[C---:B------:R-:W-:Y:S01]  /*21b0*/  @P1 LEA R2, P0, R0.reuse, c[0x0][0x1c8], 0x1 ;  /* 0x0000720000021a11 */ /* 0x040fe200078008ff */
[----:B------:R1:W-:Y:S03]  /*21c0*/  @P6 LDGSTS.E.BYPASS.LTC128B.128 [R6+0x4100], [R4.64+0x40], !P4 ;  /* 0x0410004004066fae */ /* 0x0003e6000e101d46 */
[----:B------:R-:W-:Y:S01]  /*21d0*/  @P1 LEA.HI.X R3, R0, c[0x0][0x1cc], R3, 0x1, P0 ;  /* 0x0000730000031a11 */ /* 0x000fe200000f0c03 */
[----:B------:R-:W-:Y:S01]  /*21e0*/  @P1 IMAD.SHL.U32 R0, R16, 0x2, RZ ;  /* 0x0000000210001824 */ /* 0x000fe200078e00ff */
[----:B------:R1:W-:Y:S04]  /*21f0*/  @P6 LDGSTS.E.BYPASS.LTC128B.128 [R6+0x5100], [R4.64+0x80], !P3 ;  /* 0x0510008004066fae */ /* 0x0003e8000d901d46 */
[----:B------:R4:W-:Y:S04]  /*2200*/  @P1 LDGSTS.E.BYPASS.LTC128B.128 [R0+0x3900], [R2.64], !P5 ;  /* 0x0390000002001fae */ /* 0x0009e8000e901d46 */
[----:B------:R4:W-:Y:S04]  /*2210*/  @P1 LDGSTS.E.BYPASS.LTC128B.128 [R0+0x4900], [R2.64+0x40], !P4 ;  /* 0x0490004002001fae */ /* 0x0009e8000e101d46 */
[----:B------:R4:W-:Y:S04]  /*2220*/  @P1 LDGSTS.E.BYPASS.LTC128B.128 [R0+0x5900], [R2.64+0x80], !P3 ;  /* 0x0590008002001fae */ /* 0x0009e8000d901d46 */
[----:B------:R-:W0:Y:S01]  /*2230*/  LDGDEPBAR ;  /* 0x00000000000079af */ /* 0x000e220000000000 */
[----:B-1----:R-:W-:-:S04]  /*2240*/  IMAD.WIDE.U32 R4, R24, c[0x0][0x208], RZ ;  /* 0x0000820018047a25 */ /* 0x002fc800078e00ff */
[----:B------:R-:W-:Y:S01]  /*2250*/  IMAD R6, R24, c[0x0][0x20c], R7 ;  /* 0x0000830018067a24 */ /* 0x000fe200078e0207 */
[----:B------:R-:W-:-:S04]  /*2260*/  DEPBAR.LE SB0, 0x1 ;  /* 0x000080400000791a */ /* 0x000fc80000000000 */
[----:B------:R-:W-:-:S04]  /*2270*/  DEPBAR.LE SB0, 0x0 ;  /* 0x000080000000791a */ /* 0x000fc80000000000 */
[----:B------:R-:W-:Y:S01]  /*2280*/  BAR.SYNC.DEFER_BLOCKING 0x0 ;  /* 0x0000000000007b1d */ /* 0x000fe20000010000 */
[----:B------:R-:W-:Y:S01]  /*2290*/  IMAD.IADD R6, R5, 0x1, R6 ;  /* 0x0000000105067824 */ /* 0x000fe200078e0206 */
[----:B----4-:R-:W-:-:S04]  /*22a0*/  LEA R0, P0, R4, R14, 0x6 ;  /* 0x0000000e04007211 */ /* 0x010fc800078030ff */
[----:B-----5:R-:W-:Y:S01]  /*22b0*/  LEA.HI.X R4, R4, R10, R6, 0x6, P0 ;  /* 0x0000000a04047211 */ /* 0x020fe200000f3406 */
[----:B------:R-:W-:Y:S01]  /*22c0*/  IMAD.MOV.U32 R6, RZ, RZ, c[0x0][0x208] ;  /* 0x00008200ff067624 */ /* 0x000fe200078e00ff */
[----:B------:R-:W-:Y:S02]  /*22d0*/  LEA R2, P0, R0, c[0x0][0x1f8], 0x1 ;  /* 0x00007e0000027a11 */ /* 0x000fe400078008ff */
[----:B------:R-:W-:Y:S02]  /*22e0*/  LOP3.LUT R5, R22, 0x1, RZ, 0xc0, !PT ;  /* 0x0000000116057812 */ /* 0x000fe400078ec0ff */
[----:B------:R-:W-:Y:S01]  /*22f0*/  LEA.HI.X R3, R0, c[0x0][0x1fc], R4, 0x1, P0 ;  /* 0x00007f0000037a11 */ /* 0x000fe200000f0c04 */
[----:B------:R-:W-:Y:S01]  /*2300*/  IMAD.MOV.U32 R4, RZ, RZ, c[0x0][0x20c] ;  /* 0x00008300ff047624 */ /* 0x000fe200078e00ff */
[----:B------:R-:W-:Y:S02]  /*2310*/  LEA R20, P0, R6, R2, 0x6 ;  /* 0x0000000206147211 */ /* 0x000fe400078030ff */
[----:B------:R-:W-:-:S02]  /*2320*/  ISETP.NE.U32.AND P6, PT, R5, 0x1, PT ;  /* 0x000000010500780c */ /* 0x000fc40003fc5070 */
[----:B------:R-:W-:Y:S02]  /*2330*/  LEA.HI.X R21, R6, R3, R4, 0x6, P0 ;  /* 0x0000000306157211 */ /* 0x000fe400000f3404 */
[----:B------:R-:W-:Y:S04]  /*2340*/  LDSM.16.M88.4 R4, [R207+0x1000] ;  /* 0x00100000cf04783b */ /* 0x000fe80000000200 */
[----:B------:R-:W1:Y:S01]  /*2350*/  LDSM.16.M88.4 R40, [R204] ;  /* 0x00000000cc28783b */ /* 0x000e620000000200 */
[----:B------:R-:W-:-:S03]  /*2360*/  IMAD.IADD R0, R25, 0x1, -R12 ;  /* 0x0000000119007824 */ /* 0x000fc600078e0a0c */
[----:B------:R-:W2:Y:S02]  /*2370*/  LDSM.16.M88.4 R8, [R207] ;  /* 0x00000000cf08783b */ /* 0x000ea40000000200 */
[----:B------:R-:W-:Y:S02]  /*2380*/  ISETP.LT.OR P0, PT, R0, 0x1, P6 ;  /* 0x000000010000780c */ /* 0x000fe40003701670 */
[----:B------:R-:W3:Y:S04]  /*2390*/  LDSM.16.M88.4 R36, [R204+0x400] ;  /* 0x00040000cc24783b */ /* 0x000ee80000000200 */
[----:B------:R-:W-:Y:S04]  /*23a0*/  LDSM.16.M88.4 R32, [R204+0x800] ;  /* 0x00080000cc20783b */ /* 0x000fe80000000200 */
[----:B------:R-:W4:Y:S01]  /*23b0*/  LDSM.16.M88.4 R28, [R204+0xc00] ;  /* 0x000c0000cc1c783b */ /* 0x000f220000000200 */
[----:B------:R-:W-:-:S03]  /*23c0*/  LOP3.LUT P1, RZ, R22, 0x2, RZ, 0xc0, !PT ;  /* 0x0000000216ff7812 */ /* 0x000fc6000782c0ff */
[----:B------:R-:W-:Y:S04]  /*23d0*/  LDSM.16.M88.4 R12, [R208+0x1000] ;  /* 0x00100000d00c783b */ /* 0x000fe80000000200 */
[----:B------:R-:W5:Y:S04]  /*23e0*/  LDSM.16.M88.4 R48, [R209] ;  /* 0x00000000d130783b */ /* 0x000f680000000200 */
[----:B------:R-:W-:Y:S04]  /*23f0*/  LDSM.16.M88.4 R16, [R208] ;  /* 0x00000000d010783b */ /* 0x000fe80000000200 */
[----:B------:R-:W-:Y:S04]  /*2400*/  LDSM.16.M88.4 R44, [R220] ;  /* 0x00000000dc2c783b */ /* 0x000fe80000000200 */
[----:B------:R-:W-:Y:S04]  /*2410*/  LDSM.16.M88.4 R52, [R219] ;  /* 0x00000000db34783b */ /* 0x000fe80000000200 */
[----:B------:R-:W3:Y:S04]  /*2420*/  LDSM.16.M88.4 R64, [R218] ;  /* 0x00000000da40783b */ /* 0x000ee80000000200 */
[----:B------:R-:W-:Y:S01]  /*2430*/  @!PT LDS RZ, [RZ] ;  /* 0x00000000fffff984 */ /* 0x000fe20000000800 */
[----:B------:R-:W-:Y:S01]  /*2440*/  @!PT LDS RZ, [RZ] ;  /* 0x00000000fffff984 */ /* 0x000fe20000000800 */
[----:B------:R-:W-:Y:S01]  /*2450*/  @!PT LDS RZ, [RZ] ;  /* 0x00000000fffff984 */ /* 0x000fe20000000800 */
[----:B------:R2:W-:Y:S01]  /*2460*/  LDGSTS.E.BYPASS.LTC128B.128 [R26+0x100], [R2.64], !P0 ;  /* 0x00100000021a7fae */ /* 0x0005e2000c101d46 */
[C---:B------:R-:W-:Y:S01]  /*2470*/  ISETP.LT.OR P0, PT, R0.reuse, 0x1, !P1 ;  /* 0x000000010000780c */ /* 0x040fe20004f01670 */
[----:B-1----:R-:W-:Y:S01]  /*2480*/  HMMA.16816.F32 R56, R4, R40, RZ ;  /* 0x000000280438723c */ /* 0x002fe200000018ff */
[----:B------:R-:W-:-:S02]  /*2490*/  ISETP.LT.OR P6, PT, R0, 0x21, P6 ;  /* 0x000000210000780c */ /* 0x000fc400037c1670 */
[----:B------:R-:W-:-:S09]  /*24a0*/  ISETP.LT.OR P1, PT, R0, 0x21, !P1 ;  /* 0x000000210000780c */ /* 0x000fd20004f21670 */
[----:B------:R1:W-:Y:S01]  /*24b0*/  LDGSTS.E.BYPASS.LTC128B.128 [R26+0x1100], [R2.64+0x40], !P0 ;  /* 0x01100040021a7fae */ /* 0x0003e2000c101d46 */
[----:B------:R-:W-:-:S04]  /*24c0*/  LOP3.LUT P0, RZ, R22, 0x4, RZ, 0xc0, !PT ;  /* 0x0000000416ff7812 */ /* 0x000fc8000780c0ff */
[C---:B------:R-:W-:Y:S02]  /*24d0*/  ISETP.LT.OR P2, PT, R0.reuse, 0x1, !P0 ;  /* 0x000000010000780c */ /* 0x040fe40004741670 */
[----:B------:R-:W-:Y:S01]  /*24e0*/  ISETP.LT.OR P0, PT, R0, 0x21, !P0 ;  /* 0x000000210000780c */ /* 0x000fe20004701670 */
[----:B------:R-:W-:Y:S08]  /*24f0*/  HMMA.16816.F32 R96, R4, R42, RZ ;  /* 0x0000002a0460723c */ /* 0x000ff000000018ff */
[C---:B--2---:R-:W-:Y:S02]  /*2500*/  HMMA.16816.F32 R88, R8.reuse, R40, RZ ;  /* 0x000000280858723c */ /* 0x044fe400000018ff */
[----:B------:R1:W-:Y:S04]  /*2510*/  LDGSTS.E.BYPASS.LTC128B.128 [R26+0x2100], [R2.64+0x80], !P2 ;  /* 0x02100080021a7fae */ /* 0x0003e8000d101d46 */
[----:B------:R2:W-:Y:S02]  /*2520*/  LDGSTS.E.BYPASS.LTC128B.128 [R26+0x900], [R20.64], !P6 ;  /* 0x00900000141a7fae */ /* 0x0005e4000f101d46 */
[----:B------:R-:W-:Y:S02]  /*2530*/  HMMA.16816.F32 R84, R8, R42, RZ ;  /* 0x0000002a0854723c */ /* 0x000fe400000018ff */
[----:B------:R2:W-:Y:S04]  /*2540*/  LDGSTS.E.BYPASS.LTC128B.128 [R26+0x1900], [R20.64+0x40], !P1 ;  /* 0x01900040141a7fae */ /* 0x0005e8000c901d46 */
[----:B------:R2:W-:Y:S02]  /*2550*/  LDGSTS.E.BYPASS.LTC128B.128 [R26+0x2900], [R20.64+0x80], !P0 ;  /* 0x02900080141a7fae */ /* 0x0005e4000c101d46 */
[C---:B---3--:R-:W-:Y:S08]  /*2560*/  HMMA.16816.F32 R76, R4.reuse, R36, RZ ;  /* 0x00000024044c723c */ /* 0x048ff000000018ff */
[----:B------:R-:W-:Y:S08]  /*2570*/  HMMA.16816.F32 R104, R4, R38, RZ ;  /* 0x000000260468723c */ /* 0x000ff000000018ff */
[----:B------:R-:W-:Y:S08]  /*2580*/  HMMA.16816.F32 R80, R8, R36, RZ ;  /* 0x000000240850723c */ /* 0x000ff000000018ff */
[C---:B----4-:R-:W-:Y:S08]  /*2590*/  HMMA.16816.F32 R60, R4.reuse, R28, RZ ;  /* 0x0000001c043c723c */ /* 0x050ff000000018ff */
[C---:B------:R-:W-:Y:S08]  /*25a0*/  HMMA.16816.F32 R72, R4.reuse, R32, RZ ;  /* 0x000000200448723c */ /* 0x040ff000000018ff */
[C---:B------:R-:W-:Y:S08]  /*25b0*/  HMMA.16816.F32 R100, R4.reuse, R34, RZ ;  /* 0x000000220464723c */ /* 0x040ff000000018ff */
[----:B------:R-:W-:Y:S08]  /*25c0*/  HMMA.16816.F32 R92, R4, R30, RZ ;  /* 0x0000001e045c723c */ /* 0x000ff000000018ff */
[C---:B------:R-:W-:Y:S01]  /*25d0*/  HMMA.16816.F32 R68, R8.reuse, R34, RZ ;  /* 0x000000220844723c */ /* 0x040fe200000018ff */
[----:B------:R-:W-:Y:S01]  /*25e0*/  ISETP.NE.AND P2, PT, R23, RZ, PT ;  /* 0x000000ff1700720c */ /* 0x000fe20003f45270 */
[----:B------:R-:W0:Y:S06]  /*25f0*/  LDGDEPBAR ;  /* 0x00000000000079af */ /* 0x000e2c0000000000 */
[C---:B------:R-:W-:Y:S08]  /*2600*/  HMMA.16816.F32 R40, R8.reuse, R38, RZ ;  /* 0x000000260828723c */ /* 0x040ff000000018ff */
[C---:B------:R-:W-:Y:S08]  /*2610*/  HMMA.16816.F32 R36, R8.reuse, R32, RZ ;  /* 0x000000200824723c */ /* 0x040ff000000018ff */
[C---:B------:R-:W-:Y:S08]  /*2620*/  HMMA.16816.F32 R4, R8.reuse, R28, RZ ;  /* 0x0000001c0804723c */ /* 0x040ff000000018ff */
[----:B------:R-:W-:Y:S01]  /*2630*/  HMMA.16816.F32 R28, R8, R30, RZ ;  /* 0x0000001e081c723c */ /* 0x000fe200000018ff */
[----:B------:R-:W-:Y:S07]  /*2640*/  LDSM.16.M88.4 R8, [R207+0x3000] ;  /* 0x00300000cf08783b */ /* 0x000fee0000000200 */
[C---:B-----5:R-:W-:Y:S01]  /*2650*/  HMMA.16816.F32 R32, R12.reuse, R48, R56 ;  /* 0x000000300c20723c */ /* 0x060fe20000001838 */
[----:B------:R-:W3:Y:S07]  /*2660*/  LDSM.16.M88.4 R56, [R204+0x1400] ;  /* 0x00140000cc38783b */ /* 0x000eee0000000200 */
[----:B------:R-:W-:Y:S01]  /*2670*/  HMMA.16816.F32 R136, R12, R64, R60 ;  /* 0x000000400c88723c */ /* 0x000fe2000000183c */
[----:B------:R-:W4:Y:S07]  /*2680*/  LDSM.16.M88.4 R60, [R204+0x1000] ;  /* 0x00100000cc3c783b */ /* 0x000f2e0000000200 */
[----:B------:R-:W-:Y:S01]  /*2690*/  HMMA.16816.F32 R124, R16, R52, R36 ;  /* 0x00000034107c723c */ /* 0x000fe20000001824 */
[----:B------:R-:W5:Y:S07]  /*26a0*/  LDSM.16.M88.4 R36, [R204+0x1c00] ;  /* 0x001c0000cc24783b */ /* 0x000f6e0000000200 */
[C---:B------:R-:W-:Y:S08]  /*26b0*/  HMMA.16816.F32 R76, R12.reuse, R44, R76 ;  /* 0x0000002c0c4c723c */ /* 0x040ff0000000184c */
[C---:B------:R-:W-:Y:S08]  /*26c0*/  HMMA.16816.F32 R140, R12.reuse, R52, R72 ;  /* 0x000000340c8c723c */ /* 0x040ff00000001848 */
[C---:B------:R-:W-:Y:S08]  /*26d0*/  HMMA.16816.F32 R96, R12.reuse, R50, R96 ;  /* 0x000000320c60723c */ /* 0x040ff00000001860 */
[C---:B--2---:R-:W-:Y:S08]  /*26e0*/  HMMA.16816.F32 R20, R12.reuse, R46, R104 ;  /* 0x0000002e0c14723c */ /* 0x044ff00000001868 */
[C---:B------:R-:W-:Y:S08]  /*26f0*/  HMMA.16816.F32 R132, R12.reuse, R54, R100 ;  /* 0x000000360c84723c */ /* 0x040ff00000001864 */
[----:B------:R-:W-:Y:S01]  /*2700*/  HMMA.16816.F32 R116, R12, R66, R92 ;  /* 0x000000420c74723c */ /* 0x000fe2000000185c */
[----:B------:R-:W2:Y:S07]  /*2710*/  LDSM.16.M88.4 R12, [R207+0x2000] ;  /* 0x00200000cf0c783b */ /* 0x000eae0000000200 */
[C---:B------:R-:W-:Y:S01]  /*2720*/  HMMA.16816.F32 R104, R16.reuse, R46, R40 ;  /* 0x0000002e1068723c */ /* 0x040fe20000001828 */
[----:B------:R-:W1:Y:S07]  /*2730*/  LDSM.16.M88.4 R40, [R204+0x1800] ;  /* 0x00180000cc28783b */ /* 0x000e6e0000000200 */
[C---:B------:R-:W-:Y:S08]  /*2740*/  HMMA.16816.F32 R120, R16.reuse, R44, R80 ;  /* 0x0000002c1078723c */ /* 0x040ff00000001850 */
[C---:B------:R-:W-:Y:S08]  /*2750*/  HMMA.16816.F32 R112, R16.reuse, R48, R88 ;  /* 0x000000301070723c */ /* 0x040ff00000001858 */
[C---:B------:R-:W-:Y:S01]  /*2760*/  HMMA.16816.F32 R128, R16.reuse, R64, R4 ;  /* 0x000000401080723c */ /* 0x040fe20000001804 */
[----:B------:R-:W-:Y:S07]  /*2770*/  LDSM.16.M88.4 R4, [R208+0x3000] ;  /* 0x00300000d004783b */ /* 0x000fee0000000200 */
[C---:B------:R-:W-:Y:S01]  /*2780*/  HMMA.16816.F32 R100, R16.reuse, R50, R84 ;  /* 0x000000321064723c */ /* 0x040fe20000001854 */
[----:B------:R-:W-:Y:S07]  /*2790*/  LDSM.16.M88.4 R48, [R215] ;  /* 0x00000000d730783b */ /* 0x000fee0000000200 */
[C---:B------:R-:W-:Y:S08]  /*27a0*/  HMMA.16816.F32 R108, R16.reuse, R54, R68 ;  /* 0x00000036106c723c */ /* 0x040ff00000001844 */
[----:B------:R-:W-:Y:S01]  /*27b0*/  HMMA.16816.F32 R88, R16, R66, R28 ;  /* 0x000000421058723c */ /* 0x000fe2000000181c */
[----:B------:R-:W1:Y:S04]  /*27c0*/  LDSM.16.M88.4 R28, [R216] ;  /* 0x00000000d81c783b */ /* 0x000e680000000200 */
[----:B------:R-:W1:Y:S03]  /*27d0*/  LDSM.16.M88.4 R64, [R214] ;  /* 0x00000000d640783b */ /* 0x000e660000000200 */
[C---:B---3--:R-:W-:Y:S01]  /*27e0*/  HMMA.16816.F32 R16, R8.reuse, R58, R20 ;  /* 0x0000003a0810723c */ /* 0x048fe20000001814 */
[----:B------:R-:W3:Y:S07]  /*27f0*/  LDSM.16.M88.4 R20, [R208+0x2000] ;  /* 0x00200000d014783b */ /* 0x000eee0000000200 */
[C---:B----4-:R-:W-:Y:S01]  /*2800*/  HMMA.16816.F32 R72, R8.reuse, R60, R32 ;  /* 0x0000003c0848723c */ /* 0x050fe20000001820 */
[----:B------:R-:W4:Y:S07]  /*2810*/  LDSM.16.M88.4 R32, [R217] ;  /* 0x00000000d920783b */ /* 0x000f2e0000000200 */
[C---:B------:R-:W-:Y:S08]  /*2820*/  HMMA.16816.F32 R52, R8.reuse, R56, R76 ;  /* 0x000000380834723c */ /* 0x040ff0000000184c */
[----:B-----5:R-:W-:Y:S08]  /*2830*/  HMMA.16816.F32 R80, R8, R38, R116 ;  /* 0x000000260850723c */ /* 0x020ff00000001874 */
[----:B--2---:R-:W-:Y:S08]  /*2840*/  HMMA.16816.F32 R44, R12, R56, R120 ;  /* 0x000000380c2c723c */ /* 0x004ff00000001878 */
[C---:B------:R-:W-:Y:S08]  /*2850*/  HMMA.16816.F32 R68, R8.reuse, R62, R96 ;  /* 0x0000003e0844723c */ /* 0x040ff00000001860 */
[----:B-1----:R-:W-:Y:S08]  /*2860*/  HMMA.16816.F32 R96, R8, R42, R132 ;  /* 0x0000002a0860723c */ /* 0x002ff00000001884 */
[C---:B------:R-:W-:Y:S08]  /*2870*/  HMMA.16816.F32 R76, R12.reuse, R60, R112 ;  /* 0x0000003c0c4c723c */ /* 0x040ff00000001870 */
[----:B------:R-:W-:Y:S08]  /*2880*/  HMMA.16816.F32 R60, R12, R62, R100 ;  /* 0x0000003e0c3c723c */ /* 0x000ff00000001864 */
[C---:B------:R-:W-:Y:S08]  /*2890*/  HMMA.16816.F32 R84, R8.reuse, R40, R140 ;  /* 0x000000280854723c */ /* 0x040ff0000000188c */
[----:B------:R-:W-:Y:S08]  /*28a0*/  HMMA.16816.F32 R92, R8, R36, R136 ;  /* 0x00000024085c723c */ /* 0x000ff00000001888 */
[C---:B------:R-:W-:Y:S08]  /*28b0*/  HMMA.16816.F32 R56, R12.reuse, R58, R104 ;  /* 0x0000003a0c38723c */ /* 0x040ff00000001868 */
[C---:B------:R-:W-:Y:S08]  /*28c0*/  HMMA.16816.F32 R8, R12.reuse, R40, R124 ;  /* 0x000000280c08723c */ /* 0x040ff0000000187c */
[C---:B------:R-:W-:Y:S01]  /*28d0*/  HMMA.16816.F32 R108, R12.reuse, R42, R108 ;  /* 0x0000002a0c6c723c */ /* 0x040fe2000000186c */
[----:B------:R-:W-:Y:S07]  /*28e0*/  LDSM.16.M88.4 R40, [R204+0x2800] ;  /* 0x00280000cc28783b */ /* 0x000fee0000000200 */
[C---:B------:R-:W-:Y:S08]  /*28f0*/  HMMA.16816.F32 R100, R12.reuse, R36, R128 ;  /* 0x000000240c64723c */ /* 0x040ff00000001880 */
[----:B------:R-:W-:Y:S01]  /*2900*/  HMMA.16816.F32 R104, R12, R38, R88 ;  /* 0x000000260c68723c */ /* 0x000fe20000001858 */
[----:B------:R-:W-:Y:S04]  /*2910*/  LDSM.16.M88.4 R12, [R207+0x4000] ;  /* 0x00400000cf0c783b */ /* 0x000fe80000000200 */
[----:B------:R-:W-:Y:S03]  /*2920*/  LDSM.16.M88.4 R36, [R204+0x2c00] ;  /* 0x002c0000cc24783b */ /* 0x000fe60000000200 */
[C---:B------:R-:W-:Y:S01]  /*2930*/  HMMA.16816.F32 R136, R4.reuse, R28, R52 ;  /* 0x0000001c0488723c */ /* 0x040fe20000001834 */
[----:B------:R-:W-:Y:S07]  /*2940*/  LDSM.16.M88.4 R52, [R204+0x2000] ;  /* 0x00200000cc34783b */ /* 0x000fee0000000200 */
[C---:B------:R-:W-:Y:S01]  /*2950*/  HMMA.16816.F32 R132, R4.reuse, R30, R16 ;  /* 0x0000001e0484723c */ /* 0x040fe20000001810 */
[----:B------:R-:W1:Y:S07]  /*2960*/  LDSM.16.M88.4 R16, [R207+0x5000] ;  /* 0x00500000cf10783b */ /* 0x000e6e0000000200 */
[----:B------:R-:W-:Y:S08]  /*2970*/  HMMA.16816.F32 R116, R4, R66, R80 ;  /* 0x000000420474723c */ /* 0x000ff00000001850 */
[----:B---3--:R-:W-:Y:S01]  /*2980*/  HMMA.16816.F32 R80, R20, R28, R44 ;  /* 0x0000001c1450723c */ /* 0x008fe2000000182c */
[----:B------:R-:W2:Y:S07]  /*2990*/  LDSM.16.M88.4 R44, [R204+0x2400] ;  /* 0x00240000cc2c783b */ /* 0x000eae0000000200 */
[C---:B------:R-:W-:Y:S08]  /*29a0*/  HMMA.16816.F32 R124, R4.reuse, R50, R96 ;  /* 0x00000032047c723c */ /* 0x040ff00000001860 */
[C---:B----4-:R-:W-:Y:S08]  /*29b0*/  HMMA.16816.F32 R112, R4.reuse, R32, R72 ;  /* 0x000000200470723c */ /* 0x050ff00000001848 */
[----:B------:R-:W-:Y:S08]  /*29c0*/  HMMA.16816.F32 R140, R4, R34, R68 ;  /* 0x00000022048c723c */ /* 0x000ff00000001844 */
[C---:B------:R-:W-:Y:S08]  /*29d0*/  HMMA.16816.F32 R96, R20.reuse, R32, R76 ;  /* 0x000000201460723c */ /* 0x040ff0000000184c */
[C---:B------:R-:W-:Y:S01]  /*29e0*/  HMMA.16816.F32 R88, R20.reuse, R34, R60 ;  /* 0x000000221458723c */ /* 0x040fe2000000183c */
[----:B------:R-:W-:Y:S07]  /*29f0*/  LDSM.16.M88.4 R32, [R212] ;  /* 0x00000000d420783b */ /* 0x000fee0000000200 */
[----:B------:R-:W-:Y:S01]  /*2a00*/  HMMA.16816.F32 R72, R20, R30, R56 ;  /* 0x0000001e1448723c */ /* 0x000fe20000001838 */
[----:B------:R-:W-:Y:S07]  /*2a10*/  LDSM.16.M88.4 R28, [R211] ;  /* 0x00000000d31c783b */ /* 0x000fee0000000200 */
[C---:B------:R-:W-:Y:S08]  /*2a20*/  HMMA.16816.F32 R128, R4.reuse, R48, R84 ;  /* 0x000000300480723c */ /* 0x040ff00000001854 */
[----:B------:R-:W-:Y:S01]  /*2a30*/  HMMA.16816.F32 R120, R4, R64, R92 ;  /* 0x000000400478723c */ /* 0x000fe2000000185c */
[----:B------:R-:W-:Y:S07]  /*2a40*/  LDSM.16.M88.4 R4, [R208+0x5000] ;  /* 0x00500000d004783b */ /* 0x000fee0000000200 */
[C---:B------:R-:W-:Y:S01]  /*2a50*/  HMMA.16816.F32 R60, R20.reuse, R48, R8 ;  /* 0x00000030143c723c */ /* 0x040fe20000001808 */
[----:B------:R-:W-:Y:S07]  /*2a60*/  LDSM.16.M88.4 R8, [R208+0x4000] ;  /* 0x00400000d008783b */ /* 0x000fee0000000200 */
[C---:B------:R-:W-:Y:S01]  /*2a70*/  HMMA.16816.F32 R68, R20.reuse, R50, R108 ;  /* 0x000000321444723c */ /* 0x040fe2000000186c */
[----:B------:R-:W3:Y:S07]  /*2a80*/  LDSM.16.M88.4 R48, [R213] ;  /* 0x00000000d530783b */ /* 0x000eee0000000200 */
[C---:B------:R-:W-:Y:S08]  /*2a90*/  HMMA.16816.F32 R76, R20.reuse, R64, R100 ;  /* 0x00000040144c723c */ /* 0x040ff00000001864 */
[----:B------:R-:W-:Y:S01]  /*2aa0*/  HMMA.16816.F32 R64, R20, R66, R104 ;  /* 0x000000421440723c */ /* 0x000fe20000001868 */
[----:B------:R-:W4:Y:S01]  /*2ab0*/  LDSM.16.M88.4 R20, [R210] ;  /* 0x00000000d214783b */ /* 0x000f220000000200 */
[----:B------:R-:W-:Y:S01]  /*2ac0*/  ISETP.GE.AND P0, PT, R252, 0x2, PT ;  /* 0x00000002fc00780c */ /* 0x000fe20003f06270 */
[----:B------:R-:W-:-:S05]  /*2ad0*/  DEPBAR.LE SB0, 0x0 ;  /* 0x000080000000791a */ /* 0x000fca0000000000 */
[C---:B-1----:R-:W-:Y:S08]  /*2ae0*/  HMMA.16816.F32 R84, R16.reuse, R52, R112 ;  /* 0x000000341054723c */ /* 0x042ff00000001870 */
[----:B------:R-:W-:Y:S08]  /*2af0*/  HMMA.16816.F32 R92, R16, R54, R140 ;  /* 0x00000036105c723c */ /* 0x000ff0000000188c */
[C---:B------:R-:W-:Y:S08]  /*2b00*/  HMMA.16816.F32 R96, R12.reuse, R52, R96 ;  /* 0x000000340c60723c */ /* 0x040ff00000001860 */
[----:B------:R-:W-:Y:S08]  /*2b10*/  HMMA.16816.F32 R88, R12, R54, R88 ;  /* 0x000000360c58723c */ /* 0x000ff00000001858 */
[C---:B--2---:R-:W-:Y:S08]  /*2b20*/  HMMA.16816.F32 R100, R16.reuse, R44, R136 ;  /* 0x0000002c1064723c */ /* 0x044ff00000001888 */
[----:B------:R-:W-:Y:S08]  /*2b30*/  HMMA.16816.F32 R104, R16, R46, R132 ;  /* 0x0000002e1068723c */ /* 0x000ff00000001884 */
[C---:B------:R-:W-:Y:S08]  /*2b40*/  HMMA.16816.F32 R56, R12.reuse, R44, R80 ;  /* 0x0000002c0c38723c */ /* 0x040ff00000001850 */
[----:B------:R-:W-:Y:S08]  /*2b50*/  HMMA.16816.F32 R52, R12, R46, R72 ;  /* 0x0000002e0c34723c */ /* 0x000ff00000001848 */
[C---:B------:R-:W-:Y:S08]  /*2b60*/  HMMA.16816.F32 R108, R16.reuse, R40, R128 ;  /* 0x00000028106c723c */ /* 0x040ff00000001880 */
[C---:B------:R-:W-:Y:S08]  /*2b70*/  HMMA.16816.F32 R112, R16.reuse, R42, R124 ;  /* 0x0000002a1070723c */ /* 0x040ff0000000187c */
[C---:B------:R-:W-:Y:S08]  /*2b80*/  HMMA.16816.F32 R120, R16.reuse, R36, R120 ;  /* 0x000000241078723c */ /* 0x040ff00000001878 */
[----:B------:R-:W-:Y:S08]  /*2b90*/  HMMA.16816.F32 R116, R16, R38, R116 ;  /* 0x000000261074723c */ /* 0x000ff00000001874 */
[C---:B------:R-:W-:Y:S08]  /*2ba0*/  HMMA.16816.F32 R44, R12.reuse, R40, R60 ;  /* 0x000000280c2c723c */ /* 0x040ff0000000183c */
[C---:B------:R-:W-:Y:S08]  /*2bb0*/  HMMA.16816.F32 R40, R12.reuse, R42, R68 ;  /* 0x0000002a0c28723c */ /* 0x040ff00000001844 */
[C---:B------:R-:W-:Y:S08]  /*2bc0*/  HMMA.16816.F32 R16, R12.reuse, R36, R76 ;  /* 0x000000240c10723c */ /* 0x040ff0000000184c */
[----:B------:R-:W-:Y:S01]  /*2bd0*/  HMMA.16816.F32 R12, R12, R38, R64 ;  /* 0x000000260c0c723c */ /* 0x000fe20000001840 */
[----:B------:R-:W-:Y:S07]  /*2be0*/  BSSY B0, `(.L_x_550) ;  /* 0x000002b000007945 */ /* 0x000fee0003800000 */
[C---:B---3--:R-:W-:Y:S08]  /*2bf0*/  HMMA.16816.F32 R36, R4.reuse, R48, R84 ;  /* 0x000000300424723c */ /* 0x048ff00000001854 */
[C---:B------:R-:W-:Y:S08]  /*2c00*/  HMMA.16816.F32 R60, R4.reuse, R50, R92 ;  /* 0x00000032043c723c */ /* 0x040ff0000000185c */
        /* <DEDUP_REMOVED lines=8> */
[----:B------:R-:W-:Y:S08]  /*2c90*/  HMMA.16816.F32 R44, R8, R28, R44 ;  /* 0x0000001c082c723c */ /* 0x000ff0000000182c */
[C---:B----4-:R-:W-:Y:S08]  /*2ca0*/  HMMA.16816.F32 R80, R4.reuse, R20, R120 ;  /* 0x000000140450723c */ /* 0x050ff00000001878 */
[----:B------:R-:W-:Y:S08]  /*2cb0*/  HMMA.16816.F32 R84, R4, R22, R116 ;  /* 0x000000160454723c */ /* 0x000ff00000001874 */
[C---:B------:R-:W-:Y:S08]  /*2cc0*/  HMMA.16816.F32 R28, R8.reuse, R30, R40 ;  /* 0x0000001e081c723c */ /* 0x040ff00000001828 */
[C---:B------:R-:W-:Y:S08]  /*2cd0*/  HMMA.16816.F32 R32, R8.reuse, R20, R16 ;  /* 0x000000140820723c */ /* 0x040ff00000001810 */
[----:B------:R-:W-:Y:S01]  /*2ce0*/  HMMA.16816.F32 R48, R8, R22, R12 ;  /* 0x000000160830723c */ /* 0x000fe2000000180c */
[----:B------:R-:W-:Y:S06]  /*2cf0*/  BAR.SYNC.DEFER_BLOCKING 0x0 ;  /* 0x0000000000007b1d */ /* 0x000fec0000010000 */
[----:B------:R-:W-:Y:S01]  /*2d00*/  @!UPT UIADD3 URZ, URZ, URZ, URZ ;  /* 0x0000003f3f3ff290 */ /* 0x000fe2000fffe03f */
[----:B------:R-:W-:Y:S11]  /*2d10*/  @!P0 BRA `(.L_x_551) ;  /* 0x0000017000008947 */ /* 0x000ff60003800000 */
[----:B------:R-:W-:Y:S01]  /*2d20*/  IADD3 R0, R252, -0x2, RZ ;  /* 0xfffffffefc007810 */ /* 0x000fe20007ffe0ff */
[----:B------:R-:W-:-:S03]  /*2d30*/  IMAD.MOV.U32 R6, RZ, RZ, c[0x0][0x1e4] ;  /* 0x00007900ff067624 */ /* 0x000fc600078e00ff */
[----:B------:R-:W-:Y:S01]  /*2d40*/  SHF.R.S32.HI R2, RZ, 0x1f, R0 ;  /* 0x0000001fff027819 */ /* 0x000fe20000011400 */
[----:B------:R-:W-:-:S04]  /*2d50*/  IMAD.WIDE.U32 R4, R0, c[0x0][0x1e0], RZ ;  /* 0x0000780000047a25 */ /* 0x000fc800078e00ff */
[----:B------:R-:W-:-:S04]  /*2d60*/  IMAD R2, R2, c[0x0][0x1e0], RZ ;  /* 0x0000780002027a24 */ /* 0x000fc800078e02ff */
[----:B------:R-:W-:Y:S01]  /*2d70*/  IMAD R2, R0, c[0x0][0x1e4], R2 ;  /* 0x0000790000027a24 */ /* 0x000fe200078e0202 */
[----:B------:R-:W-:-:S03]  /*2d80*/  LEA R0, P0, R4, R146, 0x6 ;  /* 0x0000009204007211 */ /* 0x000fc600078030ff */
[----:B------:R-:W-:Y:S01]  /*2d90*/  IMAD.IADD R3, R5, 0x1, R2 ;  /* 0x0000000105037824 */ /* 0x000fe200078e0202 */
[----:B------:R-:W-:Y:S01]  /*2da0*/  LEA R2, P1, R0, c[0x0][0x1c8], 0x1 ;  /* 0x0000720000027a11 */ /* 0x000fe200078208ff */
[----:B------:R-:W-:-:S03]  /*2db0*/  IMAD.MOV.U32 R5, RZ, RZ, c[0x0][0x1e0] ;  /* 0x00007800ff057624 */ /* 0x000fc600078e00ff */
[----:B------:R-:W-:Y:S02]  /*2dc0*/  LEA.HI.X R3, R4, R144, R3, 0x6, P0 ;  /* 0x0000009004037211 */ /* 0x000fe400000f3403 */
[----:B------:R-:W-:Y:S02]  /*2dd0*/  LEA R4, P0, R5, R2, 0x6 ;  /* 0x0000000205047211 */ /* 0x000fe400078030ff */
[----:B------:R-:W-:-:S04]  /*2de0*/  LEA.HI.X R3, R0, c[0x0][0x1cc], R3, 0x1, P1 ;  /* 0x0000730000037a11 */ /* 0x000fc800008f0c03 */
[----:B------:R-:W-:Y:S01]  /*2df0*/  LEA.HI.X R5, R5, R3, R6, 0x6, P0 ;  /* 0x0000000305057211 */ /* 0x000fe200000f3406 */
[----:B------:R-:W-:Y:S01]  /*2e00*/  @!PT LDS RZ, [RZ] ;  /* 0x00000000fffff984 */ /* 0x000fe20000000800 */
[----:B------:R-:W-:Y:S01]  /*2e10*/  @!PT LDS RZ, [RZ] ;  /* 0x00000000fffff984 */ /* 0x000fe20000000800 */
[----:B------:R-:W-:Y:S01]  /*2e20*/  @!PT LDS RZ, [RZ] ;  /* 0x00000000fffff984 */ /* 0x000fe20000000800 */
[----:B------:R1:W-:Y:S04]  /*2e30*/  LDGSTS.E.BYPASS.LTC128B.128 [R26+0x3100], [R2.64], !P5 ;  /* 0x03100000021a7fae */ /* 0x0003e8000e901d46 */
[----:B------:R1:W-:Y:S04]  /*2e40*/  LDGSTS.E.BYPASS.LTC128B.128 [R26+0x4100], [R2.64+0x40], !P4 ;  /* 0x04100040021a7fae */ /* 0x0003e8000e101d46 */
[----:B------:R1:W-:Y:S04]  /*2e50*/  LDGSTS.E.BYPASS.LTC128B.128 [R26+0x5100], [R2.64+0x80], !P3 ;  /* 0x05100080021a7fae */ /* 0x0003e8000d901d46 */
[----:B------:R1:W-:Y:S04]  /*2e60*/  LDGSTS.E.BYPASS.LTC128B.128 [R26+0x3900], [R4.64], !P5 ;  /* 0x03900000041a7fae */ /* 0x0003e8000e901d46 */
[----:B------:R1:W-:Y:S04]  /*2e70*/  LDGSTS.E.BYPASS.LTC128B.128 [R26+0x4900], [R4.64+0x40], !P4 ;  /* 0x04900040041a7fae */ /* 0x0003e8000e101d46 */
[----:B------:R1:W-:Y:S02]  /*2e80*/  LDGSTS.E.BYPASS.LTC128B.128 [R26+0x5900], [R4.64+0x80], !P3 ;  /* 0x05900080041a7fae */ /* 0x0003e4000d901d46 */
.L_x_551:
[----:B------:R-:W-:Y:S05]  /*2e90*/  BSYNC B0 ;  /* 0x0000000000007941 */ /* 0x000fea0003800000 */
.L_x_550:
[----:B------:R-:W2:Y:S04]  /*2ea0*/  LDL R0, [R1+0x50] ;  /* 0x0000500001007983 */ /* 0x000ea80000100800 */
[----:B------:R-:W2:Y:S04]  /*2eb0*/  LDL R149, [R1+0x40] ;  /* 0x0000400001957983 */ /* 0x000ea80000100800 */
[----:B-1----:R-:W3:Y:S04]  /*2ec0*/  LDL R5, [R1+0x4c] ;  /* 0x00004c0001057983 */ /* 0x002ee80000100800 */
[----:B------:R-:W-:Y:S04]  /*2ed0*/  LDSM.16.MT88.4 R92, [R206+0x2000] ;  /* 0x00200000ce5c783b */ /* 0x000fe80000004200 */
[----:B------:R-:W0:Y:S01]  /*2ee0*/  LDGDEPBAR ;  /* 0x00000000000079af */ /* 0x000e220000000000 */
[----:B--2---:R-:W-:-:S04]  /*2ef0*/  IMAD.IADD R3, R0, 0x1, R149 ;  /* 0x0000000100037824 */ /* 0x004fc800078e0295 */
[----:B------:R-:W-:-:S05]  /*2f00*/  @P2 IMAD.HI.U32 R0, R3, c[0x0][0x2c8], RZ ;  /* 0x0000b20003002a27 */ /* 0x000fca00078e00ff */
[----:B------:R-:W-:-:S05]  /*2f10*/  @P2 SHF.R.U32.HI R3, RZ, c[0x0][0x2cc], R0 ;  /* 0x0000b300ff032a19 */ /* 0x000fca0000011600 */
[----:B------:R-:W1:Y:S04]  /*2f20*/  SHFL.IDX PT, R2, R3, 0x2, 0x1c1f ;  /* 0x005c1f0003027f89 */ /* 0x000e6800000e0000 */
[----:B------:R-:W2:Y:S01]  /*2f30*/  SHFL.IDX PT, R6, R3, 0x3, 0x1c1f ;  /* 0x007c1f0003067f89 */ /* 0x000ea200000e0000 */
[----:B------:R-:W-:-:S05]  /*2f40*/  IMAD R0, R24, R27, 0x1 ;  /* 0x0000000118007424 */ /* 0x000fca00078e021b */
[----:B---3--:R-:W-:-:S04]  /*2f50*/  IADD3 R0, -R5, c[0x0][0x1d0], R0 ;  /* 0x0000740005007a10 */ /* 0x008fc80007ffe100 */
[----:B------:R-:W-:Y:S01]  /*2f60*/  IADD3 R4, R0, -c[0x0][0x168], RZ ;  /* 0x80005a0000047a10 */ /* 0x000fe20007ffe0ff */
[----:B------:R-:W-:-:S04]  /*2f70*/  IMAD.IADD R5, R25, 0x1, -R5 ;  /* 0x0000000119057824 */ /* 0x000fc800078e0a05 */
[C---:B-1----:R-:W-:Y:S02]  /*2f80*/  IMAD.IADD R2, R4.reuse, 0x1, R2 ;  /* 0x0000000104027824 */ /* 0x042fe400078e0202 */
[----:B--2---:R-:W-:-:S03]  /*2f90*/  IMAD.IADD R0, R4, 0x1, R6 ;  /* 0x0000000104007824 */ /* 0x004fc600078e0206 */
[----:B------:R-:W-:-:S04]  /*2fa0*/  IMNMX R2, R5, R2, PT ;  /* 0x0000000205027217 */ /* 0x000fc80003800200 */
[C---:B------:R-:W-:Y:S02]  /*2fb0*/  ISETP.GT.AND P0, PT, R2.reuse, RZ, PT ;  /* 0x000000ff0200720c */ /* 0x040fe40003f04270 */
[----:B------:R-:W-:Y:S02]  /*2fc0*/  IMNMX R0, R5, R0, PT ;  /* 0x0000000005007217 */ /* 0x000fe40003800200 */
[----:B------:R-:W-:Y:S02]  /*2fd0*/  ISETP.GT.AND P6, PT, R2, 0x1, PT ;  /* 0x000000010200780c */ /* 0x000fe40003fc4270 */
[----:B------:R-:W-:Y:S02]  /*2fe0*/  FSEL R10, R36, -INF , P0 ;  /* 0xff800000240a7808 */ /* 0x000fe40000000000 */
[C---:B------:R-:W-:Y:S02]  /*2ff0*/  ISETP.GT.AND P0, PT, R0.reuse, 0x1, PT ;  /* 0x000000010000780c */ /* 0x040fe40003f04270 */
[----:B------:R-:W-:-:S02]  /*3000*/  ISETP.GT.AND P1, PT, R0, RZ, PT ;  /* 0x000000ff0000720c */ /* 0x000fc40003f24270 */
[----:B------:R-:W-:Y:S02]  /*3010*/  FSEL R11, R37, -INF , P6 ;  /* 0xff800000250b7808 */ /* 0x000fe40003000000 */
[----:B------:R-:W-:Y:S02]  /*3020*/  ISETP.GT.AND P6, PT, R2, 0x8, PT ;  /* 0x000000080200780c */ /* 0x000fe40003fc4270 */
[----:B------:R-:W-:Y:S02]  /*3030*/  FSEL R16, R39, -INF , P0 ;  /* 0xff80000027107808 */ /* 0x000fe40000000000 */
[----:B------:R-:W-:Y:S02]  /*3040*/  FSEL R15, R38, -INF , P1 ;  /* 0xff800000260f7808 */ /* 0x000fe40000800000 */
[----:B------:R-:W-:Y:S01]  /*3050*/  ISETP.GT.AND P0, PT, R0, 0x8, PT ;  /* 0x000000080000780c */ /* 0x000fe20003f04270 */
[----:B------:R-:W-:Y:S01]  /*3060*/  SHFL.IDX PT, R8, R3, 0x1, 0x1c1f ;  /* 0x003c1f0003087f89 */ /* 0x000fe200000e0000 */
[----:B------:R-:W-:-:S02]  /*3070*/  ISETP.GT.AND P1, PT, R2, 0x9, PT ;  /* 0x000000090200780c */ /* 0x000fc40003f24270 */
[----:B------:R-:W-:Y:S01]  /*3080*/  FSEL R13, R60, -INF , P6 ;  /* 0xff8000003c0d7808 */ /* 0x000fe20003000000 */
[----:B------:R-:W-:Y:S01]  /*3090*/  LDSM.16.MT88.4 R36, [R206+0x400] ;  /* 0x00040000ce24783b */ /* 0x000fe20000004200 */
[----:B------:R-:W-:Y:S02]  /*30a0*/  FMNMX.FTZ R6, R10, R11, !PT ;  /* 0x0000000b0a067209 */ /* 0x000fe40007810000 */
[----:B------:R-:W-:Y:S02]  /*30b0*/  FSEL R17, R62, -INF , P0 ;  /* 0xff8000003e117808 */ /* 0x000fe40000000000 */
[----:B------:R-:W-:Y:S02]  /*30c0*/  FSEL R14, R61, -INF , P1 ;  /* 0xff8000003d0e7808 */ /* 0x000fe40000800000 */
[C---:B------:R-:W-:Y:S02]  /*30d0*/  ISETP.GT.AND P6, PT, R2.reuse, 0x10, PT ;  /* 0x000000100200780c */ /* 0x040fe40003fc4270 */
[----:B------:R-:W-:-:S02]  /*30e0*/  ISETP.GT.AND P0, PT, R2, 0x11, PT ;  /* 0x000000110200780c */ /* 0x000fc40003f04270 */
[----:B------:R-:W-:Y:S02]  /*30f0*/  FMNMX.FTZ R6, R13, R6, !PT ;  /* 0x000000060d067209 */ /* 0x000fe40007810000 */
[----:B------:R-:W-:Y:S02]  /*3100*/  FSEL R19, R64, -INF , P6 ;  /* 0xff80000040137808 */ /* 0x000fe40003000000 */
[----:B------:R-:W-:Y:S02]  /*3110*/  FSEL R20, R65, -INF , P0 ;  /* 0xff80000041147808 */ /* 0x000fe40000000000 */
[----:B------:R-:W-:Y:S02]  /*3120*/  FMNMX.FTZ R6, R14, R6, !PT ;  /* 0x000000060e067209 */ /* 0x000fe40007810000 */
[----:B------:R-:W-:Y:S02]  /*3130*/  ISETP.GT.AND P0, PT, R0, 0x11, PT ;  /* 0x000000110000780c */ /* 0x000fe40003f04270 */
[----:B------:R-:W-:-:S02]  /*3140*/  ISETP.GT.AND P6, PT, R2, 0x18, PT ;  /* 0x000000180200780c */ /* 0x000fc40003fc4270 */
[----:B------:R-:W-:Y:S02]  /*3150*/  FMNMX.FTZ R6, R19, R6, !PT ;  /* 0x0000000613067209 */ /* 0x000fe40007810000 */
[----:B------:R-:W-:Y:S02]  /*3160*/  ISETP.GT.AND P1, PT, R0, 0x9, PT ;  /* 0x000000090000780c */ /* 0x000fe40003f24270 */
[----:B------:R-:W-:Y:S02]  /*3170*/  FSEL R23, R67, -INF , P0 ;  /* 0xff80000043177808 */ /* 0x000fe40000000000 */
[----:B------:R-:W-:Y:S02]  /*3180*/  ISETP.GT.AND P0, PT, R2, 0x19, PT ;  /* 0x000000190200780c */ /* 0x000fe40003f04270 */
[----:B------:R-:W-:Y:S02]  /*3190*/  FSEL R22, R68, -INF , P6 ;  /* 0xff80000044167808 */ /* 0x000fe40003000000 */
[----:B------:R-:W-:-:S02]  /*31a0*/  FMNMX.FTZ R6, R20, R6, !PT ;  /* 0x0000000614067209 */ /* 0x000fc40007810000 */
[----:B------:R-:W-:Y:S02]  /*31b0*/  FSEL R18, R63, -INF , P1 ;  /* 0xff8000003f127808 */ /* 0x000fe40000800000 */
[C---:B------:R-:W-:Y:S01]  /*31c0*/  ISETP.GT.AND P1, PT, R0.reuse, 0x10, PT ;  /* 0x000000100000780c */ /* 0x040fe20003f24270 */
[----:B------:R-:W-:Y:S01]  /*31d0*/  LDSM.16.MT88.4 R60, [R206] ;  /* 0x00000000ce3c783b */ /* 0x000fe20000004200 */
[----:B------:R-:W-:Y:S02]  /*31e0*/  FSEL R21, R69, -INF , P0 ;  /* 0xff80000045157808 */ /* 0x000fe40000000000 */
[----:B------:R-:W-:Y:S02]  /*31f0*/  ISETP.GT.AND P0, PT, R0, 0x19, PT ;  /* 0x000000190000780c */ /* 0x000fe40003f04270 */
[----:B------:R-:W-:Y:S02]  /*3200*/  ISETP.GT.AND P6, PT, R2, 0x20, PT ;  /* 0x000000200200780c */ /* 0x000fe40003fc4270 */
[----:B------:R-:W-:-:S02]  /*3210*/  FMNMX.FTZ R6, R22, R6, !PT ;  /* 0x0000000616067209 */ /* 0x000fc40007810000 */
[----:B------:R-:W-:Y:S02]  /*3220*/  FSEL R24, R66, -INF , P1 ;  /* 0xff80000042187808 */ /* 0x000fe40000800000 */
[----:B------:R-:W-:Y:S01]  /*3230*/  ISETP.GT.AND P1, PT, R0, 0x18, PT ;  /* 0x000000180000780c */ /* 0x000fe20003f24270 */
[----:B------:R-:W-:Y:S01]  /*3240*/  LDSM.16.MT88.4 R64, [R206+0x1000] ;  /* 0x00100000ce40783b */ /* 0x000fe20000004200 */
[----:B------:R-:W-:Y:S02]  /*3250*/  FSEL R26, R71, -INF , P0 ;  /* 0xff800000471a7808 */ /* 0x000fe40000000000 */
[----:B------:R-:W-:Y:S02]  /*3260*/  ISETP.GT.AND P0, PT, R2, 0x21, PT ;  /* 0x000000210200780c */ /* 0x000fe40003f04270 */
[----:B------:R-:W-:Y:S02]  /*3270*/  FSEL R132, R72, -INF , P6 ;  /* 0xff80000048847808 */ /* 0x000fe40003000000 */
[----:B------:R-:W-:-:S02]  /*3280*/  FMNMX.FTZ R6, R21, R6, !PT ;  /* 0x0000000615067209 */ /* 0x000fc40007810000 */
[----:B------:R-:W-:Y:S02]  /*3290*/  FSEL R25, R70, -INF , P1 ;  /* 0xff80000046197808 */ /* 0x000fe40000800000 */
[----:B------:R-:W-:Y:S02]  /*32a0*/  FMNMX.FTZ R7, R15, R16, !PT ;  /* 0x000000100f077209 */ /* 0x000fe40007810000 */
[----:B------:R-:W-:Y:S02]  /*32b0*/  ISETP.GT.AND P1, PT, R2, 0x28, PT ;  /* 0x000000280200780c */ /* 0x000fe40003f24270 */
[----:B------:R-:W-:Y:S02]  /*32c0*/  FSEL R131, R73, -INF , P0 ;  /* 0xff80000049837808 */ /* 0x000fe40000000000 */
[----:B------:R-:W-:Y:S02]  /*32d0*/  FMNMX.FTZ R6, R132, R6, !PT ;  /* 0x0000000684067209 */ /* 0x000fe40007810000 */
[----:B------:R-:W-:-:S02]  /*32e0*/  FMNMX.FTZ R7, R17, R7, !PT ;  /* 0x0000000711077209 */ /* 0x000fc40007810000 */
[----:B------:R-:W-:Y:S02]  /*32f0*/  ISETP.GT.AND P0, PT, R2, 0x29, PT ;  /* 0x000000290200780c */ /* 0x000fe40003f04270 */
[----:B------:R-:W-:Y:S02]  /*3300*/  FSEL R135, R76, -INF , P1 ;  /* 0xff8000004c877808 */ /* 0x000fe40000800000 */
[----:B------:R-:W-:Y:S02]  /*3310*/  FMNMX.FTZ R6, R131, R6, !PT ;  /* 0x0000000683067209 */ /* 0x000fe40007810000 */
[----:B------:R-:W-:Y:S02]  /*3320*/  ISETP.GT.AND P1, PT, R2, 0x30, PT ;  /* 0x000000300200780c */ /* 0x000fe40003f24270 */
[----:B------:R-:W-:Y:S02]  /*3330*/  FMNMX.FTZ R7, R18, R7, !PT ;  /* 0x0000000712077209 */ /* 0x000fe40007810000 */
[----:B------:R-:W-:-:S02]  /*3340*/  FSEL R136, R77, -INF , P0 ;  /* 0xff8000004d887808 */ /* 0x000fc40000000000 */
[----:B------:R-:W-:Y:S02]  /*3350*/  FMNMX.FTZ R6, R135, R6, !PT ;  /* 0x0000000687067209 */ /* 0x000fe40007810000 */
[----:B------:R-:W-:Y:S02]  /*3360*/  FSEL R230, R80, -INF , P1 ;  /* 0xff80000050e67808 */ /* 0x000fe40000800000 */
[----:B------:R-:W-:Y:S02]  /*3370*/  ISETP.GT.AND P1, PT, R0, 0x20, PT ;  /* 0x000000200000780c */ /* 0x000fe40003f24270 */
[----:B------:R-:W-:Y:S02]  /*3380*/  FMNMX.FTZ R7, R24, R7, !PT ;  /* 0x0000000718077209 */ /* 0x000fe40007810000 */
[----:B------:R-:W-:Y:S02]  /*3390*/  ISETP.GT.AND P0, PT, R2, 0x31, PT ;  /* 0x000000310200780c */ /* 0x000fe40003f04270 */
[----:B------:R-:W-:-:S02]  /*33a0*/  FMNMX.FTZ R6, R136, R6, !PT ;  /* 0x0000000688067209 */ /* 0x000fc40007810000 */
[----:B------:R-:W-:Y:S02]  /*33b0*/  FSEL R133, R74, -INF , P1 ;  /* 0xff8000004a857808 */ /* 0x000fe40000800000 */
[C---:B------:R-:W-:Y:S02]  /*33c0*/  ISETP.GT.AND P6, PT, R2.reuse, 0x38, PT ;  /* 0x000000380200780c */ /* 0x040fe40003fc4270 */
[----:B------:R-:W-:Y:S02]  /*33d0*/  ISETP.GT.AND P1, PT, R2, 0x39, PT ;  /* 0x000000390200780c */ /* 0x000fe40003f24270 */
[----:B------:R-:W-:Y:S02]  /*33e0*/  FMNMX.FTZ R7, R23, R7, !PT ;  /* 0x0000000717077209 */ /* 0x000fe40007810000 */
[----:B------:R-:W-:Y:S02]  /*33f0*/  FSEL R228, R81, -INF , P0 ;  /* 0xff80000051e47808 */ /* 0x000fe40000000000 */
[----:B------:R-:W-:-:S02]  /*3400*/  FMNMX.FTZ R2, R230, R6, !PT ;  /* 0x00000006e6027209 */ /* 0x000fc40007810000 */
[----:B------:R-:W-:Y:S02]  /*3410*/  FMNMX.FTZ R6, R25, R7, !PT ;  /* 0x0000000719067209 */ /* 0x000fe40007810000 */
[----:B------:R-:W-:Y:S02]  /*3420*/  FSEL R221, R84, -INF , P6 ;  /* 0xff80000054dd7808 */ /* 0x000fe40003000000 */
[----:B------:R-:W-:Y:S02]  /*3430*/  FMNMX.FTZ R2, R228, R2, !PT ;  /* 0x00000002e4027209 */ /* 0x000fe40007810000 */
[----:B------:R-:W-:Y:S02]  /*3440*/  ISETP.GT.AND P0, PT, R0, 0x21, PT ;  /* 0x000000210000780c */ /* 0x000fe40003f04270 */
[----:B------:R-:W-:Y:S02]  /*3450*/  FMNMX.FTZ R6, R26, R6, !PT ;  /* 0x000000061a067209 */ /* 0x000fe40007810000 */
[----:B------:R-:W-:-:S02]  /*3460*/  FSEL R222, R85, -INF , P1 ;  /* 0xff80000055de7808 */ /* 0x000fc40000800000 */
[----:B------:R-:W-:Y:S01]  /*3470*/  FMNMX.FTZ R2, R221, R2, !PT ;  /* 0x00000002dd027209 */ /* 0x000fe20007810000 */
[----:B------:R1:W2:Y:S01]  /*3480*/  SHFL.IDX PT, R7, R3, RZ, 0x1c1f ;  /* 0x001c1fff03077589 */ /* 0x0002a200000e0000 */
[----:B------:R-:W-:Y:S02]  /*3490*/  FSEL R134, R75, -INF , P0 ;  /* 0xff8000004b867808 */ /* 0x000fe40000000000 */
[C---:B------:R-:W-:Y:S02]  /*34a0*/  ISETP.GT.AND P1, PT, R0.reuse, 0x28, PT ;  /* 0x000000280000780c */ /* 0x040fe40003f24270 */
[----:B------:R-:W-:Y:S02]  /*34b0*/  FMNMX.FTZ R6, R133, R6, !PT ;  /* 0x0000000685067209 */ /* 0x000fe40007810000 */
[----:B------:R-:W-:Y:S02]  /*34c0*/  ISETP.GT.AND P0, PT, R0, 0x29, PT ;  /* 0x000000290000780c */ /* 0x000fe40003f04270 */
[----:B------:R-:W-:-:S02]  /*34d0*/  FSEL R130, R78, -INF , P1 ;  /* 0xff8000004e827808 */ /* 0x000fc40000800000 */
[----:B------:R-:W-:Y:S02]  /*34e0*/  FSEL R138, R79, -INF , P0 ;  /* 0xff8000004f8a7808 */ /* 0x000fe40000000000 */
[----:B------:R-:W-:Y:S01]  /*34f0*/  ISETP.GT.AND P1, PT, R0, 0x30, PT ;  /* 0x000000300000780c */ /* 0x000fe20003f24270 */
[----:B------:R-:W-:Y:S01]  /*3500*/  LDSM.16.MT88.4 R76, [R205+0x1000] ;  /* 0x00100000cd4c783b */ /* 0x000fe20000004200 */
[----:B-1----:R-:W-:Y:S02]  /*3510*/  FMNMX.FTZ R3, R222, R2, !PT ;  /* 0x00000002de037209 */ /* 0x002fe40007810000 */
[----:B------:R-:W-:-:S03]  /*3520*/  FMNMX.FTZ R2, R134, R6, !PT ;  /* 0x0000000686027209 */ /* 0x000fc60007810000 */
[----:B------:R-:W1:Y:S01]  /*3530*/  SHFL.BFLY PT, R9, R3, 0x2, 0x1f ;  /* 0x0c401f0003097f89 */ /* 0x000e6200000e0000 */
[----:B------:R-:W-:Y:S02]  /*3540*/  FMNMX.FTZ R2, R130, R2, !PT ;  /* 0x0000000282027209 */ /* 0x000fe40007810000 */
[----:B------:R-:W-:Y:S02]  /*3550*/  ISETP.GT.AND P0, PT, R0, 0x31, PT ;  /* 0x000000310000780c */ /* 0x000fe40003f04270 */
[----:B------:R-:W-:Y:S02]  /*3560*/  FSEL R203, R82, -INF , P1 ;  /* 0xff80000052cb7808 */ /* 0x000fe40000800000 */
[----:B------:R-:W-:Y:S02]  /*3570*/  FMNMX.FTZ R2, R138, R2, !PT ;  /* 0x000000028a027209 */ /* 0x000fe40007810000 */
[----:B------:R-:W-:Y:S02]  /*3580*/  FSEL R226, R83, -INF , P0 ;  /* 0xff80000053e27808 */ /* 0x000fe40000000000 */
[----:B------:R-:W-:-:S02]  /*3590*/  ISETP.GT.AND P1, PT, R0, 0x38, PT ;  /* 0x000000380000780c */ /* 0x000fc40003f24270 */
[----:B------:R-:W-:Y:S02]  /*35a0*/  FMNMX.FTZ R2, R203, R2, !PT ;  /* 0x00000002cb027209 */ /* 0x000fe40007810000 */
[----:B------:R-:W-:Y:S02]  /*35b0*/  ISETP.GT.AND P0, PT, R0, 0x39, PT ;  /* 0x000000390000780c */ /* 0x000fe40003f04270 */
[----:B------:R-:W-:Y:S02]  /*35c0*/  FSEL R229, R86, -INF , P1 ;  /* 0xff80000056e57808 */ /* 0x000fe40000800000 */
[----:B------:R-:W-:Y:S01]  /*35d0*/  FMNMX.FTZ R0, R226, R2, !PT ;  /* 0x00000002e2007209 */ /* 0x000fe20007810000 */
[C---:B--2---:R-:W-:Y:S01]  /*35e0*/  IMAD.IADD R7, R4.reuse, 0x1, R7 ;  /* 0x0000000104077824 */ /* 0x044fe200078e0207 */
[----:B------:R-:W-:Y:S01]  /*35f0*/  FSEL R225, R87, -INF , P0 ;  /* 0xff80000057e17808 */ /* 0x000fe20000000000 */
[----:B------:R-:W-:Y:S01]  /*3600*/  IMAD.IADD R6, R4, 0x1, R8 ;  /* 0x0000000104067824 */ /* 0x000fe200078e0208 */
[----:B------:R-:W-:Y:S01]  /*3610*/  FMNMX.FTZ R4, R229, R0, !PT ;  /* 0x00000000e5047209 */ /* 0x000fe20007810000 */
[----:B------:R-:W-:Y:S01]  /*3620*/  LDSM.16.MT88.4 R84, [R205+0x2000] ;  /* 0x00200000cd54783b */ /* 0x000fe20000004200 */
[----:B-1----:R-:W-:-:S02]  /*3630*/  FMNMX.FTZ R3, R3, R9, !PT ;  /* 0x0000000903037209 */ /* 0x002fc40007810000 */
[----:B------:R-:W-:Y:S02]  /*3640*/  FMNMX.FTZ R4, R225, R4, !PT ;  /* 0x00000004e1047209 */ /* 0x000fe40007810000 */
[C---:B------:R-:W-:Y:S02]  /*3650*/  IMNMX R2, R5.reuse, R7, PT ;  /* 0x0000000705027217 */ /* 0x040fe40003800200 */
[----:B------:R-:W-:Y:S02]  /*3660*/  IMNMX R0, R5, R6, PT ;  /* 0x0000000605007217 */ /* 0x000fe40003800200 */
[----:B------:R-:W1:Y:S01]  /*3670*/  SHFL.BFLY PT, R5, R4, 0x2, 0x1f ;  /* 0x0c401f0004057f89 */ /* 0x000e6200000e0000 */
[----:B------:R-:W-:-:S03]  /*3680*/  ISETP.GT.AND P0, PT, R2, 0x8, PT ;  /* 0x000000080200780c */ /* 0x000fc60003f04270 */
[----:B------:R-:W2:Y:S01]  /*3690*/  SHFL.BFLY PT, R6, R3, 0x1, 0x1f ;  /* 0x0c201f0003067f89 */ /* 0x000ea200000e0000 */
[----:B------:R-:W-:Y:S02]  /*36a0*/  FSEL R72, R88, -INF , P0 ;  /* 0xff80000058487808 */ /* 0x000fe40000000000 */
[----:B------:R-:W-:-:S04]  /*36b0*/  ISETP.GT.AND P0, PT, R0, 0x1, PT ;  /* 0x000000010000780c */ /* 0x000fc80003f04270 */
[----:B------:R-:W-:Y:S02]  /*36c0*/  FSEL R75, R99, -INF , P0 ;  /* 0xff800000634b7808 */ /* 0x000fe40000000000 */
[----:B------:R-:W-:-:S04]  /*36d0*/  ISETP.GT.AND P0, PT, R0, 0x8, PT ;  /* 0x000000080000780c */ /* 0x000fc80003f04270 */
[----:B------:R-:W-:Y:S02]  /*36e0*/  FSEL R80, R90, -INF , P0 ;  /* 0xff8000005a507808 */ /* 0x000fe40000000000 */
[----:B------:R-:W-:Y:S02]  /*36f0*/  ISETP.GT.AND P0, PT, R0, 0x11, PT ;  /* 0x000000110000780c */ /* 0x000fe40003f04270 */
[C---:B------:R-:W-:Y:S02]  /*3700*/  ISETP.GT.AND P1, PT, R2.reuse, 0x1, PT ;  /* 0x000000010200780c */ /* 0x040fe40003f24270 */
[----:B------:R-:W-:Y:S02]  /*3710*/  FSEL R103, R59, -INF , P0 ;  /* 0xff8000003b677808 */ /* 0x000fe40000000000 */
[----:B------:R-:W-:Y:S02]  /*3720*/  ISETP.GT.AND P0, PT, R2, 0x19, PT ;  /* 0x000000190200780c */ /* 0x000fe40003f04270 */
[----:B------:R-:W-:-:S02]  /*3730*/  FSEL R40, R97, -INF , P1 ;  /* 0xff80000061287808 */ /* 0x000fc40000800000 */
[----:B-1----:R-:W-:Y:S02]  /*3740*/  FMNMX.FTZ R4, R4, R5, !PT ;  /* 0x0000000504047209 */ /* 0x002fe40007810000 */
[C---:B------:R-:W-:Y:S02]  /*3750*/  ISETP.GT.AND P1, PT, R0.reuse, RZ, PT ;  /* 0x000000ff0000720c */ /* 0x040fe40003f24270 */
[----:B------:R-:W-:Y:S02]  /*3760*/  FSEL R101, R53, -INF , P0 ;  /* 0xff80000035657808 */ /* 0x000fe40000000000 */
[----:B--2---:R-:W-:Y:S02]  /*3770*/  FMNMX.FTZ R143, R3, R6, !PT ;  /* 0x00000006038f7209 */ /* 0x004fe40007810000 */
[----:B------:R-:W-:Y:S01]  /*3780*/  ISETP.GT.AND P0, PT, R0, 0x19, PT ;  /* 0x000000190000780c */ /* 0x000fe20003f04270 */
[----:B------:R-:W1:Y:S01]  /*3790*/  SHFL.BFLY PT, R6, R4, 0x1, 0x1f ;  /* 0x0c201f0004067f89 */ /* 0x000e6200000e0000 */
[----:B------:R-:W-:Y:S01]  /*37a0*/  FSEL R74, R98, -INF , P1 ;  /* 0xff800000624a7808 */ /* 0x000fe20000800000 */
[----:B------:R-:W-:Y:S01]  /*37b0*/  FMUL.FTZ R3, R143, c[0x0][0x2d0] ;  /* 0x0000b4008f037a20 */ /* 0x000fe20000410000 */
[----:B------:R-:W-:-:S02]  /*37c0*/  ISETP.GT.AND P1, PT, R2, 0x11, PT ;  /* 0x000000110200780c */ /* 0x000fc40003f24270 */
[----:B------:R-:W-:Y:S02]  /*37d0*/  FSEL R125, R55, -INF , P0 ;  /* 0xff800000377d7808 */ /* 0x000fe40000000000 */
[----:B------:R-:W-:Y:S02]  /*37e0*/  FSETP.NEU.FTZ.AND P0, PT, R143, -INF , PT ;  /* 0xff8000008f00780b */ /* 0x000fe40003f1d000 */
[----:B------:R-:W-:Y:S02]  /*37f0*/  FSEL R83, R57, -INF , P1 ;  /* 0xff80000039537808 */ /* 0x000fe40000800000 */
[----:B------:R-:W-:Y:S02]  /*3800*/  ISETP.GT.AND P1, PT, R0, 0x10, PT ;  /* 0x000000100000780c */ /* 0x000fe40003f24270 */
[----:B------:R-:W-:Y:S02]  /*3810*/  FSEL R12, R3, RZ, P0 ;  /* 0x000000ff030c7208 */ /* 0x000fe40000000000 */
[----:B------:R-:W-:-:S02]  /*3820*/  ISETP.GT.AND P6, PT, R2, RZ, PT ;  /* 0x000000ff0200720c */ /* 0x000fc40003fc4270 */
[----:B------:R-:W-:Y:S01]  /*3830*/  FSEL R102, R58, -INF , P1 ;  /* 0xff8000003a667808 */ /* 0x000fe20000800000 */
[----:B------:R-:W-:Y:S01]  /*3840*/  FFMA.FTZ R3, R10, c[0x0][0x2d0], -R12 ;  /* 0x0000b4000a037a23 */ /* 0x000fe2000001080c */
[----:B------:R-:W-:Y:S02]  /*3850*/  ISETP.GT.AND P1, PT, R0, 0x18, PT ;  /* 0x000000180000780c */ /* 0x000fe40003f24270 */
[----:B------:R-:W-:Y:S01]  /*3860*/  FSEL R7, R96, -INF , P6 ;  /* 0xff80000060077808 */ /* 0x000fe20003000000 */
[----:B------:R2:W-:Y:S01]  /*3870*/  MUFU.EX2 R251, R3 ;  /* 0x0000000300fb7308 */ /* 0x0005e20000000800 */
[----:B------:R-:W-:Y:S02]  /*3880*/  ISETP.GT.AND P6, PT, R2, 0x9, PT ;  /* 0x000000090200780c */ /* 0x000fe40003fc4270 */
[----:B------:R-:W-:Y:S02]  /*3890*/  FSEL R124, R54, -INF , P1 ;  /* 0xff800000367c7808 */ /* 0x000fe40000800000 */
[----:B------:R-:W-:-:S02]  /*38a0*/  ISETP.GT.AND P1, PT, R2, 0x21, PT ;  /* 0x000000210200780c */ /* 0x000fc40003f24270 */
[----:B------:R-:W-:Y:S02]  /*38b0*/  FMNMX.FTZ R5, R7, R40, !PT ;  /* 0x0000002807057209 */ /* 0x000fe40007810000 */
[----:B------:R-:W-:Y:S02]  /*38c0*/  FSEL R73, R89, -INF , P6 ;  /* 0xff80000059497808 */ /* 0x000fe40003000000 */
[----:B------:R-:W-:Y:S02]  /*38d0*/  ISETP.GT.AND P6, PT, R2, 0x10, PT ;  /* 0x000000100200780c */ /* 0x000fe40003fc4270 */
[----:B------:R-:W-:Y:S01]  /*38e0*/  FSEL R127, R45, -INF , P1 ;  /* 0xff8000002d7f7808 */ /* 0x000fe20000800000 */
[----:B--2---:R-:W-:Y:S01]  /*38f0*/  FFMA.FTZ R3, R11, c[0x0][0x2d0], -R12 ;  /* 0x0000b4000b037a23 */ /* 0x004fe2000001080c */
[----:B------:R-:W-:Y:S02]  /*3900*/  ISETP.GT.AND P1, PT, R0, 0x21, PT ;  /* 0x000000210000780c */ /* 0x000fe40003f24270 */
[----:B------:R-:W-:Y:S01]  /*3910*/  ISETP.GT.AND P0, PT, R2, 0x28, PT ;  /* 0x000000280200780c */ /* 0x000fe20003f04270 */
[----:B------:R2:W3:Y:S01]  /*3920*/  MUFU.EX2 R249, R3 ;  /* 0x0000000300f97308 */ /* 0x0004e20000000800 */
[----:B------:R-:W-:-:S02]  /*3930*/  FSEL R82, R56, -INF , P6 ;  /* 0xff80000038527808 */ /* 0x000fc40003000000 */
[----:B-1----:R-:W-:Y:S01]  /*3940*/  FMNMX.FTZ R142, R4, R6, !PT ;  /* 0x00000006048e7209 */ /* 0x002fe20007810000 */
[----:B------:R-:W-:Y:S01]  /*3950*/  FFMA.FTZ R4, R13, c[0x0][0x2d0], -R12 ;  /* 0x0000b4000d047a23 */ /* 0x000fe2000001080c */
[----:B------:R-:W-:Y:S01]  /*3960*/  ISETP.GT.AND P6, PT, R0, 0x9, PT ;  /* 0x000000090000780c */ /* 0x000fe20003fc4270 */
[----:B------:R-:W-:Y:S01]  /*3970*/  LDSM.16.MT88.4 R56, [R205] ;  /* 0x00000000cd38783b */ /* 0x000fe20000004200 */
[----:B------:R-:W-:Y:S02]  /*3980*/  FSEL R139, R47, -INF , P1 ;  /* 0xff8000002f8b7808 */ /* 0x000fe40000800000 */
[----:B------:R-:W-:Y:S02]  /*3990*/  FSEL R128, R28, -INF , P0 ;  /* 0xff8000001c807808 */ /* 0x000fe40000000000 */
[----:B------:R-:W-:Y:S02]  /*39a0*/  ISETP.GT.AND P1, PT, R2, 0x29, PT ;  /* 0x000000290200780c */ /* 0x000fe40003f24270 */
[----:B--2---:R-:W-:-:S02]  /*39b0*/  FMNMX.FTZ R3, R72, R5, !PT ;  /* 0x0000000548037209 */ /* 0x004fc40007810000 */
[----:B------:R-:W-:Y:S02]  /*39c0*/  ISETP.GT.AND P0, PT, R0, 0x28, PT ;  /* 0x000000280000780c */ /* 0x000fe40003f04270 */
[----:B------:R-:W-:Y:S01]  /*39d0*/  FMNMX.FTZ R3, R73, R3, !PT ;  /* 0x0000000349037209 */ /* 0x000fe20007810000 */
[----:B------:R1:W-:Y:S01]  /*39e0*/  MUFU.EX2 R248, R4 ;  /* 0x0000000400f87308 */ /* 0x0003e20000000800 */
[----:B------:R-:W-:Y:S02]  /*39f0*/  FSEL R81, R91, -INF , P6 ;  /* 0xff8000005b517808 */ /* 0x000fe40003000000 */
[----:B------:R-:W-:Y:S02]  /*3a00*/  ISETP.GT.AND P6, PT, R2, 0x18, PT ;  /* 0x000000180200780c */ /* 0x000fe40003fc4270 */
[----:B------:R-:W-:Y:S01]  /*3a10*/  FSEL R129, R29, -INF , P1 ;  /* 0xff8000001d817808 */ /* 0x000fe20000800000 */
[----:B------:R-:W-:Y:S01]  /*3a20*/  FFMA.FTZ R5, R14, c[0x0][0x2d0], -R12 ;  /* 0x0000b4000e057a23 */ /* 0x000fe2000001080c */
[----:B------:R-:W-:Y:S01]  /*3a30*/  FSEL R147, R30, -INF , P0 ;  /* 0xff8000001e937808 */ /* 0x000fe20000000000 */
[----:B------:R-:W-:Y:S01]  /*3a40*/  LDSM.16.MT88.4 R88, [R206+0x2400] ;  /* 0x00240000ce58783b */ /* 0x000fe20000004200 */
[----:B------:R-:W-:-:S02]  /*3a50*/  ISETP.GT.AND P1, PT, R0, 0x29, PT ;  /* 0x000000290000780c */ /* 0x000fc40003f24270 */
[----:B------:R-:W-:Y:S02]  /*3a60*/  ISETP.GT.AND P0, PT, R2, 0x31, PT ;  /* 0x000000310200780c */ /* 0x000fe40003f04270 */
[----:B-1----:R-:W-:Y:S01]  /*3a70*/  FMNMX.FTZ R4, R82, R3, !PT ;  /* 0x0000000352047209 */ /* 0x002fe20007810000 */
[----:B------:R-:W-:Y:S01]  /*3a80*/  FMUL.FTZ R3, R142, c[0x0][0x2d0] ;  /* 0x0000b4008e037a20 */ /* 0x000fe20000410000 */
[----:B------:R-:W-:Y:S02]  /*3a90*/  FSEL R100, R52, -INF , P6 ;  /* 0xff80000034647808 */ /* 0x000fe40003000000 */
[----:B------:R-:W-:Y:S02]  /*3aa0*/  FMNMX.FTZ R4, R83, R4, !PT ;  /* 0x0000000453047209 */ /* 0x000fe40007810000 */
[----:B------:R-:W-:Y:S02]  /*3ab0*/  FSEL R148, R31, -INF , P1 ;  /* 0xff8000001f947808 */ /* 0x000fe40000800000 */
[----:B------:R-:W-:Y:S01]  /*3ac0*/  FSEL R194, R33, -INF , P0 ;  /* 0xff80000021c27808 */ /* 0x000fe20000000000 */
[----:B------:R1:W2:Y:S01]  /*3ad0*/  MUFU.EX2 R250, R5 ;  /* 0x0000000500fa7308 */ /* 0x0002a20000000800 */
[----:B------:R-:W-:Y:S01]  /*3ae0*/  ISETP.GT.AND P1, PT, R2, 0x30, PT ;  /* 0x000000300200780c */ /* 0x000fe20003f24270 */
[----:B------:R-:W-:Y:S01]  /*3af0*/  LDSM.16.MT88.4 R28, [R205+0x1400] ;  /* 0x00140000cd1c783b */ /* 0x000fe20000004200 */
[----:B------:R-:W-:-:S02]  /*3b00*/  FSETP.NEU.FTZ.AND P0, PT, R142, -INF , PT ;  /* 0xff8000008e00780b */ /* 0x000fc40003f1d000 */
[----:B------:R-:W-:Y:S02]  /*3b10*/  ISETP.GT.AND P6, PT, R2, 0x20, PT ;  /* 0x000000200200780c */ /* 0x000fe40003fc4270 */
[----:B------:R-:W-:Y:S02]  /*3b20*/  FMNMX.FTZ R4, R100, R4, !PT ;  /* 0x0000000464047209 */ /* 0x000fe40007810000 */
[----:B------:R-:W-:Y:S02]  /*3b30*/  FSEL R186, R32, -INF , P1 ;  /* 0xff80000020ba7808 */ /* 0x000fe40000800000 */
[----:B------:R-:W-:Y:S02]  /*3b40*/  FSEL R3, R3, RZ, P0 ;  /* 0x000000ff03037208 */ /* 0x000fe40000000000 */
[C---:B------:R-:W-:Y:S02]  /*3b50*/  ISETP.GT.AND P1, PT, R2.reuse, 0x38, PT ;  /* 0x000000380200780c */ /* 0x040fe40003f24270 */
[----:B------:R-:W-:-:S02]  /*3b60*/  ISETP.GT.AND P0, PT, R2, 0x39, PT ;  /* 0x000000390200780c */ /* 0x000fc40003f04270 */
[----:B------:R-:W-:Y:S02]  /*3b70*/  FSEL R126, R44, -INF , P6 ;  /* 0xff8000002c7e7808 */ /* 0x000fe40003000000 */
[----:B------:R-:W-:Y:S02]  /*3b80*/  FMNMX.FTZ R2, R101, R4, !PT ;  /* 0x0000000465027209 */ /* 0x000fe40007810000 */
[----:B-1----:R-:W-:Y:S02]  /*3b90*/  FMNMX.FTZ R5, R74, R75, !PT ;  /* 0x0000004b4a057209 */ /* 0x002fe40007810000 */
[----:B------:R-:W-:Y:S02]  /*3ba0*/  FMNMX.FTZ R2, R126, R2, !PT ;  /* 0x000000027e027209 */ /* 0x000fe40007810000 */
[----:B------:R-:W-:Y:S02]  /*3bb0*/  FMNMX.FTZ R5, R80, R5, !PT ;  /* 0x0000000550057209 */ /* 0x000fe40007810000 */
[----:B------:R-:W-:-:S02]  /*3bc0*/  FMNMX.FTZ R2, R127, R2, !PT ;  /* 0x000000027f027209 */ /* 0x000fc40007810000 */
[----:B------:R-:W-:Y:S02]  /*3bd0*/  FMNMX.FTZ R5, R81, R5, !PT ;  /* 0x0000000551057209 */ /* 0x000fe40007810000 */
[----:B------:R-:W-:Y:S02]  /*3be0*/  FMNMX.FTZ R2, R128, R2, !PT ;  /* 0x0000000280027209 */ /* 0x000fe40007810000 */
[----:B------:R-:W-:Y:S01]  /*3bf0*/  FMNMX.FTZ R5, R102, R5, !PT ;  /* 0x0000000566057209 */ /* 0x000fe20007810000 */
[----:B------:R-:W-:Y:S01]  /*3c00*/  FFMA.FTZ R4, R16, c[0x0][0x2d0], -R3 ;  /* 0x0000b40010047a23 */ /* 0x000fe20000010803 */
[----:B------:R-:W-:Y:S02]  /*3c10*/  FMNMX.FTZ R2, R129, R2, !PT ;  /* 0x0000000281027209 */ /* 0x000fe40007810000 */
[----:B------:R-:W-:Y:S01]  /*3c20*/  FMNMX.FTZ R5, R103, R5, !PT ;  /* 0x0000000567057209 */ /* 0x000fe20007810000 */
[----:B------:R1:W-:Y:S01]  /*3c30*/  MUFU.EX2 R246, R4 ;  /* 0x0000000400f67308 */ /* 0x0003e20000000800 */
[----:B------:R-:W-:-:S02]  /*3c40*/  FMNMX.FTZ R2, R186, R2, !PT ;  /* 0x00000002ba027209 */ /* 0x000fc40007810000 */
[----:B------:R-:W-:Y:S02]  /*3c50*/  ISETP.GT.AND P6, PT, R0, 0x20, PT ;  /* 0x000000200000780c */ /* 0x000fe40003fc4270 */
[----:B------:R-:W-:Y:S01]  /*3c60*/  FMNMX.FTZ R5, R124, R5, !PT ;  /* 0x000000057c057209 */ /* 0x000fe20007810000 */
[--C-:B------:R-:W-:Y:S01]  /*3c70*/  FFMA.FTZ R6, R15, c[0x0][0x2d0], -R3.reuse ;  /* 0x0000b4000f067a23 */ /* 0x100fe20000010803 */
[----:B------:R-:W-:Y:S02]  /*3c80*/  FSEL R15, R48, -INF , P1 ;  /* 0xff800000300f7808 */ /* 0x000fe40000800000 */
[----:B------:R-:W-:Y:S02]  /*3c90*/  FMNMX.FTZ R2, R194, R2, !PT ;  /* 0x00000002c2027209 */ /* 0x000fe40007810000 */
[----:B------:R-:W-:Y:S02]  /*3ca0*/  FSEL R137, R46, -INF , P6 ;  /* 0xff8000002e897808 */ /* 0x000fe40003000000 */
[----:B------:R-:W-:Y:S01]  /*3cb0*/  FMNMX.FTZ R5, R125, R5, !PT ;  /* 0x000000057d057209 */ /* 0x000fe20007810000 */
[----:B-1----:R-:W-:Y:S01]  /*3cc0*/  FFMA.FTZ R4, R17, c[0x0][0x2d0], -R3 ;  /* 0x0000b40011047a23 */ /* 0x002fe20000010803 */
[----:B------:R-:W-:-:S03]  /*3cd0*/  FSEL R14, R49, -INF , P0 ;  /* 0xff800000310e7808 */ /* 0x000fc60000000000 */
[----:B------:R1:W-:Y:S01]  /*3ce0*/  MUFU.EX2 R244, R4 ;  /* 0x0000000400f47308 */ /* 0x0003e20000000800 */
[----:B------:R-:W-:Y:S02]  /*3cf0*/  FMNMX.FTZ R2, R15, R2, !PT ;  /* 0x000000020f027209 */ /* 0x000fe40007810000 */
[----:B------:R-:W-:-:S04]  /*3d00*/  FMNMX.FTZ R5, R137, R5, !PT ;  /* 0x0000000589057209 */ /* 0x000fc80007810000 */
[----:B------:R-:W-:Y:S01]  /*3d10*/  FMNMX.FTZ R5, R139, R5, !PT ;  /* 0x000000058b057209 */ /* 0x000fe20007810000 */
[----:B-1----:R-:W-:-:S04]  /*3d20*/  FFMA.FTZ R4, R18, c[0x0][0x2d0], -R3 ;  /* 0x0000b40012047a23 */ /* 0x002fc80000010803 */
[----:B------:R1:W-:Y:S01]  /*3d30*/  MUFU.EX2 R245, R4 ;  /* 0x0000000400f57308 */ /* 0x0003e20000000800 */
[C---:B------:R-:W-:Y:S02]  /*3d40*/  ISETP.GT.AND P1, PT, R0.reuse, 0x30, PT ;  /* 0x000000300000780c */ /* 0x040fe40003f24270 */
[----:B------:R-:W-:-:S05]  /*3d50*/  ISETP.GT.AND P0, PT, R0, 0x31, PT ;  /* 0x000000310000780c */ /* 0x000fca0003f04270 */
[----:B------:R4:W5:Y:S01]  /*3d60*/  MUFU.EX2 R247, R6 ;  /* 0x0000000600f77308 */ /* 0x0009620000000800 */
[----:B-1----:R-:W-:Y:S02]  /*3d70*/  FMNMX.FTZ R4, R14, R2, !PT ;  /* 0x000000020e047209 */ /* 0x002fe40007810000 */
[----:B------:R-:W-:Y:S02]  /*3d80*/  FMNMX.FTZ R2, R147, R5, !PT ;  /* 0x0000000593027209 */ /* 0x000fe40007810000 */
[----:B------:R-:W-:Y:S01]  /*3d90*/  FSEL R196, R34, -INF , P1 ;  /* 0xff80000022c47808 */ /* 0x000fe20000800000 */
[----:B----4-:R-:W1:Y:S01]  /*3da0*/  SHFL.BFLY PT, R6, R4, 0x2, 0x1f ;  /* 0x0c401f0004067f89 */ /* 0x010e6200000e0000 */
[----:B------:R-:W-:Y:S02]  /*3db0*/  FMNMX.FTZ R2, R148, R2, !PT ;  /* 0x0000000294027209 */ /* 0x000fe40007810000 */
[----:B------:R-:W-:Y:S02]  /*3dc0*/  FSEL R201, R35, -INF , P0 ;  /* 0xff80000023c97808 */ /* 0x000fe40000000000 */
[----:B------:R-:W-:Y:S01]  /*3dd0*/  ISETP.GT.AND P1, PT, R0, 0x38, PT ;  /* 0x000000380000780c */ /* 0x000fe20003f24270 */
[----:B------:R-:W-:Y:S01]  /*3de0*/  FFMA.FTZ R5, R19, c[0x0][0x2d0], -R12 ;  /* 0x0000b40013057a23 */ /* 0x000fe2000001080c */
[----:B------:R-:W-:Y:S01]  /*3df0*/  FMNMX.FTZ R2, R196, R2, !PT ;  /* 0x00000002c4027209 */ /* 0x000fe20007810000 */
[----:B------:R-:W-:Y:S01]  /*3e00*/  LDSM.16.MT88.4 R32, [R205+0x400] ;  /* 0x00040000cd20783b */ /* 0x000fe20000004200 */
[----:B------:R-:W-:-:S02]  /*3e10*/  ISETP.GT.AND P0, PT, R0, 0x39, PT ;  /* 0x000000390000780c */ /* 0x000fc40003f04270 */
[----:B------:R-:W-:Y:S02]  /*3e20*/  FSEL R200, R50, -INF , P1 ;  /* 0xff80000032c87808 */ /* 0x000fe40000800000 */
[----:B------:R-:W-:Y:S02]  /*3e30*/  FMNMX.FTZ R2, R201, R2, !PT ;  /* 0x00000002c9027209 */ /* 0x000fe40007810000 */
[----:B------:R-:W-:Y:S02]  /*3e40*/  FSEL R202, R51, -INF , P0 ;  /* 0xff80000033ca7808 */ /* 0x000fe40000000000 */
[----:B------:R-:W-:-:S04]  /*3e50*/  FMNMX.FTZ R2, R200, R2, !PT ;  /* 0x00000002c8027209 */ /* 0x000fc80007810000 */
[----:B------:R-:W-:Y:S01]  /*3e60*/  FMNMX.FTZ R2, R202, R2, !PT ;  /* 0x00000002ca027209 */ /* 0x000fe20007810000 */
[----:B------:R4:W-:Y:S01]  /*3e70*/  MUFU.EX2 R240, R5 ;  /* 0x0000000500f07308 */ /* 0x0009e20000000800 */
[----:B-1----:R-:W-:-:S05]  /*3e80*/  FMNMX.FTZ R0, R4, R6, !PT ;  /* 0x0000000604007209 */ /* 0x002fca0007810000 */
[----:B------:R-:W1:Y:S04]  /*3e90*/  SHFL.BFLY PT, R6, R0, 0x1, 0x1f ;  /* 0x0c201f0000067f89 */ /* 0x000e6800000e0000 */
[----:B----4-:R-:W4:Y:S01]  /*3ea0*/  SHFL.BFLY PT, R5, R2, 0x2, 0x1f ;  /* 0x0c401f0002057f89 */ /* 0x010f2200000e0000 */
[----:B------:R-:W-:-:S04]  /*3eb0*/  FFMA.FTZ R4, R20, c[0x0][0x2d0], -R12 ;  /* 0x0000b40014047a23 */ /* 0x000fc8000001080c */
[----:B------:R2:W-:Y:S01]  /*3ec0*/  MUFU.EX2 R241, R4 ;  /* 0x0000000400f17308 */ /* 0x0005e20000000800 */
[----:B-1----:R-:W-:Y:S01]  /*3ed0*/  FMNMX.FTZ R145, R0, R6, !PT ;  /* 0x0000000600917209 */ /* 0x002fe20007810000 */
[----:B--2---:R-:W-:Y:S01]  /*3ee0*/  FFMA.FTZ R4, R22, c[0x0][0x2d0], -R12 ;  /* 0x0000b40016047a23 */ /* 0x004fe2000001080c */
[----:B----4-:R-:W-:-:S05]  /*3ef0*/  FMNMX.FTZ R2, R2, R5, !PT ;  /* 0x0000000502027209 */ /* 0x010fca0007810000 */
[----:B------:R1:W-:Y:S01]  /*3f00*/  MUFU.EX2 R242, R4 ;  /* 0x0000000400f27308 */ /* 0x0003e20000000800 */
[----:B------:R-:W2:Y:S01]  /*3f10*/  SHFL.BFLY PT, R6, R2, 0x1, 0x1f ;  /* 0x0c201f0002067f89 */ /* 0x000ea200000e0000 */
[----:B------:R-:W-:Y:S02]  /*3f20*/  FFMA.FTZ R0, R25, c[0x0][0x2d0], -R3 ;  /* 0x0000b40019007a23 */ /* 0x000fe40000010803 */
[----:B-1----:R-:W-:-:S04]  /*3f30*/  FFMA.FTZ R4, R21, c[0x0][0x2d0], -R12 ;  /* 0x0000b40015047a23 */ /* 0x002fc8000001080c */
[----:B------:R1:W-:Y:S01]  /*3f40*/  MUFU.EX2 R243, R4 ;  /* 0x0000000400f37308 */ /* 0x0003e20000000800 */
[C---:B------:R-:W-:Y:S01]  /*3f50*/  FMUL.FTZ R5, R145.reuse, c[0x0][0x2d0] ;  /* 0x0000b40091057a20 */ /* 0x040fe20000410000 */
[----:B------:R-:W-:Y:S01]  /*3f60*/  FSETP.NEU.FTZ.AND P0, PT, R145, -INF , PT ;  /* 0xff8000009100780b */ /* 0x000fe20003f1d000 */
[----:B-1----:R-:W-:-:S05]  /*3f70*/  FFMA.FTZ R4, R24, c[0x0][0x2d0], -R3 ;  /* 0x0000b40018047a23 */ /* 0x002fca0000010803 */
[----:B------:R1:W-:Y:S01]  /*3f80*/  MUFU.EX2 R236, R4 ;  /* 0x0000000400ec7308 */ /* 0x0003e20000000800 */
[----:B---3--:R-:W-:Y:S02]  /*3f90*/  F2FP.PACK_AB R8, R249, R251 ;  /* 0x000000fbf908723e */ /* 0x008fe400000000ff */
[----:B------:R-:W-:-:S05]  /*3fa0*/  F2FP.PACK_AB R10, R250, R248 ;  /* 0x000000f8fa0a723e */ /* 0x000fca00000000ff */
[----:B------:R3:W-:Y:S01]  /*3fb0*/  MUFU.EX2 R237, R0 ;  /* 0x0000000000ed7308 */ /* 0x0007e20000000800 */
[----:B-1----:R-:W-:Y:S01]  /*3fc0*/  FFMA.FTZ R4, R23, c[0x0][0x2d0], -R3 ;  /* 0x0000b40017047a23 */ /* 0x002fe20000010803 */
[----:B-----5:R-:W-:Y:S01]  /*3fd0*/  F2FP.PACK_AB R9, R246, R247 ;  /* 0x000000f7f609723e */ /* 0x020fe200000000ff */
[----:B------:R-:W1:Y:S05]  /*3fe0*/  LDSM.16.MT88.4 R20, [R206+0x1400] ;  /* 0x00140000ce14783b */ /* 0x000e6a0000004200 */
[----:B------:R4:W5:Y:S01]  /*3ff0*/  MUFU.EX2 R238, R4 ;  /* 0x0000000400ee7308 */ /* 0x0009620000000800 */
[----:B---3--:R-:W-:Y:S02]  /*4000*/  FSEL R0, R5, RZ, P0 ;  /* 0x000000ff05007208 */ /* 0x008fe40000000000 */
[----:B------:R-:W-:-:S02]  /*4010*/  F2FP.PACK_AB R11, R245, R244 ;  /* 0x000000f4f50b723e */ /* 0x000fc400000000ff */
[----:B--2---:R-:W-:Y:S01]  /*4020*/  FMNMX.FTZ R144, R2, R6, !PT ;  /* 0x0000000602907209 */ /* 0x004fe20007810000 */
[----:B----4-:R-:W-:-:S04]  /*4030*/  FFMA.FTZ R4, R26, c[0x0][0x2d0], -R3 ;  /* 0x0000b4001a047a23 */ /* 0x010fc80000010803 */
[C---:B------:R-:W-:Y:S01]  /*4040*/  HMMA.16816.F32 R120, R8.reuse, R56, RZ ;  /* 0x000000380878723c */ /* 0x040fe200000018ff */
[C---:B------:R-:W-:Y:S01]  /*4050*/  FMUL.FTZ R2, R144.reuse, c[0x0][0x2d0] ;  /* 0x0000b40090027a20 */ /* 0x040fe20000410000 */
[----:B------:R-:W-:Y:S01]  /*4060*/  FSETP.NEU.FTZ.AND P0, PT, R144, -INF , PT ;  /* 0xff8000009000780b */ /* 0x000fe20003f1d000 */
[----:B------:R2:W3:Y:S01]  /*4070*/  MUFU.EX2 R239, R4 ;  /* 0x0000000400ef7308 */ /* 0x0004e20000000800 */
[----:B------:R-:W4:Y:S04]  /*4080*/  LDSM.16.MT88.4 R24, [R205+0x2400] ;  /* 0x00240000cd18783b */ /* 0x000f280000004200 */
[----:B------:R-:W-:Y:S01]  /*4090*/  HMMA.16816.F32 R116, R8, R60, RZ ;  /* 0x0000003c0874723c */ /* 0x000fe200000018ff */
[----:B--2---:R-:W-:-:S07]  /*40a0*/  FFMA.FTZ R4, R7, c[0x0][0x2d0], -R0 ;  /* 0x0000b40007047a23 */ /* 0x004fce0000010800 */
[C---:B------:R-:W-:Y:S01]  /*40b0*/  HMMA.16816.F32 R112, R8.reuse, R76, RZ ;  /* 0x0000004c0870723c */ /* 0x040fe200000018ff */
[----:B------:R2:W-:Y:S07]  /*40c0*/  MUFU.EX2 R235, R4 ;  /* 0x0000000400eb7308 */ /* 0x0005ee0000000800 */
[----:B------:R-:W-:Y:S01]  /*40d0*/  HMMA.16816.F32 R108, R8, R64, RZ ;  /* 0x00000040086c723c */ /* 0x000fe200000018ff */
[----:B------:R-:W-:-:S07]  /*40e0*/  FSEL R2, R2, RZ, P0 ;  /* 0x000000ff02027208 */ /* 0x000fce0000000000 */
[----:B------:R-:W-:Y:S01]  /*40f0*/  HMMA.16816.F32 R104, R8, R84, RZ ;  /* 0x000000540868723c */ /* 0x000fe200000018ff */
[----:B--2---:R-:W-:-:S07]  /*4100*/  FFMA.FTZ R4, R40, c[0x0][0x2d0], -R0 ;  /* 0x0000b40028047a23 */ /* 0x004fce0000010800 */
[C---:B------:R-:W-:Y:S08]  /*4110*/  HMMA.16816.F32 R96, R8.reuse, R92, RZ ;  /* 0x0000005c0860723c */ /* 0x040ff000000018ff */
[C---:B------:R-:W-:Y:S08]  /*4120*/  HMMA.16816.F32 R68, R8.reuse, R58, RZ ;  /* 0x0000003a0844723c */ /* 0x040ff000000018ff */
[C---:B------:R-:W-:Y:S08]  /*4130*/  HMMA.16816.F32 R52, R8.reuse, R62, RZ ;  /* 0x0000003e0834723c */ /* 0x040ff000000018ff */
[C---:B------:R-:W-:Y:S08]  /*4140*/  HMMA.16816.F32 R48, R8.reuse, R78, RZ ;  /* 0x0000004e0830723c */ /* 0x040ff000000018ff */
[C---:B------:R-:W-:Y:S08]  /*4150*/  HMMA.16816.F32 R44, R8.reuse, R66, RZ ;  /* 0x00000042082c723c */ /* 0x040ff000000018ff */
[C---:B------:R-:W-:Y:S08]  /*4160*/  HMMA.16816.F32 R40, R8.reuse, R86, RZ ;  /* 0x000000560828723c */ /* 0x040ff000000018ff */
[----:B------:R-:W-:Y:S07]  /*4170*/  HMMA.16816.F32 R16, R8, R94, RZ ;  /* 0x0000005e0810723c */ /* 0x000fee00000018ff */
[----:B------:R-:W-:-:S04]  /*4180*/  FFMA.FTZ R8, R72, c[0x0][0x2d0], -R0 ;  /* 0x0000b40048087a23 */ /* 0x000fc80000010800 */
[----:B------:R2:W-:Y:S02]  /*4190*/  MUFU.EX2 R233, R8 ;  /* 0x0000000800e97308 */ /* 0x0005e40000000800 */
[----:B--2---:R-:W-:-:S06]  /*41a0*/  FFMA.FTZ R8, R73, c[0x0][0x2d0], -R0 ;  /* 0x0000b40049087a23 */ /* 0x004fcc0000010800 */
        /* <DEDUP_REMOVED lines=12> */
[----:B------:R2:W-:Y:S01]  /*4270*/  MUFU.EX2 R199, R8 ;  /* 0x0000000800c77308 */ /* 0x0005e20000000800 */
[----:B-----5:R-:W-:-:S07]  /*4280*/  F2FP.PACK_AB R5, R238, R236 ;  /* 0x000000ecee05723e */ /* 0x020fce00000000ff */
[----:B------:R5:W1:Y:S01]  /*4290*/  MUFU.EX2 R234, R4 ;  /* 0x0000000400ea7308 */ /* 0x000a620000000800 */
[----:B--2---:R-:W-:-:S07]  /*42a0*/  FFMA.FTZ R8, R100, c[0x0][0x2d0], -R0 ;  /* 0x0000b40064087a23 */ /* 0x004fce0000010800 */
[----:B------:R2:W-:Y:S01]  /*42b0*/  MUFU.EX2 R198, R8 ;  /* 0x0000000800c67308 */ /* 0x0005e20000000800 */
[----:B------:R-:W-:Y:S02]  /*42c0*/  F2FP.PACK_AB R6, R243, R242 ;  /* 0x000000f2f306723e */ /* 0x000fe400000000ff */
[----:B---3--:R-:W-:Y:S02]  /*42d0*/  F2FP.PACK_AB R7, R239, R237 ;  /* 0x000000edef07723e */ /* 0x008fe400000000ff */
[----:B-----5:R-:W-:Y:S01]  /*42e0*/  F2FP.PACK_AB R4, R241, R240 ;  /* 0x000000f0f104723e */ /* 0x020fe200000000ff */
[----:B--2---:R-:W-:-:S04]  /*42f0*/  FFMA.FTZ R8, R101, c[0x0][0x2d0], -R0 ;  /* 0x0000b40065087a23 */ /* 0x004fc80000010800 */
[----:B------:R2:W-:Y:S02]  /*4300*/  MUFU.EX2 R197, R8 ;  /* 0x0000000800c57308 */ /* 0x0005e40000000800 */
[----:B------:R-:W-:Y:S01]  /*4310*/  HMMA.16816.F32 R156, R4, R32, R120 ;  /* 0x00000020049c723c */ /* 0x000fe20000001878 */
[----:B--2---:R-:W-:-:S05]  /*4320*/  FFMA.FTZ R8, R102, c[0x0][0x2d0], -R2 ;  /* 0x0000b40066087a23 */ /* 0x004fca0000010802 */
[----:B------:R2:W-:Y:S02]  /*4330*/  MUFU.EX2 R185, R8 ;  /* 0x0000000800b97308 */ /* 0x0005e40000000800 */
[C---:B------:R-:W-:Y:S08]  /*4340*/  HMMA.16816.F32 R160, R4.reuse, R36, R116 ;  /* 0x0000002404a0723c */ /* 0x040ff00000001874 */
[----:B------:R-:W-:Y:S01]  /*4350*/  HMMA.16816.F32 R120, R4, R28, R112 ;  /* 0x0000001c0478723c */ /* 0x000fe20000001870 */
[----:B--2---:R-:W-:-:S07]  /*4360*/  FFMA.FTZ R8, R103, c[0x0][0x2d0], -R2 ;  /* 0x0000b40067087a23 */ /* 0x004fce0000010802 */
[C---:B-1----:R-:W-:Y:S01]  /*4370*/  HMMA.16816.F32 R152, R4.reuse, R20, R108 ;  /* 0x000000140498723c */ /* 0x042fe2000000186c */
[----:B------:R1:W2:Y:S07]  /*4380*/  MUFU.EX2 R193, R8 ;  /* 0x0000000800c17308 */ /* 0x0002ae0000000800 */
[C---:B----4-:R-:W-:Y:S08]  /*4390*/  HMMA.16816.F32 R108, R4.reuse, R24, R104 ;  /* 0x00000018046c723c */ /* 0x050ff00000001868 */
[----:B------:R-:W-:Y:S01]  /*43a0*/  HMMA.16816.F32 R180, R4, R88, R96 ;  /* 0x0000005804b4723c */ /* 0x000fe20000001860 */
[----:B-1----:R-:W-:-:S07]  /*43b0*/  FFMA.FTZ R8, R124, c[0x0][0x2d0], -R2 ;  /* 0x0000b4007c087a23 */ /* 0x002fce0000010802 */
[C---:B------:R-:W-:Y:S01]  /*43c0*/  HMMA.16816.F32 R188, R4.reuse, R34, R68 ;  /* 0x0000002204bc723c */ /* 0x040fe20000001844 */
[----:B------:R1:W-:Y:S07]  /*43d0*/  MUFU.EX2 R192, R8 ;  /* 0x0000000800c07308 */ /* 0x0003ee0000000800 */
[C---:B------:R-:W-:Y:S08]  /*43e0*/  HMMA.16816.F32 R168, R4.reuse, R38, R52 ;  /* 0x0000002604a8723c */ /* 0x040ff00000001834 */
[----:B------:R-:W-:Y:S01]  /*43f0*/  HMMA.16816.F32 R164, R4, R30, R48 ;  /* 0x0000001e04a4723c */ /* 0x000fe20000001830 */
[----:B-1----:R-:W-:-:S07]  /*4400*/  FFMA.FTZ R8, R125, c[0x0][0x2d0], -R2 ;  /* 0x0000b4007d087a23 */ /* 0x002fce0000010802 */
[C---:B------:R-:W-:Y:S01]  /*4410*/  HMMA.16816.F32 R172, R4.reuse, R22, R44 ;  /* 0x0000001604ac723c */ /* 0x040fe2000000182c */
[----:B------:R1:W3:Y:S07]  /*4420*/  MUFU.EX2 R187, R8 ;  /* 0x0000000800bb7308 */ /* 0x0002ee0000000800 */
[C---:B------:R-:W-:Y:S08]  /*4430*/  HMMA.16816.F32 R116, R4.reuse, R26, R40 ;  /* 0x0000001a0474723c */ /* 0x040ff00000001828 */
[----:B------:R-:W-:Y:S07]  /*4440*/  HMMA.16816.F32 R112, R4, R90, R16 ;  /* 0x0000005a0470723c */ /* 0x000fee0000001810 */
[----:B------:R-:W-:-:S02]  /*4450*/  F2FP.PACK_AB R4, R234, R235 ;  /* 0x000000ebea04723e */ /* 0x000fc400000000ff */
[----:B------:R-:W-:Y:S02]  /*4460*/  F2FP.PACK_AB R6, R232, R233 ;  /* 0x000000e9e806723e */ /* 0x000fe400000000ff */
[----:B------:R-:W-:Y:S02]  /*4470*/  F2FP.PACK_AB R5, R223, R231 ;  /* 0x000000e7df05723e */ /* 0x000fe400000000ff */
[----:B------:R-:W-:-:S07]  /*4480*/  F2FP.PACK_AB R7, R227, R224 ;  /* 0x000000e0e307723e */ /* 0x000fce00000000ff */
[C---:B-1----:R-:W-:Y:S08]  /*4490*/  HMMA.16816.F32 R8, R4.reuse, R84, RZ ;  /* 0x000000540408723c */ /* 0x042ff000000018ff */
        /* <DEDUP_REMOVED lines=12> */
[----:B--2---:R-:W-:Y:S02]  /*4560*/  F2FP.PACK_AB R5, R193, R185 ;  /* 0x000000b9c105723e */ /* 0x004fe400000000ff */
[----:B------:R-:W-:Y:S02]  /*4570*/  F2FP.PACK_AB R6, R197, R198 ;  /* 0x000000c6c506723e */ /* 0x000fe400000000ff */
[----:B---3--:R-:W-:-:S07]  /*4580*/  F2FP.PACK_AB R7, R187, R192 ;  /* 0x000000c0bb07723e */ /* 0x008fce00000000ff */
[----:B------:R-:W-:Y:S07]  /*4590*/  HMMA.16816.F32 R76, R4, R24, R8 ;  /* 0x00000018044c723c */ /* 0x000fee0000001808 */
[----:B------:R-:W-:-:S04]  /*45a0*/  FFMA.FTZ R8, R126, c[0x0][0x2d0], -R0 ;  /* 0x0000b4007e087a23 */ /* 0x000fc80000010800 */
[----:B------:R1:W-:Y:S02]  /*45b0*/  MUFU.EX2 R184, R8 ;  /* 0x0000000800b87308 */ /* 0x0003e40000000800 */
[----:B-1----:R-:W-:-:S06]  /*45c0*/  FFMA.FTZ R8, R132, c[0x0][0x2d0], -R12 ;  /* 0x0000b40084087a23 */ /* 0x002fcc000001080c */
        /* <DEDUP_REMOVED lines=8> */
[----:B------:R1:W-:Y:S01]  /*4650*/  MUFU.EX2 R146, R8 ;  /* 0x0000000800927308 */ /* 0x0003e20000000800 */
[----:B------:R-:W-:Y:S01]  /*4660*/  HMMA.16816.F32 R84, R4, R36, R48 ;  /* 0x000000240454723c */ /* 0x000fe20000001830 */
[----:B------:R-:W-:Y:S02]  /*4670*/  FFMA.FTZ R13, R128, c[0x0][0x2d0], -R0 ;  /* 0x0000b400800d7a23 */ /* 0x000fe40000010800 */
[----:B-1----:R-:W-:-:S04]  /*4680*/  FFMA.FTZ R8, R134, c[0x0][0x2d0], -R3 ;  /* 0x0000b40086087a23 */ /* 0x002fc80000010803 */
[----:B------:R1:W2:Y:S01]  /*4690*/  MUFU.EX2 R141, R8 ;  /* 0x00000008008d7308 */ /* 0x0002a20000000800 */
[----:B------:R-:W-:Y:S01]  /*46a0*/  HMMA.16816.F32 R48, R4, R88, R40 ;  /* 0x000000580430723c */ /* 0x000fe20000001828 */
[----:B-1----:R-:W-:-:S06]  /*46b0*/  FFMA.FTZ R8, R130, c[0x0][0x2d0], -R3 ;  /* 0x0000b40082087a23 */ /* 0x002fcc0000010803 */
[----:B------:R1:W-:Y:S01]  /*46c0*/  MUFU.EX2 R140, R8 ;  /* 0x00000008008c7308 */ /* 0x0003e20000000800 */
[C---:B------:R-:W-:Y:S01]  /*46d0*/  HMMA.16816.F32 R40, R4.reuse, R26, R64 ;  /* 0x0000001a0428723c */ /* 0x040fe20000001840 */
[----:B------:R-:W3:Y:S07]  /*46e0*/  LDSM.16.MT88.4 R24, [R206+0x800] ;  /* 0x00080000ce18783b */ /* 0x000eee0000004200 */
[----:B------:R-:W-:Y:S01]  /*46f0*/  HMMA.16816.F32 R96, R4, R32, R68 ;  /* 0x000000200460723c */ /* 0x000fe20000001844 */
[----:B-1----:R-:W-:-:S07]  /*4700*/  FFMA.FTZ R8, R138, c[0x0][0x2d0], -R3 ;  /* 0x0000b4008a087a23 */ /* 0x002fce0000010803 */
[C---:B------:R-:W-:Y:S01]  /*4710*/  HMMA.16816.F32 R60, R4.reuse, R38, R60 ;  /* 0x00000026043c723c */ /* 0x040fe2000000183c */
[----:B------:R1:W-:Y:S07]  /*4720*/  MUFU.EX2 R65, R13 ;  /* 0x0000000d00417308 */ /* 0x0003ee0000000800 */
[C---:B------:R-:W-:Y:S01]  /*4730*/  HMMA.16816.F32 R80, R4.reuse, R28, R44 ;  /* 0x0000001c0450723c */ /* 0x040fe2000000182c */
[----:B------:R4:W5:Y:S07]  /*4740*/  MUFU.EX2 R67, R8 ;  /* 0x0000000800437308 */ /* 0x00096e0000000800 */
[----:B------:R-:W-:Y:S01]  /*4750*/  HMMA.16816.F32 R68, R4, R20, R16 ;  /* 0x000000140444723c */ /* 0x000fe20000001810 */
[----:B------:R-:W-:Y:S01]  /*4760*/  LDSM.16.MT88.4 R16, [R206+0x1800] ;  /* 0x00180000ce10783b */ /* 0x000fe20000004200 */
[----:B-1----:R-:W-:-:S03]  /*4770*/  FFMA.FTZ R13, R129, c[0x0][0x2d0], -R0 ;  /* 0x0000b400810d7a23 */ /* 0x002fc60000010800 */
[----:B------:R-:W-:Y:S03]  /*4780*/  LDSM.16.MT88.4 R128, [R205+0x1c00] ;  /* 0x001c0000cd80783b */ /* 0x000fe60000004200 */
[C---:B------:R-:W-:Y:S01]  /*4790*/  HMMA.16816.F32 R72, R4.reuse, R34, R72 ;  /* 0x000000220448723c */ /* 0x040fe20000001848 */
[----:B----4-:R-:W1:Y:S04]  /*47a0*/  LDSM.16.MT88.4 R8, [R205+0x2800] ;  /* 0x00280000cd08783b */ /* 0x010e680000004200 */
[----:B------:R-:W-:Y:S03]  /*47b0*/  LDSM.16.MT88.4 R32, [R206+0x2800] ;  /* 0x00280000ce20783b */ /* 0x000fe60000004200 */
[C---:B------:R-:W-:Y:S01]  /*47c0*/  HMMA.16816.F32 R56, R4.reuse, R30, R56 ;  /* 0x0000001e0438723c */ /* 0x040fe20000001838 */
[----:B------:R-:W4:Y:S01]  /*47d0*/  LDSM.16.MT88.4 R28, [R205+0x800] ;  /* 0x00080000cd1c783b */ /* 0x000f220000004200 */
[----:B------:R2:W-:Y:S06]  /*47e0*/  MUFU.EX2 R66, R13 ;  /* 0x0000000d00427308 */ /* 0x0005ec0000000800 */
[----:B------:R-:W-:Y:S01]  /*47f0*/  HMMA.16816.F32 R36, R4, R22, R52 ;  /* 0x000000160424723c */ /* 0x000fe20000001834 */
[----:B------:R-:W1:Y:S01]  /*4800*/  LDSM.16.MT88.4 R20, [R205+0x1800] ;  /* 0x00180000cd14783b */ /* 0x000e620000004200 */
[----:B--2---:R-:W-:-:S04]  /*4810*/  FFMA.FTZ R13, R137, c[0x0][0x2d0], -R2 ;  /* 0x0000b400890d7a23 */ /* 0x004fc80000010802 */
[----:B------:R2:W-:Y:S02]  /*4820*/  MUFU.EX2 R52, R13 ;  /* 0x0000000d00347308 */ /* 0x0005e40000000800 */
[----:B------:R-:W-:Y:S01]  /*4830*/  HMMA.16816.F32 R44, R4, R90, R92 ;  /* 0x0000005a042c723c */ /* 0x000fe2000000185c */
[----:B--2---:R-:W-:-:S06]  /*4840*/  FFMA.FTZ R13, R139, c[0x0][0x2d0], -R2 ;  /* 0x0000b4008b0d7a23 */ /* 0x004fcc0000010802 */
[----:B------:R-:W-:Y:S01]  /*4850*/  FFMA.FTZ R4, R127, c[0x0][0x2d0], -R0 ;  /* 0x0000b4007f047a23 */ /* 0x000fe20000010800 */
[----:B------:R-:W-:Y:S01]  /*4860*/  F2FP.PACK_AB R5, R141, R146 ;  /* 0x000000928d05723e */ /* 0x000fe200000000ff */
[----:B------:R2:W-:Y:S01]  /*4870*/  MUFU.EX2 R53, R13 ;  /* 0x0000000d00357308 */ /* 0x0005e20000000800 */
[----:B------:R-:W-:Y:S01]  /*4880*/  F2FP.PACK_AB R6, R176, R178 ;  /* 0x000000b2b006723e */ /* 0x000fe200000000ff */
[----:B------:R-:W-:Y:S01]  /*4890*/  LDSM.16.MT88.4 R136, [R206+0x1c00] ;  /* 0x001c0000ce88783b */ /* 0x000fe20000004200 */
[----:B--2---:R-:W-:-:S05]  /*48a0*/  FFMA.FTZ R13, R147, c[0x0][0x2d0], -R2 ;  /* 0x0000b400930d7a23 */ /* 0x004fca0000010802 */
[----:B------:R2:W-:Y:S01]  /*48b0*/  MUFU.EX2 R54, R13 ;  /* 0x0000000d00367308 */ /* 0x0005e20000000800 */
[----:B-----5:R-:W-:-:S07]  /*48c0*/  F2FP.PACK_AB R7, R67, R140 ;  /* 0x0000008c4307723e */ /* 0x020fce00000000ff */
[----:B------:R5:W1:Y:S01]  /*48d0*/  MUFU.EX2 R55, R4 ;  /* 0x0000000400377308 */ /* 0x000a620000000800 */
[----:B--2---:R-:W-:-:S07]  /*48e0*/  FFMA.FTZ R13, R148, c[0x0][0x2d0], -R2 ;  /* 0x0000b400940d7a23 */ /* 0x004fce0000010802 */
[----:B------:R2:W1:Y:S01]  /*48f0*/  MUFU.EX2 R64, R13 ;  /* 0x0000000d00407308 */ /* 0x0004620000000800 */
[----:B-----5:R-:W-:Y:S01]  /*4900*/  F2FP.PACK_AB R4, R177, R179 ;  /* 0x000000b3b104723e */ /* 0x020fe200000000ff */
[----:B------:R-:W-:-:S06]  /*4910*/  IMAD.MOV.U32 R147, RZ, RZ, R149 ;  /* 0x000000ffff937224 */ /* 0x000fcc00078e0095 */
[C---:B---3--:R-:W-:Y:S08]  /*4920*/  HMMA.16816.F32 R104, R4.reuse, R24, R160 ;  /* 0x000000180468723c */ /* 0x048ff000000018a0 */
[----:B-1----:R-:W-:Y:S01]  /*4930*/  HMMA.16816.F32 R88, R4, R8, R108 ;  /* 0x000000080458723c */ /* 0x002fe2000000186c */
[----:B--2---:R-:W-:-:S07]  /*4940*/  FFMA.FTZ R13, R230, c[0x0][0x2d0], -R12 ;  /* 0x0000b400e60d7a23 */ /* 0x004fce000001080c */
[C---:B----4-:R-:W-:Y:S08]  /*4950*/  HMMA.16816.F32 R156, R4.reuse, R28, R156 ;  /* 0x0000001c049c723c */ /* 0x050ff0000000189c */
[C---:B------:R-:W-:Y:S08]  /*4960*/  HMMA.16816.F32 R120, R4.reuse, R20, R120 ;  /* 0x000000140478723c */ /* 0x040ff00000001878 */
[C---:B------:R-:W-:Y:S08]  /*4970*/  HMMA.16816.F32 R132, R4.reuse, R16, R152 ;  /* 0x000000100484723c */ /* 0x040ff00000001898 */
[C---:B------:R-:W-:Y:S08]  /*4980*/  HMMA.16816.F32 R180, R4.reuse, R32, R180 ;  /* 0x0000002004b4723c */ /* 0x040ff000000018b4 */
[C---:B------:R-:W-:Y:S08]  /*4990*/  HMMA.16816.F32 R160, R4.reuse, R30, R188 ;  /* 0x0000001e04a0723c */ /* 0x040ff000000018bc */
[C---:B------:R-:W-:Y:S08]  /*49a0*/  HMMA.16816.F32 R108, R4.reuse, R26, R168 ;  /* 0x0000001a046c723c */ /* 0x040ff000000018a8 */
[C---:B------:R-:W-:Y:S01]  /*49b0*/  HMMA.16816.F32 R124, R4.reuse, R22, R164 ;  /* 0x00000016047c723c */ /* 0x040fe200000018a4 */
[----:B------:R-:W1:Y:S07]  /*49c0*/  LDSM.16.MT88.4 R164, [R205+0xc00] ;  /* 0x000c0000cda4783b */ /* 0x000e6e0000004200 */
[C---:B------:R-:W-:Y:S08]  /*49d0*/  HMMA.16816.F32 R172, R4.reuse, R18, R172 ;  /* 0x0000001204ac723c */ /* 0x040ff000000018ac */
[C---:B------:R-:W-:Y:S08]  /*49e0*/  HMMA.16816.F32 R100, R4.reuse, R10, R116 ;  /* 0x0000000a0464723c */ /* 0x040ff00000001874 */
[----:B------:R-:W-:Y:S01]  /*49f0*/  HMMA.16816.F32 R148, R4, R34, R112 ;  /* 0x000000220494723c */ /* 0x000fe20000001870 */
[----:B------:R-:W-:Y:S06]  /*4a00*/  LDSM.16.MT88.4 R112, [R206+0xc00] ;  /* 0x000c0000ce70783b */ /* 0x000fec0000004200 */
[----:B------:R-:W-:-:S02]  /*4a10*/  F2FP.PACK_AB R4, R55, R184 ;  /* 0x000000b83704723e */ /* 0x000fc400000000ff */
[----:B------:R-:W-:Y:S02]  /*4a20*/  F2FP.PACK_AB R5, R53, R52 ;  /* 0x000000343505723e */ /* 0x000fe400000000ff */
[----:B------:R-:W-:Y:S02]  /*4a30*/  F2FP.PACK_AB R6, R66, R65 ;  /* 0x000000414206723e */ /* 0x000fe400000000ff */
[----:B------:R-:W-:-:S07]  /*4a40*/  F2FP.PACK_AB R7, R64, R54 ;  /* 0x000000364007723e */ /* 0x000fce00000000ff */
[C---:B------:R-:W-:Y:S01]  /*4a50*/  HMMA.16816.F32 R84, R4.reuse, R24, R84 ;  /* 0x000000180454723c */ /* 0x040fe20000001854 */
[----:B------:R2:W-:Y:S07]  /*4a60*/  MUFU.EX2 R24, R13 ;  /* 0x0000000d00187308 */ /* 0x0005ee0000000800 */
[----:B------:R-:W-:Y:S01]  /*4a70*/  HMMA.16816.F32 R60, R4, R26, R60 ;  /* 0x0000001a043c723c */ /* 0x000fe2000000183c */
[----:B--2---:R-:W-:-:S04]  /*4a80*/  FFMA.FTZ R13, R228, c[0x0][0x2d0], -R12 ;  /* 0x0000b400e40d7a23 */ /* 0x004fc8000001080c */
[----:B------:R2:W3:Y:S03]  /*4a90*/  MUFU.EX2 R26, R13 ;  /* 0x0000000d001a7308 */ /* 0x0004e60000000800 */
[----:B------:R-:W-:Y:S01]  /*4aa0*/  HMMA.16816.F32 R56, R4, R22, R56 ;  /* 0x000000160438723c */ /* 0x000fe20000001838 */
[--C-:B--2---:R-:W-:Y:S02]  /*4ab0*/  FFMA.FTZ R13, R221, c[0x0][0x2d0], -R12.reuse ;  /* 0x0000b400dd0d7a23 */ /* 0x104fe4000001080c */
[----:B------:R-:W-:-:S04]  /*4ac0*/  FFMA.FTZ R12, R222, c[0x0][0x2d0], -R12 ;  /* 0x0000b400de0c7a23 */ /* 0x000fc8000001080c */
[----:B------:R2:W-:Y:S01]  /*4ad0*/  MUFU.EX2 R27, R12 ;  /* 0x0000000c001b7308 */ /* 0x0005e20000000800 */
[C---:B------:R-:W-:Y:S08]  /*4ae0*/  HMMA.16816.F32 R168, R4.reuse, R16, R68 ;  /* 0x0000001004a8723c */ /* 0x040ff00000001844 */
[----:B------:R-:W-:Y:S01]  /*4af0*/  HMMA.16816.F32 R68, R4, R8, R76 ;  /* 0x000000080444723c */ /* 0x000fe2000000184c */
[----:B--2---:R-:W-:-:S06]  /*4b00*/  FFMA.FTZ R12, R203, c[0x0][0x2d0], -R3 ;  /* 0x0000b400cb0c7a23 */ /* 0x004fcc0000010803 */
[--C-:B------:R-:W-:Y:S01]  /*4b10*/  FFMA.FTZ R8, R229, c[0x0][0x2d0], -R3.reuse ;  /* 0x0000b400e5087a23 */ /* 0x100fe20000010803 */
[----:B------:R2:W-:Y:S01]  /*4b20*/  MUFU.EX2 R23, R12 ;  /* 0x0000000c00177308 */ /* 0x0005e20000000800 */
[----:B------:R-:W-:Y:S01]  /*4b30*/  HMMA.16816.F32 R116, R4, R20, R80 ;  /* 0x000000140474723c */ /* 0x000fe20000001850 */
[----:B------:R-:W4:Y:S01]  /*4b40*/  LDSM.16.MT88.4 R80, [R205+0x2c00] ;  /* 0x002c0000cd50783b */ /* 0x000f220000004200 */
[--C-:B--2---:R-:W-:Y:S02]  /*4b50*/  FFMA.FTZ R12, R226, c[0x0][0x2d0], -R3.reuse ;  /* 0x0000b400e20c7a23 */ /* 0x104fe40000010803 */
[----:B------:R-:W-:-:S04]  /*4b60*/  FFMA.FTZ R3, R225, c[0x0][0x2d0], -R3 ;  /* 0x0000b400e1037a23 */ /* 0x000fc80000010803 */
[----:B------:R2:W-:Y:S01]  /*4b70*/  MUFU.EX2 R20, R3 ;  /* 0x0000000300147308 */ /* 0x0005e20000000800 */
[----:B------:R-:W-:Y:S01]  /*4b80*/  HMMA.16816.F32 R36, R4, R18, R36 ;  /* 0x000000120424723c */ /* 0x000fe20000001824 */
[----:B--2---:R-:W-:-:S06]  /*4b90*/  FFMA.FTZ R3, R186, c[0x0][0x2d0], -R0 ;  /* 0x0000b400ba037a23 */ /* 0x004fcc0000010800 */
[----:B------:R2:W-:Y:S02]  /*4ba0*/  MUFU.EX2 R19, R3 ;  /* 0x0000000300137308 */ /* 0x0005e40000000800 */
[----:B--2---:R-:W-:-:S06]  /*4bb0*/  FFMA.FTZ R3, R194, c[0x0][0x2d0], -R0 ;  /* 0x0000b400c2037a23 */ /* 0x004fcc0000010800 */
[----:B------:R2:W-:Y:S02]  /*4bc0*/  MUFU.EX2 R16, R3 ;  /* 0x0000000300107308 */ /* 0x0005e40000000800 */
[--C-:B--2---:R-:W-:Y:S02]  /*4bd0*/  FFMA.FTZ R3, R15, c[0x0][0x2d0], -R0.reuse ;  /* 0x0000b4000f037a23 */ /* 0x104fe40000010800 */
[----:B------:R-:W-:-:S04]  /*4be0*/  FFMA.FTZ R0, R14, c[0x0][0x2d0], -R0 ;  /* 0x0000b4000e007a23 */ /* 0x000fc80000010800 */
[----:B------:R2:W-:Y:S01]  /*4bf0*/  MUFU.EX2 R17, R0 ;  /* 0x0000000000117308 */ /* 0x0005e20000000800 */
[----:B------:R-:W-:Y:S07]  /*4c00*/  HMMA.16816.F32 R152, R4, R28, R96 ;  /* 0x0000001c0498723c */ /* 0x000fee0000001860 */
[----:B------:R-:W5:Y:S01]  /*4c10*/  MUFU.EX2 R21, R12 ;  /* 0x0000000c00157308 */ /* 0x000f620000000800 */
[----:B--2---:R-:W-:-:S07]  /*4c20*/  FFMA.FTZ R0, R196, c[0x0][0x2d0], -R2 ;  /* 0x0000b400c4007a23 */ /* 0x004fce0000010802 */
[----:B------:R2:W-:Y:S01]  /*4c30*/  MUFU.EX2 R12, R0 ;  /* 0x00000000000c7308 */ /* 0x0005e20000000800 */
[C---:B------:R-:W-:Y:S07]  /*4c40*/  HMMA.16816.F32 R28, R4.reuse, R30, R72 ;  /* 0x0000001e041c723c */ /* 0x040fee0000001848 */
[----:B------:R-:W1:Y:S01]  /*4c50*/  MUFU.EX2 R25, R13 ;  /* 0x0000000d00197308 */ /* 0x000e620000000800 */
[----:B------:R-:W-:Y:S01]  /*4c60*/  HMMA.16816.F32 R40, R4, R10, R40 ;  /* 0x0000000a0428723c */ /* 0x000fe20000001828 */
[----:B--2---:R-:W-:-:S07]  /*4c70*/  FFMA.FTZ R0, R201, c[0x0][0x2d0], -R2 ;  /* 0x0000b400c9007a23 */ /* 0x004fce0000010802 */
[C---:B------:R-:W-:Y:S01]  /*4c80*/  HMMA.16816.F32 R48, R4.reuse, R32, R48 ;  /* 0x000000200430723c */ /* 0x040fe20000001830 */
[----:B------:R2:W-:Y:S07]  /*4c90*/  MUFU.EX2 R13, R0 ;  /* 0x00000000000d7308 */ /* 0x0005ee0000000800 */
[----:B------:R-:W-:Y:S01]  /*4ca0*/  HMMA.16816.F32 R44, R4, R34, R44 ;  /* 0x00000022042c723c */ /* 0x000fe2000000182c */
[----:B------:R-:W1:Y:S01]  /*4cb0*/  LDSM.16.MT88.4 R4, [R206+0x2c00] ;  /* 0x002c0000ce04783b */ /* 0x000e620000004200 */
[----:B------:R-:W1:Y:S01]  /*4cc0*/  MUFU.EX2 R22, R8 ;  /* 0x0000000800167308 */ /* 0x000e620000000800 */
[----:B--2---:R-:W-:-:S02]  /*4cd0*/  FFMA.FTZ R0, R200, c[0x0][0x2d0], -R2 ;  /* 0x0000b400c8007a23 */ /* 0x004fc40000010802 */
[----:B------:R-:W-:-:S05]  /*4ce0*/  FFMA.FTZ R2, R202, c[0x0][0x2d0], -R2 ;  /* 0x0000b400ca027a23 */ /* 0x000fca0000010802 */
[----:B------:R-:W2:Y:S08]  /*4cf0*/  MUFU.EX2 R18, R3 ;  /* 0x0000000300127308 */ /* 0x000eb00000000800 */
[----:B------:R2:W-:Y:S08]  /*4d00*/  MUFU.EX2 R14, R0 ;  /* 0x00000000000e7308 */ /* 0x0005f00000000800 */
[----:B------:R1:W1:Y:S01]  /*4d10*/  MUFU.EX2 R15, R2 ;  /* 0x00000002000f7308 */ /* 0x0002620000000800 */
[----:B---3--:R-:W-:Y:S01]  /*4d20*/  F2FP.PACK_AB R92, R26, R24 ;  /* 0x000000181a5c723e */ /* 0x008fe200000000ff */
[----:B--2---:R-:W-:-:S02]  /*4d30*/  IMAD.MOV.U32 R0, RZ, RZ, R147 ;  /* 0x000000ffff007224 */ /* 0x004fc400078e0093 */
[----:B-1----:R-:W-:-:S05]  /*4d40*/  @P2 IMAD.HI.U32 R2, R147, c[0x0][0x2c8], RZ ;  /* 0x0000b20093022a27 */ /* 0x002fca00078e00ff */
[----:B------:R-:W-:Y:S01]  /*4d50*/  @P2 SHF.R.U32.HI R0, RZ, c[0x0][0x2cc], R2 ;  /* 0x0000b300ff002a19 */ /* 0x000fe20000011602 */
[----:B------:R-:W-:Y:S01]  /*4d60*/  IMAD.MOV.U32 R2, RZ, RZ, c[0x0][0x168] ;  /* 0x00005a00ff027624 */ /* 0x000fe200078e00ff */
[----:B-----5:R-:W-:Y:S02]  /*4d70*/  F2FP.PACK_AB R93, R21, R23 ;  /* 0x00000017155d723e */ /* 0x020fe400000000ff */
[----:B------:R-:W-:Y:S02]  /*4d80*/  F2FP.PACK_AB R94, R27, R25 ;  /* 0x000000191b5e723e */ /* 0x000fe400000000ff */
[----:B------:R-:W-:Y:S02]  /*4d90*/  F2FP.PACK_AB R95, R20, R22 ;  /* 0x00000016145f723e */ /* 0x000fe400000000ff */
[----:B------:R-:W-:Y:S02]  /*4da0*/  F2FP.PACK_AB R96, R16, R19 ;  /* 0x000000131060723e */ /* 0x000fe400000000ff */
[----:B------:R-:W-:-:S02]  /*4db0*/  F2FP.PACK_AB R97, R13, R12 ;  /* 0x0000000c0d61723e */ /* 0x000fc400000000ff */
[----:B------:R-:W-:Y:S02]  /*4dc0*/  F2FP.PACK_AB R98, R17, R18 ;  /* 0x000000121162723e */ /* 0x000fe400000000ff */
[----:B------:R-:W-:Y:S02]  /*4dd0*/  F2FP.PACK_AB R99, R15, R14 ;  /* 0x0000000e0f63723e */ /* 0x000fe400000000ff */
[----:B------:R-:W-:Y:S01]  /*4de0*/  IADD3 R0, R0, c[0x0][0x1d0], -R2 ;  /* 0x0000740000007a10 */ /* 0x000fe20007ffe802 */
[----:B------:R-:W-:Y:S03]  /*4df0*/  HMMA.16816.F32 R156, R92, R164, R156 ;  /* 0x000000a45c9c723c */ /* 0x000fe6000000189c */
[----:B------:R-:W-:Y:S01]  /*4e00*/  SHF.R.S32.HI R2, RZ, 0x1f, R0 ;  /* 0x0000001fff027819 */ /* 0x000fe20000011400 */
[----:B------:R-:W-:-:S04]  /*4e10*/  FADD.FTZ R8, R231, R223 ;  /* 0x000000dfe7087221 */ /* 0x000fc80000010000 */
[----:B------:R-:W-:Y:S01]  /*4e20*/  HMMA.16816.F32 R160, R92, R166, R160 ;  /* 0x000000a65ca0723c */ /* 0x000fe200000018a0 */
[----:B------:R-:W-:-:S07]  /*4e30*/  FADD.FTZ R3, R251, R249 ;  /* 0x000000f9fb037221 */ /* 0x000fce0000010000 */
[----:B------:R-:W-:Y:S01]  /*4e40*/  HMMA.16816.F32 R152, R96, R164, R152 ;  /* 0x000000a46098723c */ /* 0x000fe20000001898 */
[----:B------:R-:W-:-:S07]  /*4e50*/  FADD.FTZ R11, R224, R8 ;  /* 0x00000008e00b7221 */ /* 0x000fce0000010000 */
[----:B------:R-:W-:Y:S07]  /*4e60*/  HMMA.16816.F32 R164, R96, R166, R28 ;  /* 0x000000a660a4723c */ /* 0x000fee000000181c */
[----:B------:R-:W-:Y:S01]  /*4e70*/  LEA.HI R28, R2, R0, RZ, 0x6 ;  /* 0x00000000021c7211 */ /* 0x000fe200078f30ff */
[----:B------:R-:W-:Y:S02]  /*4e80*/  FADD.FTZ R0, R235, R234 ;  /* 0x000000eaeb007221 */ /* 0x000fe40000010000 */
[----:B------:R-:W-:-:S02]  /*4e90*/  FADD.FTZ R2, R247, R246 ;  /* 0x000000f6f7027221 */ /* 0x000fc40000010000 */
[----:B------:R-:W-:Y:S02]  /*4ea0*/  FADD.FTZ R0, R233, R0 ;  /* 0x00000000e9007221 */ /* 0x000fe40000010000 */
[----:B------:R-:W-:Y:S02]  /*4eb0*/  FADD.FTZ R10, R248, R3 ;  /* 0x00000003f80a7221 */ /* 0x000fe40000010000 */
[----:B------:R-:W-:Y:S01]  /*4ec0*/  FADD.FTZ R9, R244, R2 ;  /* 0x00000002f4097221 */ /* 0x000fe20000010000 */
[----:B----4-:R-:W-:Y:S01]  /*4ed0*/  HMMA.16816.F32 R76, R92, R82, R100 ;  /* 0x000000525c4c723c */ /* 0x010fe20000001864 */
[----:B------:R-:W-:Y:S02]  /*4ee0*/  FADD.FTZ R8, R232, R0 ;  /* 0x00000000e8087221 */ /* 0x000fe40000010000 */
[----:B------:R-:W-:Y:S02]  /*4ef0*/  FADD.FTZ R3, R227, R11 ;  /* 0x0000000be3037221 */ /* 0x000fe40000010000 */
[----:B------:R-:W-:-:S02]  /*4f00*/  FADD.FTZ R2, R250, R10 ;  /* 0x0000000afa027221 */ /* 0x000fc40000010000 */
[----:B------:R-:W-:Y:S01]  /*4f10*/  FADD.FTZ R0, R245, R9 ;  /* 0x00000009f5007221 */ /* 0x000fe20000010000 */
[----:B------:R-:W-:Y:S01]  /*4f20*/  HMMA.16816.F32 R72, R92, R80, R88 ;  /* 0x000000505c48723c */ /* 0x000fe20000001858 */
[----:B------:R-:W-:-:S07]  /*4f30*/  FADD.FTZ R3, R185, R3 ;  /* 0x00000003b9037221 */ /* 0x000fce0000010000 */
[----:B------:R-:W-:Y:S01]  /*4f40*/  HMMA.16816.F32 R100, R96, R112, R84 ;  /* 0x000000706064723c */ /* 0x000fe20000001854 */
[----:B------:R-:W-:-:S07]  /*4f50*/  FADD.FTZ R3, R193, R3 ;  /* 0x00000003c1037221 */ /* 0x000fce0000010000 */
[-C--:B------:R-:W-:Y:S08]  /*4f60*/  HMMA.16816.F32 R88, R92, R4.reuse, R180 ;  /* 0x000000045c58723c */ /* 0x080ff000000018b4 */
[----:B------:R-:W-:Y:S07]  /*4f70*/  HMMA.16816.F32 R84, R96, R4, R48 ;  /* 0x000000046054723c */ /* 0x000fee0000001830 */
[----:B------:R-:W-:-:S02]  /*4f80*/  FADD.FTZ R5, R195, R8 ;  /* 0x00000008c3057221 */ /* 0x000fc40000010000 */
[----:B------:R-:W-:Y:S02]  /*4f90*/  FADD.FTZ R4, R240, R2 ;  /* 0x00000002f0047221 */ /* 0x000fe40000010000 */
[----:B------:R-:W-:Y:S02]  /*4fa0*/  FADD.FTZ R2, R236, R0 ;  /* 0x00000000ec027221 */ /* 0x000fe40000010000 */
[----:B------:R-:W-:Y:S02]  /*4fb0*/  FADD.FTZ R0, R199, R5 ;  /* 0x00000005c7007221 */ /* 0x000fe40000010000 */
[----:B------:R-:W-:Y:S02]  /*4fc0*/  FADD.FTZ R4, R241, R4 ;  /* 0x00000004f1047221 */ /* 0x000fe40000010000 */
[----:B------:R-:W-:Y:S02]  /*4fd0*/  FADD.FTZ R5, R238, R2 ;  /* 0x00000002ee057221 */ /* 0x000fe40000010000 */
        /* <DEDUP_REMOVED lines=29> */
[----:B------:R-:W-:Y:S01]  /*51b0*/  FADD.FTZ R2, R13, R2 ;  /* 0x000000020d027221 */ /* 0x000fe20000010000 */
[----:B------:R-:W-:Y:S01]  /*51c0*/  SHF.R.S32.HI R5, RZ, 0x6, R28 ;  /* 0x00000006ff057819 */ /* 0x000fe2000001141c */
[----:B------:R-:W-:-:S02]  /*51d0*/  FADD.FTZ R0, R26, R0 ;  /* 0x000000001a007221 */ /* 0x000fc40000010000 */
[----:B------:R-:W-:Y:S02]  /*51e0*/  FADD.FTZ R4, R21, R4 ;  /* 0x0000000415047221 */ /* 0x000fe40000010000 */
[----:B------:R-:W-:Y:S02]  /*51f0*/  FADD.FTZ R3, R18, R3 ;  /* 0x0000000312037221 */ /* 0x000fe40000010000 */
[----:B------:R-:W-:Y:S01]  /*5200*/  FADD.FTZ R2, R14, R2 ;  /* 0x000000020e027221 */ /* 0x000fe20000010000 */
[----:B------:R-:W-:Y:S01]  /*5210*/  IMNMX R29, RZ, R5, !PT ;  /* 0x00000005ff1d7217 */ /* 0x000fe20007800200 */
[----:B------:R-:W-:Y:S02]  /*5220*/  FADD.FTZ R0, R25, R0 ;  /* 0x0000000019007221 */ /* 0x000fe40000010000 */
[----:B------:R-:W-:Y:S02]  /*5230*/  FADD.FTZ R4, R22, R4 ;  /* 0x0000000416047221 */ /* 0x000fe40000010000 */
[----:B------:R-:W-:-:S02]  /*5240*/  FADD.FTZ R5, R17, R3 ;  /* 0x0000000311057221 */ /* 0x000fc40000010000 */
[----:B------:R-:W-:Y:S02]  /*5250*/  FADD.FTZ R3, R15, R2 ;  /* 0x000000020f037221 */ /* 0x000fe40000010000 */
[----:B------:R-:W-:Y:S02]  /*5260*/  FADD.FTZ R2, R27, R0 ;  /* 0x000000001b027221 */ /* 0x000fe40000010000 */
[----:B------:R-:W-:Y:S01]  /*5270*/  FADD.FTZ R0, R20, R4 ;  /* 0x0000000414007221 */ /* 0x000fe20000010000 */
[----:B------:R1:W-:Y:S04]  /*5280*/  STL [R1+0x2c], R29 ;  /* 0x00002c1d01007387 */ /* 0x0003e80000100800 */
[----:B------:R1:W-:Y:S01]  /*5290*/  STL [R1+0x18], R5 ;  /* 0x0000180501007387 */ /* 0x0003e20000100800 */
[----:B------:R-:W-:-:S03]  /*52a0*/  IADD3 R202, R252, -0x2, RZ ;  /* 0xfffffffefcca7810 */ /* 0x000fc60007ffe0ff */
[----:B------:R1:W-:Y:S04]  /*52b0*/  STL [R1+0x1c], R3 ;  /* 0x00001c0301007387 */ /* 0x0003e80000100800 */
[----:B------:R1:W-:Y:S04]  /*52c0*/  STL [R1+0x24], R0 ;  /* 0x0000240001007387 */ /* 0x0003e80000100800 */
[----:B------:R1:W-:Y:S01]  /*52d0*/  STL [R1+0x20], R2 ;  /* 0x0000200201007387 */ /* 0x0003e20000100800 */
[----:B------:R-:W-:Y:S01]  /*52e0*/  ISETP.GE.AND P0, PT, R202, R29, PT ;  /* 0x0000001dca00720c */ /* 0x000fe20003f06270 */
[C---:B------:R-:W-:Y:S08]  /*52f0*/  HMMA.16816.F32 R104, R92.reuse, R112, R104 ;  /* 0x000000705c68723c */ /* 0x040ff00000001868 */
        /* <DEDUP_REMOVED lines=10> */
[C---:B------:R-:W-:Y:S08]  /*53a0*/  HMMA.16816.F32 R136, R96.reuse, R138, R36 ;  /* 0x0000008a6088723c */ /* 0x040ff00000001824 */
[----:B------:R-:W-:Y:S08]  /*53b0*/  HMMA.16816.F32 R80, R96, R82, R40 ;  /* 0x000000526050723c */ /* 0x000ff00000001828 */
[-C--:B------:R-:W-:Y:S08]  /*53c0*/  HMMA.16816.F32 R92, R92, R6.reuse, R148 ;  /* 0x000000065c5c723c */ /* 0x080ff00000001894 */
[----:B------:R-:W-:Y:S01]  /*53d0*/  HMMA.16816.F32 R96, R96, R6, R44 ;  /* 0x000000066060723c */ /* 0x000fe2000000182c */
[----:B------:R-:W-:Y:S01]  /*53e0*/  @!UPT UIADD3 URZ, URZ, URZ, URZ ;  /* 0x0000003f3f3ff290 */ /* 0x000fe2000fffe03f */
[----:B------:R-:W-:Y:S11]  /*53f0*/  @!P0 BRA `(.L_x_552) ;  /* 0x000041b000008947 */ /* 0x000ff60003800000 */
[----:B-1----:R-:W-:Y:S01]  /*5400*/  MOV R141, R144 ;  /* 0x00000090008d7202 */ /* 0x002fe20000000f00 */
[----:B------:R-:W-:Y:S01]  /*5410*/  IMAD.MOV.U32 R147, RZ, RZ, R142 ;  /* 0x000000ffff937224 */ /* 0x000fe200078e008e */
[----:B------:R-:W-:Y:S01]  /*5420*/  MOV R140, R145 ;  /* 0x00000091008c7202 */ /* 0x000fe20000000f00 */
[----:B------:R-:W-:Y:S01]  /*5430*/  IMAD.MOV.U32 R221, RZ, RZ, R202 ;  /* 0x000000ffffdd7224 */ /* 0x000fe200078e00ca */
[----:B------:R-:W-:-:S07]  /*5440*/  MOV R146, R143 ;  /* 0x0000008f00927202 */ /* 0x000fce0000000f00 */
.L_x_553:
[----:B------:R-:W2:Y:S01]  /*5450*/  LDL.64 R42, [R1+0x8] ;  /* 0x00000800012a7983 */ /* 0x000ea20000100a00 */
[----:B------:R-:W-:Y:S04]  /*5460*/  DEPBAR.LE SB0, 0x0 ;  /* 0x000080000000791a */ /* 0x000fe80000000000 */
[----:B------:R-:W-:Y:S01]  /*5470*/  WARPSYNC 0xffffffff ;  /* 0xffffffff00007948 */ /* 0x000fe20003800000 */
[----:B------:R-:W3:Y:S04]  /*5480*/  LDL R44, [R1+0x14] ;  /* 0x00001400012c7983 */ /* 0x000ee80000100800 */
[----:B------:R-:W-:Y:S01]  /*5490*/  BAR.SYNC.DEFER_BLOCKING 0x0 ;  /* 0x0000000000007b1d */ /* 0x000fe20000010000 */
[C---:B------:R-:W-:Y:S11]  /*54a0*/  ISETP.GE.AND P6, PT, R221.reuse, RZ, PT ;  /* 0x000000ffdd00720c */ /* 0x040ff60003fc6270 */
[----:B------:R-:W-:Y:S02]  /*54b0*/  @!UPT UIADD3 URZ, URZ, URZ, URZ ;  /* 0x0000003f3f3ff290 */ /* 0x000fe4000fffe03f */
[----:B-1----:R-:W-:Y:S01]  /*54c0*/  @P6 SHF.R.S32.HI R0, RZ, 0x1f, R221 ;  /* 0x0000001fff006819 */ /* 0x002fe200000114dd */
[C---:B------:R-:W-:Y:S04]  /*54d0*/  @P6 IMAD.WIDE.U32 R28, R221.reuse, c[0x0][0x208], RZ ;  /* 0x00008200dd1c6a25 */ /* 0x040fe800078e00ff */
[----:B------:R-:W-:Y:S02]  /*54e0*/  @P6 IMAD R0, R0, c[0x0][0x208], RZ ;  /* 0x0000820000006a24 */ /* 0x000fe400078e02ff */
[----:B------:R-:W-:Y:S02]  /*54f0*/  @P6 IMAD.SHL.U32 R2, R28, 0x40, RZ ;  /* 0x000000401c026824 */ /* 0x000fe400078e00ff */
[----:B------:R-:W-:Y:S01]  /*5500*/  @P6 IMAD R0, R221, c[0x0][0x20c], R0 ;  /* 0x00008300dd006a24 */ /* 0x000fe200078e0200 */
[----:B------:R-:W4:Y:S01]  /*5510*/  LDL R235, [R1+0x28] ;  /* 0x0000280001eb7983 */ /* 0x000f220000100800 */
[----:B------:R-:W-:Y:S02]  /*5520*/  @P6 IMAD.MOV.U32 R142, RZ, RZ, c[0x0][0x208] ;  /* 0x00008200ff8e6624 */ /* 0x000fe400078e00ff */
[----:B------:R-:W-:Y:S01]  /*5530*/  @P6 IMAD.IADD R0, R29, 0x1, R0 ;  /* 0x000000011d006824 */ /* 0x000fe200078e0200 */
[----:B------:R-:W-:Y:S02]  /*5540*/  LDSM.16.M88.4 R64, [R207] ;  /* 0x00000000cf40783b */ /* 0x000fe40000000200 */
[----:B------:R-:W-:Y:S02]  /*5550*/  @P6 LEA R3, P0, R142, R2, 0x5 ;  /* 0x000000028e036211 */ /* 0x000fe400078028ff */
[----:B------:R-:W-:Y:S02]  /*5560*/  @P6 SHF.L.U64.HI R0, R28, 0x6, R0 ;  /* 0x000000061c006819 */ /* 0x000fe40000010200 */
[----:B------:R-:W-:Y:S02]  /*5570*/  @P6 MOV R28, c[0x0][0x20c] ;  /* 0x00008300001c6a02 */ /* 0x000fe40000000f00 */
[----:B------:R-:W1:Y:S02]  /*5580*/  LDSM.16.M88.4 R16, [R204] ;  /* 0x00000000cc10783b */ /* 0x000e640000000200 */
[----:B------:R-:W-:Y:S06]  /*5590*/  @P6 LEA.HI.X R142, R142, R0, R28, 0x5, P0 ;  /* 0x000000008e8e6211 */ /* 0x000fec00000f2c1c */
[----:B------:R-:W5:Y:S08]  /*55a0*/  LDSM.16.M88.4 R60, [R207+0x1000] ;  /* 0x00100000cf3c783b */ /* 0x000f700000000200 */
[----:B------:R-:W5:Y:S08]  /*55b0*/  LDSM.16.M88.4 R32, [R204+0x400] ;  /* 0x00040000cc20783b */ /* 0x000f700000000200 */
[----:B------:R-:W4:Y:S06]  /*55c0*/  LDL.64 R224, [R1] ;  /* 0x0000000001e07983 */ /* 0x000f2c0000100a00 */
[----:B------:R-:W2:Y:S08]  /*55d0*/  LDSM.16.M88.4 R48, [R204+0x800] ;  /* 0x00080000cc30783b */ /* 0x000eb00000000200 */
[----:B------:R-:W4:Y:S01]  /*55e0*/  LDL R222, [R1+0x10] ;  /* 0x0000100001de7983 */ /* 0x000f220000100800 */
[-C--:B-1----:R-:W-:Y:S03]  /*55f0*/  HMMA.16816.F32 R4, R64, R16.reuse, RZ ;  /* 0x000000104004723c */ /* 0x082fe600000018ff */
[----:B------:R-:W1:Y:S05]  /*5600*/  LDSM.16.M88.4 R148, [R204+0xc00] ;  /* 0x000c0000cc94783b */ /* 0x000e6a0000000200 */
[C---:B-----5:R-:W-:Y:S03]  /*5610*/  HMMA.16816.F32 R8, R60.reuse, R16, RZ ;  /* 0x000000103c08723c */ /* 0x060fe600000018ff */
[----:B------:R-:W-:Y:S05]  /*5620*/  LDSM.16.M88.4 R176, [R208] ;  /* 0x00000000d0b0783b */ /* 0x000fea0000000200 */
[-C--:B------:R-:W-:Y:S03]  /*5630*/  HMMA.16816.F32 R12, R60, R18.reuse, RZ ;  /* 0x000000123c0c723c */ /* 0x080fe600000018ff */
[----:B------:R-:W5:Y:S05]  /*5640*/  LDSM.16.M88.4 R180, [R209] ;  /* 0x00000000d1b4783b */ /* 0x000f6a0000000200 */
[C---:B------:R-:W-:Y:S03]  /*5650*/  HMMA.16816.F32 R16, R64.reuse, R18, RZ ;  /* 0x000000124010723c */ /* 0x040fe600000018ff */
[----:B------:R-:W1:Y:S05]  /*5660*/  LDSM.16.M88.4 R184, [R208+0x1000] ;  /* 0x00100000d0b8783b */ /* 0x000e6a0000000200 */
[-C--:B------:R-:W-:Y:S03]  /*5670*/  HMMA.16816.F32 R20, R64, R32.reuse, RZ ;  /* 0x000000204014723c */ /* 0x080fe600000018ff */
[----:B------:R-:W1:Y:S05]  /*5680*/  LDSM.16.M88.4 R188, [R220] ;  /* 0x00000000dcbc783b */ /* 0x000e6a0000000200 */
[C---:B------:R-:W-:Y:S03]  /*5690*/  HMMA.16816.F32 R24, R60.reuse, R32, RZ ;  /* 0x000000203c18723c */ /* 0x040fe600000018ff */
[----:B------:R-:W1:Y:S05]  /*56a0*/  LDSM.16.M88.4 R192, [R219] ;  /* 0x00000000dbc0783b */ /* 0x000e6a0000000200 */
[-C--:B------:R-:W-:Y:S03]  /*56b0*/  HMMA.16816.F32 R28, R60, R34.reuse, RZ ;  /* 0x000000223c1c723c */ /* 0x080fe600000018ff */
[----:B------:R-:W1:Y:S08]  /*56c0*/  LDSM.16.M88.4 R196, [R218] ;  /* 0x00000000dac4783b */ /* 0x000e700000000200 */
[----:B------:R-:W5:Y:S04]  /*56d0*/  LDL R227, [R1+0x40] ;  /* 0x0000400001e37983 */ /* 0x000f680000100800 */
[----:B------:R-:W5:Y:S04]  /*56e0*/  LDL R226, [R1+0x50] ;  /* 0x0000500001e27983 */ /* 0x000f680000100800 */
[----:B------:R-:W5:Y:S01]  /*56f0*/  LDL R223, [R1+0x4c] ;  /* 0x00004c0001df7983 */ /* 0x000f620000100800 */
[----:B--2---:R-:W-:Y:S04]  /*5700*/  @P6 IADD3 R32, P1, R2, R42, RZ ;  /* 0x0000002a02206210 */ /* 0x004fe80007f3e0ff */
[----:B------:R-:W-:Y:S01]  /*5710*/  @P6 LEA R144, P0, R32, c[0x0][0x1f8], 0x1 ;  /* 0x00007e0020906a11 */ /* 0x000fe200078008ff */
[--C-:B---3--:R-:W-:Y:S01]  /*5720*/  @P6 IMAD.X R33, R0, 0x1, R44.reuse, P1 ;  /* 0x0000000100216824 */ /* 0x108fe200008e062c */
[----:B------:R-:W-:Y:S04]  /*5730*/  @P6 IADD3 R56, P1, R42, 0x20, RZ ;  /* 0x000000202a386810 */ /* 0x000fe80007f3e0ff */
[----:B------:R-:W-:Y:S01]  /*5740*/  @P6 LEA.HI.X R145, R32, c[0x0][0x1fc], R33, 0x1, P0 ;  /* 0x00007f0020916a11 */ /* 0x000fe200000f0c21 */
[----:B------:R-:W-:Y:S01]  /*5750*/  @P6 IMAD.X R202, RZ, RZ, R44, P1 ;  /* 0x000000ffffca6224 */ /* 0x000fe200008e062c */
[C---:B------:R-:W-:Y:S02]  /*5760*/  HMMA.16816.F32 R32, R64.reuse, R34, RZ ;  /* 0x000000224020723c */ /* 0x040fe400000018ff */
[----:B------:R-:W-:Y:S04]  /*5770*/  @P6 IADD3 R40, P1, R2, R56, RZ ;  /* 0x0000003802286210 */ /* 0x000fe80007f3e0ff */
[----:B------:R-:W-:Y:S01]  /*5780*/  @P6 LEA R200, P0, R40, c[0x0][0x1f8], 0x1 ;  /* 0x00007e0028c86a11 */ /* 0x000fe200078008ff */
[----:B------:R-:W-:Y:S01]  /*5790*/  @P6 IMAD.X R41, R0, 0x1, R202, P1 ;  /* 0x0000000100296824 */ /* 0x000fe200008e06ca */
[-C--:B------:R-:W-:Y:S01]  /*57a0*/  HMMA.16816.F32 R36, R64, R48.reuse, RZ ;  /* 0x000000304024723c */ /* 0x080fe200000018ff */
[----:B------:R-:W-:Y:S03]  /*57b0*/  @P6 IADD3 R53, P1, R42, 0x40, RZ ;  /* 0x000000402a356810 */ /* 0x000fe60007f3e0ff */
[----:B------:R-:W-:Y:S02]  /*57c0*/  @P6 LEA.HI.X R201, R40, c[0x0][0x1fc], R41, 0x1, P0 ;  /* 0x00007f0028c96a11 */ /* 0x000fe400000f0c29 */
[----:B------:R-:W-:Y:S02]  /*57d0*/  @P6 IADD3.X R143, RZ, R44, RZ, P1, !PT ;  /* 0x0000002cff8f6210 */ /* 0x000fe40000ffe4ff */
[-C--:B------:R-:W-:Y:S04]  /*57e0*/  @P6 IADD3 R2, P1, R2, R53.reuse, RZ ;  /* 0x0000003502026210 */ /* 0x080fe80007f3e0ff */
[----:B------:R-:W-:Y:S01]  /*57f0*/  @P6 IADD3 R52, P0, R3, R42, RZ ;  /* 0x0000002a03346210 */ /* 0x000fe20007f1e0ff */
[--C-:B------:R-:W-:Y:S01]  /*5800*/  @P6 IMAD.X R0, R0, 0x1, R143.reuse, P1 ;  /* 0x0000000100006824 */ /* 0x100fe200008e068f */
[C---:B------:R-:W-:Y:S02]  /*5810*/  HMMA.16816.F32 R40, R60.reuse, R48, RZ ;  /* 0x000000303c28723c */ /* 0x040fe400000018ff */
[C---:B------:R-:W-:Y:S04]  /*5820*/  @P6 LEA R54, P1, R2.reuse, c[0x0][0x1f8], 0x1 ;  /* 0x00007e0002366a11 */ /* 0x040fe800078208ff */
[----:B------:R-:W-:Y:S01]  /*5830*/  @P6 LEA.HI.X R55, R2, c[0x0][0x1fc], R0, 0x1, P1 ;  /* 0x00007f0002376a11 */ /* 0x000fe200008f0c00 */
[----:B----4-:R-:W-:Y:S01]  /*5840*/  @P6 IMAD.SHL.U32 R0, R235, 0x2, RZ ;  /* 0x00000002eb006824 */ /* 0x010fe200078e00ff */
[C---:B------:R-:W-:Y:S01]  /*5850*/  @P6 IADD3 R2, P1, R3.reuse, R56, RZ ;  /* 0x0000003803026210 */ /* 0x040fe20007f3e0ff */
[----:B------:R-:W-:Y:S02]  /*5860*/  @P6 IMAD.X R48, R142, 0x1, R44, P0 ;  /* 0x000000018e306824 */ /* 0x000fe400000e062c */
[-C--:B------:R-:W-:Y:S01]  /*5870*/  HMMA.16816.F32 R44, R60, R50.reuse, RZ ;  /* 0x000000323c2c723c */ /* 0x080fe200000018ff */
[----:B------:R-:W-:Y:S01]  /*5880*/  @!PT LDS RZ, [RZ] ;  /* 0x00000000fffff984 */ /* 0x000fe20000000800 */
[----:B------:R-:W-:Y:S01]  /*5890*/  @!PT LDS RZ, [RZ] ;  /* 0x00000000fffff984 */ /* 0x000fe20000000800 */
[----:B------:R-:W-:Y:S01]  /*58a0*/  @!PT LDS RZ, [RZ] ;  /* 0x00000000fffff984 */ /* 0x000fe20000000800 */
[----:B------:R2:W-:Y:S01]  /*58b0*/  @P6 LDGSTS.E.BYPASS.LTC128B.128 [R0+0x100], [R144.64], !P5 ;  /* 0x0010000090006fae */ /* 0x0005e2000e901d46 */
[----:B------:R-:W-:Y:S02]  /*58c0*/  @P6 LEA R58, P0, R52, c[0x0][0x1f8], 0x1 ;  /* 0x00007e00343a6a11 */ /* 0x000fe400078008ff */
[----:B------:R-:W-:Y:S02]  /*58d0*/  @P6 IADD3.X R202, R142, R202, RZ, P1, !PT ;  /* 0x000000ca8eca6210 */ /* 0x000fe40000ffe4ff */
[----:B------:R-:W-:Y:S02]  /*58e0*/  @P6 LEA.HI.X R59, R52, c[0x0][0x1fc], R48, 0x1, P0 ;  /* 0x00007f00343b6a11 */ /* 0x000fe400000f0c30 */
[C---:B------:R-:W-:Y:S01]  /*58f0*/  HMMA.16816.F32 R48, R64.reuse, R50, RZ ;  /* 0x000000324030723c */ /* 0x040fe200000018ff */
[----:B------:R3:W-:Y:S03]  /*5900*/  @P6 LDGSTS.E.BYPASS.LTC128B.128 [R0+0x1100], [R200.64], !P4 ;  /* 0x01100000c8006fae */ /* 0x0007e6000e101d46 */
[----:B------:R-:W-:Y:S05]  /*5910*/  @P6 IADD3 R3, P0, R3, R53, RZ ;  /* 0x0000003503036210 */ /* 0x000fea0007f1e0ff */
[----:B------:R1:W-:Y:S08]  /*5920*/  @P6 LDGSTS.E.BYPASS.LTC128B.128 [R0+0x2100], [R54.64], !P3 ;  /* 0x0210000036006fae */ /* 0x0003f0000d901d46 */
[----:B------:R4:W-:Y:S01]  /*5930*/  @P6 LDGSTS.E.BYPASS.LTC128B.128 [R0+0x900], [R58.64], !P5 ;  /* 0x009000003a006fae */ /* 0x0009e2000e901d46 */
[----:B--2---:R-:W-:Y:S01]  /*5940*/  @P6 IMAD.X R144, R142, 0x1, R143, P0 ;  /* 0x000000018e906824 */ /* 0x004fe200000e068f */
[C---:B------:R-:W-:Y:S04]  /*5950*/  @P6 LEA R142, P0, R2.reuse, c[0x0][0x1f8], 0x1 ;  /* 0x00007e00028e6a11 */ /* 0x040fe800078008ff */
[----:B------:R-:W-:Y:S02]  /*5960*/  @P6 LEA.HI.X R143, R2, c[0x0][0x1fc], R202, 0x1, P0 ;  /* 0x00007f00028f6a11 */ /* 0x000fe400000f0cca */
[C---:B------:R-:W-:Y:S03]  /*5970*/  @P6 LEA R2, P0, R3.reuse, c[0x0][0x1f8], 0x1 ;  /* 0x00007e0003026a11 */ /* 0x040fe600078008ff */
[----:B------:R2:W-:Y:S01]  /*5980*/  @P6 LDGSTS.E.BYPASS.LTC128B.128 [R0+0x1900], [R142.64], !P4 ;  /* 0x019000008e006fae */ /* 0x0005e2000e101d46 */
[----:B------:R-:W-:Y:S01]  /*5990*/  @P6 LEA.HI.X R3, R3, c[0x0][0x1fc], R144, 0x1, P0 ;  /* 0x00007f0003036a11 */ /* 0x000fe200000f0c90 */
[-C--:B-1----:R-:W-:Y:S06]  /*59a0*/  HMMA.16816.F32 R52, R64, R148.reuse, RZ ;  /* 0x000000944034723c */ /* 0x082fec00000018ff */
[----:B------:R1:W-:Y:S01]  /*59b0*/  @P6 LDGSTS.E.BYPASS.LTC128B.128 [R0+0x2900], [R2.64], !P3 ;  /* 0x0290000002006fae */ /* 0x0003e2000d901d46 */
[C---:B------:R-:W-:Y:S01]  /*59c0*/  ISETP.GE.AND P6, PT, R221.reuse, 0x1, PT ;  /* 0x00000001dd00780c */ /* 0x040fe20003fc6270 */
[C---:B----4-:R-:W-:Y:S06]  /*59d0*/  HMMA.16816.F32 R56, R60.reuse, R148, RZ ;  /* 0x000000943c38723c */ /* 0x050fec00000018ff */
[----:B---3--:R-:W-:Y:S02]  /*59e0*/  LDSM.16.M88.4 R200, [R204+0x1400] ;  /* 0x00140000ccc8783b */ /* 0x008fe40000000200 */
[-C--:B------:R-:W-:Y:S04]  /*59f0*/  HMMA.16816.F32 R60, R60, R150.reuse, RZ ;  /* 0x000000963c3c723c */ /* 0x080fe800000018ff */
[----:B------:R-:W-:Y:S02]  /*5a00*/  @P6 IMAD.MOV.U32 R144, RZ, RZ, c[0x0][0x1e4] ;  /* 0x00007900ff906624 */ /* 0x000fe400078e00ff */
[----:B------:R-:W0:Y:S01]  /*5a10*/  LDGDEPBAR ;  /* 0x00000000000079af */ /* 0x000e220000000000 */
[----:B--2---:R-:W-:Y:S01]  /*5a20*/  @P6 IMAD.MOV.U32 R142, RZ, RZ, c[0x0][0x1e0] ;  /* 0x00007800ff8e6624 */ /* 0x004fe200078e00ff */
[----:B------:R-:W-:Y:S06]  /*5a30*/  HMMA.16816.F32 R64, R64, R150, RZ ;  /* 0x000000964040723c */ /* 0x000fec00000018ff */
[----:B------:R-:W-:Y:S02]  /*5a40*/  LDSM.16.M88.4 R148, [R207+0x2000] ;  /* 0x00200000cf94783b */ /* 0x000fe40000000200 */
[-C--:B-----5:R-:W-:Y:S08]  /*5a50*/  HMMA.16816.F32 R4, R176, R180.reuse, R4 ;  /* 0x000000b4b004723c */ /* 0x0a0ff00000001804 */
[C---:B------:R-:W-:Y:S08]  /*5a60*/  HMMA.16816.F32 R8, R184.reuse, R180, R8 ;  /* 0x000000b4b808723c */ /* 0x040ff00000001808 */
[-C--:B------:R-:W-:Y:S08]  /*5a70*/  HMMA.16816.F32 R12, R184, R182.reuse, R12 ;  /* 0x000000b6b80c723c */ /* 0x080ff0000000180c */
[C---:B------:R-:W-:Y:S01]  /*5a80*/  HMMA.16816.F32 R16, R176.reuse, R182, R16 ;  /* 0x000000b6b010723c */ /* 0x040fe20000001810 */
[----:B------:R-:W2:Y:S07]  /*5a90*/  LDSM.16.M88.4 R180, [R204+0x1000] ;  /* 0x00100000ccb4783b */ /* 0x000eae0000000200 */
        /* <DEDUP_REMOVED lines=9> */
[----:B------:R-:W4:Y:S07]  /*5b30*/  LDSM.16.M88.4 R192, [R204+0x1800] ;  /* 0x00180000ccc0783b */ /* 0x000f2e0000000200 */
[-C--:B------:R-:W-:Y:S08]  /*5b40*/  HMMA.16816.F32 R52, R176, R196.reuse, R52 ;  /* 0x000000c4b034723c */ /* 0x080ff00000001834 */
[C---:B------:R-:W-:Y:S08]  /*5b50*/  HMMA.16816.F32 R56, R184.reuse, R196, R56 ;  /* 0x000000c4b838723c */ /* 0x040ff00000001838 */
[-C--:B------:R-:W-:Y:S01]  /*5b60*/  HMMA.16816.F32 R60, R184, R198.reuse, R60 ;  /* 0x000000c6b83c723c */ /* 0x080fe2000000183c */
[----:B------:R-:W5:Y:S07]  /*5b70*/  LDSM.16.M88.4 R184, [R204+0x1c00] ;  /* 0x001c0000ccb8783b */ /* 0x000f6e0000000200 */
[----:B------:R-:W-:Y:S01]  /*5b80*/  HMMA.16816.F32 R64, R176, R198, R64 ;  /* 0x000000c6b040723c */ /* 0x000fe20000001840 */
[----:B------:R-:W-:Y:S07]  /*5b90*/  LDSM.16.M88.4 R176, [R208+0x2000] ;  /* 0x00200000d0b0783b */ /* 0x000fee0000000200 */
[-C--:B--2---:R-:W-:Y:S01]  /*5ba0*/  HMMA.16816.F32 R4, R148, R180.reuse, R4 ;  /* 0x000000b49404723c */ /* 0x084fe20000001804 */
[----:B------:R-:W-:Y:S07]  /*5bb0*/  LDSM.16.M88.4 R196, [R208+0x3000] ;  /* 0x00300000d0c4783b */ /* 0x000fee0000000200 */
[C---:B---3--:R-:W-:Y:S08]  /*5bc0*/  HMMA.16816.F32 R8, R188.reuse, R180, R8 ;  /* 0x000000b4bc08723c */ /* 0x048ff00000001808 */
[-C--:B------:R-:W-:Y:S08]  /*5bd0*/  HMMA.16816.F32 R12, R188, R182.reuse, R12 ;  /* 0x000000b6bc0c723c */ /* 0x080ff0000000180c */
[C---:B------:R-:W-:Y:S01]  /*5be0*/  HMMA.16816.F32 R16, R148.reuse, R182, R16 ;  /* 0x000000b69410723c */ /* 0x040fe20000001810 */
[----:B------:R-:W2:Y:S07]  /*5bf0*/  LDSM.16.M88.4 R180, [R217] ;  /* 0x00000000d9b4783b */ /* 0x000eae0000000200 */
[-C--:B------:R-:W-:Y:S08]  /*5c00*/  HMMA.16816.F32 R20, R148, R200.reuse, R20 ;  /* 0x000000c89414723c */ /* 0x080ff00000001814 */
        /* <DEDUP_REMOVED lines=8> */
[----:B------:R-:W3:Y:S07]  /*5c90*/  LDSM.16.M88.4 R192, [R216] ;  /* 0x00000000d8c0783b */ /* 0x000eee0000000200 */
[-C--:B-----5:R-:W-:Y:S08]  /*5ca0*/  HMMA.16816.F32 R52, R148, R184.reuse, R52 ;  /* 0x000000b89434723c */ /* 0x0a0ff00000001834 */
[C---:B------:R-:W-:Y:S08]  /*5cb0*/  HMMA.16816.F32 R56, R188.reuse, R184, R56 ;  /* 0x000000b8bc38723c */ /* 0x040ff00000001838 */
[-C--:B------:R-:W-:Y:S01]  /*5cc0*/  HMMA.16816.F32 R60, R188, R186.reuse, R60 ;  /* 0x000000babc3c723c */ /* 0x080fe2000000183c */
[----:B------:R-:W4:Y:S07]  /*5cd0*/  LDSM.16.M88.4 R188, [R214] ;  /* 0x00000000d6bc783b */ /* 0x000f2e0000000200 */
[----:B------:R-:W-:Y:S01]  /*5ce0*/  HMMA.16816.F32 R64, R148, R186, R64 ;  /* 0x000000ba9440723c */ /* 0x000fe20000001840 */
[----:B------:R-:W-:Y:S07]  /*5cf0*/  LDSM.16.M88.4 R148, [R207+0x4000] ;  /* 0x00400000cf94783b */ /* 0x000fee0000000200 */
[-C--:B--2---:R-:W-:Y:S01]  /*5d00*/  HMMA.16816.F32 R4, R176, R180.reuse, R4 ;  /* 0x000000b4b004723c */ /* 0x084fe20000001804 */
[----:B------:R-:W-:Y:S07]  /*5d10*/  LDSM.16.M88.4 R184, [R207+0x5000] ;  /* 0x00500000cfb8783b */ /* 0x000fee0000000200 */
[C---:B------:R-:W-:Y:S08]  /*5d20*/  HMMA.16816.F32 R8, R196.reuse, R180, R8 ;  /* 0x000000b4c408723c */ /* 0x040ff00000001808 */
[-C--:B------:R-:W-:Y:S08]  /*5d30*/  HMMA.16816.F32 R12, R196, R182.reuse, R12 ;  /* 0x000000b6c40c723c */ /* 0x080ff0000000180c */
[C---:B------:R-:W-:Y:S01]  /*5d40*/  HMMA.16816.F32 R16, R176.reuse, R182, R16 ;  /* 0x000000b6b010723c */ /* 0x040fe20000001810 */
[----:B------:R-:W2:Y:S07]  /*5d50*/  LDSM.16.M88.4 R180, [R204+0x2000] ;  /* 0x00200000ccb4783b */ /* 0x000eae0000000200 */
[-C--:B---3--:R-:W-:Y:S08]  /*5d60*/  HMMA.16816.F32 R20, R176, R192.reuse, R20 ;  /* 0x000000c0b014723c */ /* 0x088ff00000001814 */
        /* <DEDUP_REMOVED lines=8> */
[----:B------:R-:W5:Y:S07]  /*5df0*/  LDSM.16.M88.4 R200, [R204+0x2800] ;  /* 0x00280000ccc8783b */ /* 0x000f6e0000000200 */
[-C--:B----4-:R-:W-:Y:S08]  /*5e00*/  HMMA.16816.F32 R52, R176, R188.reuse, R52 ;  /* 0x000000bcb034723c */ /* 0x090ff00000001834 */
[C---:B------:R-:W-:Y:S08]  /*5e10*/  HMMA.16816.F32 R56, R196.reuse, R188, R56 ;  /* 0x000000bcc438723c */ /* 0x040ff00000001838 */
[-C--:B------:R-:W-:Y:S01]  /*5e20*/  HMMA.16816.F32 R60, R196, R190.reuse, R60 ;  /* 0x000000bec43c723c */ /* 0x080fe2000000183c */
[----:B------:R-:W4:Y:S07]  /*5e30*/  LDSM.16.M88.4 R196, [R204+0x2c00] ;  /* 0x002c0000ccc4783b */ /* 0x000f2e0000000200 */
[----:B------:R-:W-:Y:S01]  /*5e40*/  HMMA.16816.F32 R64, R176, R190, R64 ;  /* 0x000000beb040723c */ /* 0x000fe20000001840 */
[----:B------:R-:W-:Y:S07]  /*5e50*/  LDSM.16.M88.4 R176, [R208+0x4000] ;  /* 0x00400000d0b0783b */ /* 0x000fee0000000200 */
[-C--:B--2---:R-:W-:Y:S01]  /*5e60*/  HMMA.16816.F32 R4, R148, R180.reuse, R4 ;  /* 0x000000b49404723c */ /* 0x084fe20000001804 */
[----:B------:R-:W-:Y:S07]  /*5e70*/  LDSM.16.M88.4 R188, [R208+0x5000] ;  /* 0x00500000d0bc783b */ /* 0x000fee0000000200 */
[C---:B------:R-:W-:Y:S08]  /*5e80*/  HMMA.16816.F32 R8, R184.reuse, R180, R8 ;  /* 0x000000b4b808723c */ /* 0x040ff00000001808 */
[-C--:B------:R-:W-:Y:S08]  /*5e90*/  HMMA.16816.F32 R12, R184, R182.reuse, R12 ;  /* 0x000000b6b80c723c */ /* 0x080ff0000000180c */
[C---:B------:R-:W-:Y:S01]  /*5ea0*/  HMMA.16816.F32 R16, R148.reuse, R182, R16 ;  /* 0x000000b69410723c */ /* 0x040fe20000001810 */
[----:B------:R-:W2:Y:S07]  /*5eb0*/  LDSM.16.M88.4 R180, [R213] ;  /* 0x00000000d5b4783b */ /* 0x000eae0000000200 */
[-C--:B---3--:R-:W-:Y:S08]  /*5ec0*/  HMMA.16816.F32 R20, R148, R192.reuse, R20 ;  /* 0x000000c09414723c */ /* 0x088ff00000001814 */
[C---:B------:R-:W-:Y:S08]  /*5ed0*/  HMMA.16816.F32 R24, R184.reuse, R192, R24 ;  /* 0x000000c0b818723c */ /* 0x040ff00000001818 */
[-C--:B------:R-:W-:Y:S08]  /*5ee0*/  HMMA.16816.F32 R28, R184, R194.reuse, R28 ;  /* 0x000000c2b81c723c */ /* 0x080ff0000000181c */
[C---:B------:R-:W-:Y:S01]  /*5ef0*/  HMMA.16816.F32 R32, R148.reuse, R194, R32 ;  /* 0x000000c29420723c */ /* 0x040fe20000001820 */
[----:B------:R-:W3:Y:S07]  /*5f00*/  LDSM.16.M88.4 R192, [R212] ;  /* 0x00000000d4c0783b */ /* 0x000eee0000000200 */
[-C--:B-----5:R-:W-:Y:S08]  /*5f10*/  HMMA.16816.F32 R36, R148, R200.reuse, R36 ;  /* 0x000000c89424723c */ /* 0x0a0ff00000001824 */
[C---:B------:R-:W-:Y:S08]  /*5f20*/  HMMA.16816.F32 R40, R184.reuse, R200, R40 ;  /* 0x000000c8b828723c */ /* 0x040ff00000001828 */
[-C--:B------:R-:W-:Y:S08]  /*5f30*/  HMMA.16816.F32 R44, R184, R202.reuse, R44 ;  /* 0x000000cab82c723c */ /* 0x080ff0000000182c */
[C---:B------:R-:W-:Y:S07]  /*5f40*/  HMMA.16816.F32 R48, R148.reuse, R202, R48 ;  /* 0x000000ca9430723c */ /* 0x040fee0000001830 */
[----:B------:R-:W-:Y:S01]  /*5f50*/  IADD3 R202, R221, -0x1, RZ ;  /* 0xffffffffddca7810 */ /* 0x000fe20007ffe0ff */
[-C--:B----4-:R-:W-:Y:S04]  /*5f60*/  HMMA.16816.F32 R52, R148, R196.reuse, R52 ;  /* 0x000000c49434723c */ /* 0x090fe80000001834 */
[----:B-1----:R-:W-:Y:S01]  /*5f70*/  @P6 IMAD.WIDE.U32 R2, R202, c[0x0][0x1e0], RZ ;  /* 0x00007800ca026a25 */ /* 0x002fe200078e00ff */
[----:B------:R-:W-:Y:S03]  /*5f80*/  @P6 SHF.R.S32.HI R0, RZ, 0x1f, R202 ;  /* 0x0000001fff006819 */ /* 0x000fe600000114ca */
[C---:B------:R-:W-:Y:S04]  /*5f90*/  HMMA.16816.F32 R56, R184.reuse, R196, R56 ;  /* 0x000000c4b838723c */ /* 0x040fe80000001838 */
[----:B------:R-:W-:Y:S01]  /*5fa0*/  @P6 SHF.L.U32 R143, R2, 0x6, RZ ;  /* 0x00000006028f6819 */ /* 0x000fe200000006ff */
[----:B------:R-:W-:Y:S03]  /*5fb0*/  @P6 IMAD R0, R0, c[0x0][0x1e0], RZ ;  /* 0x0000780000006a24 */ /* 0x000fe600078e02ff */
[-C--:B------:R-:W-:Y:S04]  /*5fc0*/  HMMA.16816.F32 R60, R184, R198.reuse, R60 ;  /* 0x000000c6b83c723c */ /* 0x080fe8000000183c */
[----:B------:R-:W-:Y:S04]  /*5fd0*/  @P6 IMAD R0, R202, c[0x0][0x1e4], R0 ;  /* 0x00007900ca006a24 */ /* 0x000fe800078e0200 */
[----:B------:R-:W-:Y:S01]  /*5fe0*/  HMMA.16816.F32 R64, R148, R198, R64 ;  /* 0x000000c69440723c */ /* 0x000fe20000001840 */
[----:B------:R-:W1:Y:S03]  /*5ff0*/  LDSM.16.M88.4 R148, [R211] ;  /* 0x00000000d394783b */ /* 0x000e660000000200 */
[----:B------:R-:W-:Y:S01]  /*6000*/  @P6 IMAD.IADD R0, R3, 0x1, R0 ;  /* 0x0000000103006824 */ /* 0x000fe200078e0200 */
[----:B------:R-:W-:Y:S03]  /*6010*/  @P6 LEA R3, P0, R142, R143, 0x5 ;  /* 0x0000008f8e036211 */ /* 0x000fe600078028ff */
[-C--:B--2---:R-:W-:Y:S05]  /*6020*/  HMMA.16816.F32 R4, R176, R180.reuse, R4 ;  /* 0x000000b4b004723c */ /* 0x084fea0000001804 */
[----:B------:R-:W-:Y:S01]  /*6030*/  @P6 SHF.L.U64.HI R2, R2, 0x6, R0 ;  /* 0x0000000602026819 */ /* 0x000fe20000010200 */
[----:B------:R-:W-:Y:S02]  /*6040*/  IMAD.IADD R0, R226, 0x1, R227 ;  /* 0x00000001e2007824 */ /* 0x000fe400078e02e3 */
[C---:B------:R-:W-:Y:S04]  /*6050*/  HMMA.16816.F32 R8, R188.reuse, R180, R8 ;  /* 0x000000b4bc08723c */ /* 0x040fe80000001808 */
[----:B------:R-:W-:Y:S01]  /*6060*/  @P6 LEA.HI.X R142, R142, R2, R144, 0x5, P0 ;  /* 0x000000028e8e6211 */ /* 0x000fe200000f2c90 */
[----:B------:R-:W-:Y:S01]  /*6070*/  @P2 IMAD.HI.U32 R145, R0, c[0x0][0x2c8], RZ ;  /* 0x0000b20000912a27 */ /* 0x000fe200078e00ff */
[C---:B------:R-:W-:Y:S02]  /*6080*/  @P6 IADD3 R144, P0, R143.reuse, R224, RZ ;  /* 0x000000e08f906210 */ /* 0x040fe40007f1e0ff */
[-C--:B------:R-:W-:Y:S04]  /*6090*/  HMMA.16816.F32 R12, R188, R182.reuse, R12 ;  /* 0x000000b6bc0c723c */ /* 0x080fe8000000180c */
[----:B------:R-:W-:Y:S01]  /*60a0*/  @P6 IMAD.X R180, R2, 0x1, R222, P0 ;  /* 0x0000000102b46824 */ /* 0x000fe200000e06de */
[----:B------:R-:W-:Y:S02]  /*60b0*/  @P6 LEA R200, P0, R144, c[0x0][0x1c8], 0x1 ;  /* 0x0000720090c86a11 */ /* 0x000fe400078008ff */
[----:B------:R-:W-:Y:S01]  /*60c0*/  @P6 IADD3 R181, P1, R224, 0x20, RZ ;  /* 0x00000020e0b56810 */ /* 0x000fe20007f3e0ff */
[C---:B------:R-:W-:Y:S04]  /*60d0*/  HMMA.16816.F32 R16, R176.reuse, R182, R16 ;  /* 0x000000b6b010723c */ /* 0x040fe80000001810 */
[----:B------:R-:W-:Y:S02]  /*60e0*/  @P6 LEA.HI.X R201, R144, c[0x0][0x1cc], R180, 0x1, P0 ;  /* 0x0000730090c96a11 */ /* 0x000fe400000f0cb4 */
[----:B------:R-:W-:Y:S01]  /*60f0*/  @P6 IADD3.X R180, RZ, R222, RZ, P1, !PT ;  /* 0x000000deffb46210 */ /* 0x000fe20000ffe4ff */
[----:B------:R-:W-:Y:S01]  /*6100*/  IMAD.MOV.U32 R183, RZ, RZ, -0x40 ;  /* 0xffffffc0ffb77424 */ /* 0x000fe200078e00ff */
[-C--:B---3--:R-:W-:Y:S04]  /*6110*/  HMMA.16816.F32 R20, R176, R192.reuse, R20 ;  /* 0x000000c0b014723c */ /* 0x088fe80000001814 */
[----:B------:R-:W-:Y:S02]  /*6120*/  @P6 IADD3 R144, P1, R143, R181, RZ ;  /* 0x000000b58f906210 */ /* 0x000fe40007f3e0ff */
[----:B------:R-:W-:Y:S02]  /*6130*/  @P2 SHF.R.U32.HI R0, RZ, c[0x0][0x2cc], R145 ;  /* 0x0000b300ff002a19 */ /* 0x000fe40000011691 */
[C---:B------:R-:W-:Y:S03]  /*6140*/  HMMA.16816.F32 R24, R188.reuse, R192, R24 ;  /* 0x000000c0bc18723c */ /* 0x040fe60000001818 */
[----:B------:R-:W2:Y:S01]  /*6150*/  SHFL.IDX PT, R186, R0, RZ, 0x1c1f ;  /* 0x001c1fff00ba7589 */ /* 0x000ea200000e0000 */
[----:B------:R-:W-:Y:S01]  /*6160*/  @P6 IMAD.X R182, R2, 0x1, R180, P1 ;  /* 0x0000000102b66824 */ /* 0x000fe200008e06b4 */
[----:B------:R-:W-:Y:S02]  /*6170*/  @P6 LEA R198, P0, R144, c[0x0][0x1c8], 0x1 ;  /* 0x0000720090c66a11 */ /* 0x000fe400078008ff */
[----:B------:R-:W-:Y:S01]  /*6180*/  @P6 IADD3 R145, P1, R224, 0x40, RZ ;  /* 0x00000040e0916810 */ /* 0x000fe20007f3e0ff */
[-C--:B------:R-:W-:Y:S03]  /*6190*/  HMMA.16816.F32 R28, R188, R194.reuse, R28 ;  /* 0x000000c2bc1c723c */ /* 0x080fe6000000181c */
[----:B------:R-:W3:Y:S01]  /*61a0*/  SHFL.IDX PT, R184, R0, 0x1, 0x1c1f ;  /* 0x003c1f0000b87f89 */ /* 0x000ee200000e0000 */
[----:B------:R-:W-:Y:S01]  /*61b0*/  @P6 LEA.HI.X R199, R144, c[0x0][0x1cc], R182, 0x1, P0 ;  /* 0x0000730090c76a11 */ /* 0x000fe200000f0cb6 */
[----:B------:R-:W-:Y:S01]  /*61c0*/  IMAD R182, R221, R183, 0x1 ;  /* 0x00000001ddb67424 */ /* 0x000fe200078e02b7 */
[----:B------:R-:W-:Y:S01]  /*61d0*/  @P6 IADD3 R143, P0, R143, R145, RZ ;  /* 0x000000918f8f6210 */ /* 0x000fe20007f1e0ff */
[----:B------:R-:W-:Y:S01]  /*61e0*/  @P6 IMAD.X R144, RZ, RZ, R222, P1 ;  /* 0x000000ffff906224 */ /* 0x000fe200008e06de */
[C---:B------:R-:W-:Y:S03]  /*61f0*/  HMMA.16816.F32 R32, R176.reuse, R194, R32 ;  /* 0x000000c2b020723c */ /* 0x040fe60000001820 */
[----:B------:R-:W-:Y:S01]  /*6200*/  SHFL.IDX PT, R183, R0, 0x3, 0x1c1f ;  /* 0x007c1f0000b77f89 */ /* 0x000fe200000e0000 */
[C---:B------:R-:W-:Y:S02]  /*6210*/  @P6 IADD3 R187, P1, R3.reuse, R181, RZ ;  /* 0x000000b503bb6210 */ /* 0x040fe40007f3e0ff */
[----:B------:R-:W-:Y:S02]  /*6220*/  @P6 IADD3.X R181, R2, R144, RZ, P0, !PT ;  /* 0x0000009002b56210 */ /* 0x000fe400007fe4ff */
[-C--:B-1----:R-:W-:Y:S03]  /*6230*/  HMMA.16816.F32 R36, R176, R148.reuse, R36 ;  /* 0x00000094b024723c */ /* 0x082fe60000001824 */
[----:B------:R1:W4:Y:S01]  /*6240*/  SHFL.IDX PT, R185, R0, 0x2, 0x1c1f ;  /* 0x005c1f0000b97f89 */ /* 0x00032200000e0000 */
[C---:B------:R-:W-:Y:S01]  /*6250*/  @P6 IADD3 R192, P0, R3.reuse, R145, RZ ;  /* 0x0000009103c06210 */ /* 0x040fe20007f1e0ff */
[C---:B------:R-:W-:Y:S01]  /*6260*/  @P6 IMAD.X R228, R142.reuse, 0x1, R180, P1 ;  /* 0x000000018ee46824 */ /* 0x040fe200008e06b4 */
[----:B------:R-:W-:Y:S02]  /*6270*/  @P6 IADD3 R3, P1, R3, R224, RZ ;  /* 0x000000e003036210 */ /* 0x000fe40007f3e0ff */
[C---:B------:R-:W-:Y:S04]  /*6280*/  HMMA.16816.F32 R40, R188.reuse, R148, R40 ;  /* 0x00000094bc28723c */ /* 0x040fe80000001828 */
[C---:B------:R-:W-:Y:S01]  /*6290*/  @P6 IMAD.X R2, R142.reuse, 0x1, R222, P1 ;  /* 0x000000018e026824 */ /* 0x040fe200008e06de */
[----:B------:R-:W-:Y:S01]  /*62a0*/  @P6 LEA R196, P1, R3, c[0x0][0x1c8], 0x1 ;  /* 0x0000720003c46a11 */ /* 0x000fe200078208ff */
[----:B------:R-:W-:Y:S01]  /*62b0*/  @P6 IMAD.X R230, R142, 0x1, R144, P0 ;  /* 0x000000018ee66824 */ /* 0x000fe200000e0690 */
[----:B------:R-:W-:Y:S01]  /*62c0*/  @P6 LEA R194, P0, R143, c[0x0][0x1c8], 0x1 ;  /* 0x000072008fc26a11 */ /* 0x000fe200078008ff */
[-C--:B------:R-:W-:Y:S04]  /*62d0*/  HMMA.16816.F32 R44, R188, R150.reuse, R44 ;  /* 0x00000096bc2c723c */ /* 0x080fe8000000182c */
[----:B------:R-:W-:Y:S02]  /*62e0*/  @P6 LEA.HI.X R197, R3, c[0x0][0x1cc], R2, 0x1, P1 ;  /* 0x0000730003c56a11 */ /* 0x000fe400008f0c02 */
[----:B------:R-:W-:Y:S02]  /*62f0*/  @P6 LEA.HI.X R195, R143, c[0x0][0x1cc], R181, 0x1, P0 ;  /* 0x000073008fc36a11 */ /* 0x000fe400000f0cb5 */
[C---:B------:R-:W-:Y:S04]  /*6300*/  HMMA.16816.F32 R48, R176.reuse, R150, R48 ;  /* 0x00000096b030723c */ /* 0x040fe80000001830 */
[----:B-1----:R-:W-:Y:S04]  /*6310*/  IADD3 R0, R182, c[0x0][0x1d0], -R223 ;  /* 0x00007400b6007a10 */ /* 0x002fe80007ffe8df */
[----:B------:R-:W-:Y:S04]  /*6320*/  IADD3 R0, R0, -c[0x0][0x168], RZ ;  /* 0x80005a0000007a10 */ /* 0x000fe80007ffe0ff */
[C---:B--2---:R-:W-:Y:S01]  /*6330*/  IADD3 R142, R0.reuse, R186, RZ ;  /* 0x000000ba008e7210 */ /* 0x044fe20007ffe0ff */
[C---:B---3--:R-:W-:Y:S02]  /*6340*/  IMAD.IADD R3, R0.reuse, 0x1, R184 ;  /* 0x0000000100037824 */ /* 0x048fe400078e02b8 */
[----:B----4-:R-:W-:Y:S01]  /*6350*/  IMAD.IADD R2, R0, 0x1, R185 ;  /* 0x0000000100027824 */ /* 0x010fe200078e02b9 */
[----:B------:R-:W-:Y:S01]  /*6360*/  ISETP.GT.AND P1, PT, R142, RZ, PT ;  /* 0x000000ff8e00720c */ /* 0x000fe20003f24270 */
[----:B------:R-:W-:Y:S01]  /*6370*/  IMAD.IADD R0, R0, 0x1, R183 ;  /* 0x0000000100007824 */ /* 0x000fe200078e02b7 */
[----:B------:R-:W-:Y:S02]  /*6380*/  ISETP.GT.AND P0, PT, R142, 0x1, PT ;  /* 0x000000018e00780c */ /* 0x000fe40003f04270 */
[----:B------:R-:W-:Y:S02]  /*6390*/  FSEL R181, R4, -INF , P1 ;  /* 0xff80000004b57808 */ /* 0x000fe40000800000 */
[----:B------:R-:W-:Y:S02]  /*63a0*/  FSEL R180, R5, -INF , P0 ;  /* 0xff80000005b47808 */ /* 0x000fe40000000000 */
[C---:B------:R-:W-:Y:S02]  /*63b0*/  ISETP.GT.AND P1, PT, R3.reuse, RZ, PT ;  /* 0x000000ff0300720c */ /* 0x040fe40003f24270 */
[----:B------:R-:W-:Y:S02]  /*63c0*/  ISETP.GT.AND P0, PT, R3, 0x1, PT ;  /* 0x000000010300780c */ /* 0x000fe40003f04270 */
[----:B------:R-:W-:Y:S02]  /*63d0*/  FSEL R183, R6, -INF , P1 ;  /* 0xff80000006b77808 */ /* 0x000fe40000800000 */
[----:B------:R-:W-:Y:S02]  /*63e0*/  FSEL R182, R7, -INF , P0 ;  /* 0xff80000007b67808 */ /* 0x000fe40000000000 */
[----:B------:R-:W1:Y:S01]  /*63f0*/  LDSM.16.M88.4 R4, [R210] ;  /* 0x00000000d204783b */ /* 0x000e620000000200 */
[C---:B------:R-:W-:Y:S01]  /*6400*/  ISETP.GT.AND P1, PT, R2.reuse, RZ, PT ;  /* 0x000000ff0200720c */ /* 0x040fe20003f24270 */
[----:B------:R-:W-:Y:S06]  /*6410*/  DEPBAR.LE SB0, 0x0 ;  /* 0x000080000000791a */ /* 0x000fec0000000000 */
[----:B------:R-:W-:Y:S01]  /*6420*/  BAR.SYNC.DEFER_BLOCKING 0x0 ;  /* 0x0000000000007b1d */ /* 0x000fe20000010000 */
[----:B------:R-:W-:Y:S02]  /*6430*/  ISETP.GT.AND P0, PT, R2, 0x1, PT ;  /* 0x000000010200780c */ /* 0x000fe40003f04270 */
[----:B------:R-:W-:Y:S02]  /*6440*/  FSEL R184, R8, -INF , P1 ;  /* 0xff80000008b87808 */ /* 0x000fe40000800000 */
[----:B------:R-:W-:Y:S02]  /*6450*/  FSEL R9, R9, -INF , P0 ;  /* 0xff80000009097808 */ /* 0x000fe40000000000 */
[C---:B------:R-:W-:Y:S02]  /*6460*/  ISETP.GT.AND P1, PT, R0.reuse, RZ, PT ;  /* 0x000000ff0000720c */ /* 0x040fe40003f24270 */
[----:B------:R-:W-:Y:S02]  /*6470*/  ISETP.GT.AND P0, PT, R0, 0x1, PT ;  /* 0x000000010000780c */ /* 0x000fe40003f04270 */
[----:B------:R-:W-:Y:S02]  /*6480*/  FSEL R10, R10, -INF , P1 ;  /* 0xff8000000a0a7808 */ /* 0x000fe40000800000 */
[C---:B------:R-:W-:Y:S02]  /*6490*/  ISETP.GT.AND P1, PT, R2.reuse, 0x8, PT ;  /* 0x000000080200780c */ /* 0x040fe40003f24270 */
[----:B------:R-:W-:Y:S02]  /*64a0*/  FSEL R11, R11, -INF , P0 ;  /* 0xff8000000b0b7808 */ /* 0x000fe40000000000 */
[----:B------:R-:W-:Y:S02]  /*64b0*/  ISETP.GT.AND P0, PT, R2, 0x9, PT ;  /* 0x000000090200780c */ /* 0x000fe40003f04270 */
[----:B------:R-:W-:Y:S02]  /*64c0*/  FSEL R12, R12, -INF , P1 ;  /* 0xff8000000c0c7808 */ /* 0x000fe40000800000 */
[----:B------:R-:W-:Y:S02]  /*64d0*/  FSEL R13, R13, -INF , P0 ;  /* 0xff8000000d0d7808 */ /* 0x000fe40000000000 */
[C---:B------:R-:W-:Y:S02]  /*64e0*/  ISETP.GT.AND P1, PT, R0.reuse, 0x8, PT ;  /* 0x000000080000780c */ /* 0x040fe40003f24270 */
[----:B------:R-:W-:Y:S02]  /*64f0*/  ISETP.GT.AND P0, PT, R0, 0x9, PT ;  /* 0x000000090000780c */ /* 0x000fe40003f04270 */
[----:B------:R-:W-:Y:S02]  /*6500*/  FSEL R14, R14, -INF , P1 ;  /* 0xff8000000e0e7808 */ /* 0x000fe40000800000 */
[----:B------:R-:W-:Y:S02]  /*6510*/  FSEL R15, R15, -INF , P0 ;  /* 0xff8000000f0f7808 */ /* 0x000fe40000000000 */
[C---:B------:R-:W-:Y:S01]  /*6520*/  ISETP.GT.AND P1, PT, R142.reuse, 0x8, PT ;  /* 0x000000088e00780c */ /* 0x040fe20003f24270 */
[-C--:B-1----:R-:W-:Y:S05]  /*6530*/  HMMA.16816.F32 R52, R176, R4.reuse, R52 ;  /* 0x00000004b034723c */ /* 0x082fea0000001834 */
[----:B------:R-:W-:Y:S02]  /*6540*/  ISETP.GT.AND P0, PT, R142, 0x9, PT ;  /* 0x000000098e00780c */ /* 0x000fe40003f04270 */
[----:B------:R-:W-:Y:S01]  /*6550*/  FSEL R16, R16, -INF , P1 ;  /* 0xff80000010107808 */ /* 0x000fe20000800000 */
[C---:B------:R-:W-:Y:S04]  /*6560*/  HMMA.16816.F32 R56, R188.reuse, R4, R56 ;  /* 0x00000004bc38723c */ /* 0x040fe80000001838 */
[----:B------:R-:W-:Y:S02]  /*6570*/  FSEL R17, R17, -INF , P0 ;  /* 0xff80000011117808 */ /* 0x000fe40000000000 */
[C---:B------:R-:W-:Y:S02]  /*6580*/  ISETP.GT.AND P1, PT, R3.reuse, 0x8, PT ;  /* 0x000000080300780c */ /* 0x040fe40003f24270 */
[-C--:B------:R-:W-:Y:S03]  /*6590*/  HMMA.16816.F32 R60, R188, R6.reuse, R60 ;  /* 0x00000006bc3c723c */ /* 0x080fe6000000183c */
[----:B------:R-:W-:Y:S02]  /*65a0*/  ISETP.GT.AND P0, PT, R3, 0x9, PT ;  /* 0x000000090300780c */ /* 0x000fe40003f04270 */
[----:B------:R-:W-:Y:S02]  /*65b0*/  FSEL R18, R18, -INF , P1 ;  /* 0xff80000012127808 */ /* 0x000fe40000800000 */
[C---:B------:R-:W-:Y:S01]  /*65c0*/  ISETP.GT.AND P1, PT, R142.reuse, 0x10, PT ;  /* 0x000000108e00780c */ /* 0x040fe20003f24270 */
[----:B------:R-:W-:Y:S04]  /*65d0*/  HMMA.16816.F32 R64, R176, R6, R64 ;  /* 0x00000006b040723c */ /* 0x000fe80000001840 */
[----:B------:R-:W-:Y:S02]  /*65e0*/  FSEL R19, R19, -INF , P0 ;  /* 0xff80000013137808 */ /* 0x000fe40000000000 */
[----:B------:R-:W-:Y:S01]  /*65f0*/  ISETP.GT.AND P0, PT, R142, 0x11, PT ;  /* 0x000000118e00780c */ /* 0x000fe20003f04270 */
[----:B------:R-:W-:Y:S01]  /*6600*/  IMAD.MOV.U32 R179, RZ, RZ, R235 ;  /* 0x000000ffffb37224 */ /* 0x000fe200078e00eb */
[----:B------:R-:W-:Y:S02]  /*6610*/  FSEL R203, R20, -INF , P1 ;  /* 0xff80000014cb7808 */ /* 0x000fe40000800000 */
[----:B------:R-:W-:Y:S02]  /*6620*/  ISETP.GT.AND P1, PT, R3, 0x10, PT ;  /* 0x000000100300780c */ /* 0x000fe40003f24270 */
[----:B------:R-:W-:Y:S02]  /*6630*/  FSEL R193, R21, -INF , P0 ;  /* 0xff80000015c17808 */ /* 0x000fe40000000000 */
[----:B------:R-:W-:Y:S02]  /*6640*/  ISETP.GT.AND P0, PT, R3, 0x11, PT ;  /* 0x000000110300780c */ /* 0x000fe40003f04270 */
[----:B------:R-:W-:Y:S02]  /*6650*/  FSEL R222, R22, -INF , P1 ;  /* 0xff80000016de7808 */ /* 0x000fe40000800000 */
[----:B------:R-:W-:Y:S02]  /*6660*/  FSEL R223, R23, -INF , P0 ;  /* 0xff80000017df7808 */ /* 0x000fe40000000000 */
[----:B------:R-:W-:Y:S02]  /*6670*/  FMNMX.FTZ R4, R181, R140, !PT ;  /* 0x0000008cb5047209 */ /* 0x000fe40007810000 */
[C---:B------:R-:W-:Y:S02]  /*6680*/  ISETP.GT.AND P1, PT, R2.reuse, 0x10, PT ;  /* 0x000000100200780c */ /* 0x040fe40003f24270 */
[----:B------:R-:W-:Y:S02]  /*6690*/  ISETP.GT.AND P0, PT, R2, 0x11, PT ;  /* 0x000000110200780c */ /* 0x000fe40003f04270 */
[----:B------:R-:W-:Y:S02]  /*66a0*/  FMNMX.FTZ R4, R180, R4, !PT ;  /* 0x00000004b4047209 */ /* 0x000fe40007810000 */
[----:B------:R-:W-:Y:S02]  /*66b0*/  FSEL R225, R24, -INF , P1 ;  /* 0xff80000018e17808 */ /* 0x000fe40000800000 */
[----:B------:R-:W-:Y:S02]  /*66c0*/  FSEL R224, R25, -INF , P0 ;  /* 0xff80000019e07808 */ /* 0x000fe40000000000 */
[C---:B------:R-:W-:Y:S02]  /*66d0*/  ISETP.GT.AND P1, PT, R0.reuse, 0x10, PT ;  /* 0x000000100000780c */ /* 0x040fe40003f24270 */
[----:B------:R-:W-:Y:S02]  /*66e0*/  ISETP.GT.AND P0, PT, R0, 0x11, PT ;  /* 0x000000110000780c */ /* 0x000fe40003f04270 */
[----:B------:R-:W-:Y:S02]  /*66f0*/  FSEL R229, R26, -INF , P1 ;  /* 0xff8000001ae57808 */ /* 0x000fe40000800000 */
[C---:B------:R-:W-:Y:S02]  /*6700*/  ISETP.GT.AND P1, PT, R2.reuse, 0x18, PT ;  /* 0x000000180200780c */ /* 0x040fe40003f24270 */
[----:B------:R-:W-:Y:S02]  /*6710*/  FSEL R231, R27, -INF , P0 ;  /* 0xff8000001be77808 */ /* 0x000fe40000000000 */
[----:B------:R-:W-:Y:S02]  /*6720*/  ISETP.GT.AND P0, PT, R2, 0x19, PT ;  /* 0x000000190200780c */ /* 0x000fe40003f04270 */
[----:B------:R-:W-:Y:S02]  /*6730*/  FMNMX.FTZ R4, R16, R4, !PT ;  /* 0x0000000410047209 */ /* 0x000fe40007810000 */
[----:B------:R-:W-:Y:S02]  /*6740*/  FSEL R227, R29, -INF , P0 ;  /* 0xff8000001de37808 */ /* 0x000fe40000000000 */
[----:B------:R-:W-:Y:S02]  /*6750*/  FMNMX.FTZ R4, R17, R4, !PT ;  /* 0x0000000411047209 */ /* 0x000fe40007810000 */
[----:B------:R-:W-:Y:S02]  /*6760*/  FSEL R226, R28, -INF , P1 ;  /* 0xff8000001ce27808 */ /* 0x000fe40000800000 */
[C---:B------:R-:W-:Y:S02]  /*6770*/  ISETP.GT.AND P1, PT, R0.reuse, 0x18, PT ;  /* 0x000000180000780c */ /* 0x040fe40003f24270 */
[----:B------:R-:W-:Y:S02]  /*6780*/  ISETP.GT.AND P0, PT, R0, 0x19, PT ;  /* 0x000000190000780c */ /* 0x000fe40003f04270 */
[----:B------:R-:W-:Y:S02]  /*6790*/  FSEL R232, R30, -INF , P1 ;  /* 0xff8000001ee87808 */ /* 0x000fe40000800000 */
[----:B------:R-:W-:Y:S02]  /*67a0*/  FMNMX.FTZ R4, R203, R4, !PT ;  /* 0x00000004cb047209 */ /* 0x000fe40007810000 */
[----:B------:R-:W-:Y:S02]  /*67b0*/  FSEL R233, R31, -INF , P0 ;  /* 0xff8000001fe97808 */ /* 0x000fe40000000000 */
[C---:B------:R-:W-:Y:S02]  /*67c0*/  ISETP.GT.AND P1, PT, R142.reuse, 0x18, PT ;  /* 0x000000188e00780c */ /* 0x040fe40003f24270 */
[----:B------:R-:W-:Y:S02]  /*67d0*/  ISETP.GT.AND P0, PT, R142, 0x19, PT ;  /* 0x000000198e00780c */ /* 0x000fe40003f04270 */
[----:B------:R-:W-:Y:S02]  /*67e0*/  FSEL R185, R32, -INF , P1 ;  /* 0xff80000020b97808 */ /* 0x000fe40000800000 */
[----:B------:R-:W-:Y:S02]  /*67f0*/  ISETP.GT.AND P1, PT, R3, 0x18, PT ;  /* 0x000000180300780c */ /* 0x000fe40003f24270 */
[----:B------:R-:W-:Y:S02]  /*6800*/  FSEL R186, R33, -INF , P0 ;  /* 0xff80000021ba7808 */ /* 0x000fe40000000000 */
[----:B------:R-:W-:Y:S02]  /*6810*/  ISETP.GT.AND P0, PT, R3, 0x19, PT ;  /* 0x000000190300780c */ /* 0x000fe40003f04270 */
[----:B------:R-:W-:Y:S02]  /*6820*/  FMNMX.FTZ R145, R193, R4, !PT ;  /* 0x00000004c1917209 */ /* 0x000fe40007810000 */
[----:B------:R-:W-:Y:S02]  /*6830*/  FSEL R188, R34, -INF , P1 ;  /* 0xff80000022bc7808 */ /* 0x000fe40000800000 */
[C---:B------:R-:W-:Y:S02]  /*6840*/  ISETP.GT.AND P1, PT, R142.reuse, 0x20, PT ;  /* 0x000000208e00780c */ /* 0x040fe40003f24270 */
[----:B------:R-:W-:Y:S02]  /*6850*/  FSEL R189, R35, -INF , P0 ;  /* 0xff80000023bd7808 */ /* 0x000fe40000000000 */
[----:B------:R-:W-:Y:S02]  /*6860*/  ISETP.GT.AND P0, PT, R142, 0x21, PT ;  /* 0x000000218e00780c */ /* 0x000fe40003f04270 */
[----:B------:R-:W-:Y:S02]  /*6870*/  FMNMX.FTZ R145, R185, R145, !PT ;  /* 0x00000091b9917209 */ /* 0x000fe40007810000 */
[----:B------:R-:W-:Y:S02]  /*6880*/  FSEL R190, R36, -INF , P1 ;  /* 0xff80000024be7808 */ /* 0x000fe40000800000 */
[----:B------:R-:W-:Y:S02]  /*6890*/  FSEL R236, R37, -INF , P0 ;  /* 0xff80000025ec7808 */ /* 0x000fe40000000000 */
[C---:B------:R-:W-:Y:S02]  /*68a0*/  ISETP.GT.AND P1, PT, R3.reuse, 0x20, PT ;  /* 0x000000200300780c */ /* 0x040fe40003f24270 */
[----:B------:R-:W-:Y:S02]  /*68b0*/  ISETP.GT.AND P0, PT, R3, 0x21, PT ;  /* 0x000000210300780c */ /* 0x000fe40003f04270 */
[----:B------:R-:W-:Y:S02]  /*68c0*/  FMNMX.FTZ R145, R186, R145, !PT ;  /* 0x00000091ba917209 */ /* 0x000fe40007810000 */
[----:B------:R-:W-:Y:S02]  /*68d0*/  FSEL R244, R38, -INF , P1 ;  /* 0xff80000026f47808 */ /* 0x000fe40000800000 */
[----:B------:R-:W-:Y:S02]  /*68e0*/  FSEL R245, R39, -INF , P0 ;  /* 0xff80000027f57808 */ /* 0x000fe40000000000 */
[----:B------:R-:W-:Y:S02]  /*68f0*/  ISETP.GT.AND P1, PT, R2, 0x20, PT ;  /* 0x000000200200780c */ /* 0x000fe40003f24270 */
[----:B------:R-:W-:Y:S02]  /*6900*/  ISETP.GT.AND P0, PT, R142, 0x28, PT ;  /* 0x000000288e00780c */ /* 0x000fe40003f04270 */
[----:B------:R-:W-:Y:S02]  /*6910*/  FMNMX.FTZ R145, R190, R145, !PT ;  /* 0x00000091be917209 */ /* 0x000fe40007810000 */
[----:B------:R-:W-:Y:S02]  /*6920*/  FSEL R234, R40, -INF , P1 ;  /* 0xff80000028ea7808 */ /* 0x000fe40000800000 */
[----:B------:R-:W-:Y:S02]  /*6930*/  ISETP.GT.AND P1, PT, R142, 0x29, PT ;  /* 0x000000298e00780c */ /* 0x000fe40003f24270 */
[----:B------:R-:W-:Y:S02]  /*6940*/  FSEL R191, R48, -INF , P0 ;  /* 0xff80000030bf7808 */ /* 0x000fe40000000000 */
[----:B------:R-:W-:Y:S02]  /*6950*/  FMNMX.FTZ R145, R236, R145, !PT ;  /* 0x00000091ec917209 */ /* 0x000fe40007810000 */
[C---:B------:R-:W-:Y:S02]  /*6960*/  ISETP.GT.AND P0, PT, R142.reuse, 0x30, PT ;  /* 0x000000308e00780c */ /* 0x040fe40003f04270 */
[----:B------:R-:W-:Y:S02]  /*6970*/  FSEL R239, R49, -INF , P1 ;  /* 0xff80000031ef7808 */ /* 0x000fe40000800000 */
[----:B------:R-:W-:Y:S02]  /*6980*/  ISETP.GT.AND P1, PT, R142, 0x31, PT ;  /* 0x000000318e00780c */ /* 0x000fe40003f24270 */
[----:B------:R-:W-:Y:S02]  /*6990*/  FMNMX.FTZ R145, R191, R145, !PT ;  /* 0x00000091bf917209 */ /* 0x000fe40007810000 */
[----:B------:R-:W-:Y:S02]  /*69a0*/  FSEL R252, R52, -INF , P0 ;  /* 0xff80000034fc7808 */ /* 0x000fe40000000000 */
[----:B------:R-:W-:Y:S02]  /*69b0*/  ISETP.GT.AND P0, PT, R142, 0x38, PT ;  /* 0x000000388e00780c */ /* 0x000fe40003f04270 */
[----:B------:R-:W-:Y:S02]  /*69c0*/  FSEL R237, R53, -INF , P1 ;  /* 0xff80000035ed7808 */ /* 0x000fe40000800000 */
[----:B------:R-:W-:Y:S02]  /*69d0*/  FMNMX.FTZ R145, R239, R145, !PT ;  /* 0x00000091ef917209 */ /* 0x000fe40007810000 */
[----:B------:R-:W-:Y:S02]  /*69e0*/  FSEL R144, R64, -INF , P0 ;  /* 0xff80000040907808 */ /* 0x000fe40000000000 */
[----:B------:R-:W-:Y:S02]  /*69f0*/  ISETP.GT.AND P1, PT, R142, 0x39, PT ;  /* 0x000000398e00780c */ /* 0x000fe40003f24270 */
[----:B------:R-:W-:Y:S02]  /*6a00*/  MOV R64, R237 ;  /* 0x000000ed00407202 */ /* 0x000fe40000000f00 */
[----:B------:R-:W-:Y:S02]  /*6a10*/  FMNMX.FTZ R145, R252, R145, !PT ;  /* 0x00000091fc917209 */ /* 0x000fe40007810000 */
[----:B------:R-:W-:Y:S01]  /*6a20*/  FSEL R250, R65, -INF , P1 ;  /* 0xff80000041fa7808 */ /* 0x000fe20000800000 */
[----:B------:R-:W-:Y:S01]  /*6a30*/  IMAD.MOV.U32 R65, RZ, RZ, R144 ;  /* 0x000000ffff417224 */ /* 0x000fe200078e0090 */
[----:B------:R-:W-:Y:S02]  /*6a40*/  FMNMX.FTZ R145, R64, R145, !PT ;  /* 0x0000009140917209 */ /* 0x000fe40007810000 */
[----:B------:R-:W-:Y:S02]  /*6a50*/  FMNMX.FTZ R4, R183, R141, !PT ;  /* 0x0000008db7047209 */ /* 0x000fe40007810000 */
[----:B------:R-:W-:Y:S02]  /*6a60*/  FMNMX.FTZ R145, R65, R145, !PT ;  /* 0x0000009141917209 */ /* 0x000fe40007810000 */
[----:B------:R-:W-:Y:S02]  /*6a70*/  FMNMX.FTZ R4, R182, R4, !PT ;  /* 0x00000004b6047209 */ /* 0x000fe40007810000 */
[----:B------:R-:W-:Y:S02]  /*6a80*/  FMNMX.FTZ R145, R250, R145, !PT ;  /* 0x00000091fa917209 */ /* 0x000fe40007810000 */
[----:B------:R-:W-:Y:S02]  /*6a90*/  FMNMX.FTZ R4, R18, R4, !PT ;  /* 0x0000000412047209 */ /* 0x000fe40007810000 */
[----:B------:R-:W-:Y:S01]  /*6aa0*/  ISETP.GT.AND P1, PT, R0, 0x20, PT ;  /* 0x000000200000780c */ /* 0x000fe20003f24270 */
[----:B------:R-:W1:Y:S01]  /*6ab0*/  SHFL.BFLY PT, R6, R145, 0x2, 0x1f ;  /* 0x0c401f0091067f89 */ /* 0x000e6200000e0000 */
[----:B------:R-:W-:Y:S02]  /*6ac0*/  FMNMX.FTZ R4, R19, R4, !PT ;  /* 0x0000000413047209 */ /* 0x000fe40007810000 */
[----:B------:R-:W-:Y:S02]  /*6ad0*/  FSEL R248, R42, -INF , P1 ;  /* 0xff8000002af87808 */ /* 0x000fe40000800000 */
[----:B------:R-:W-:Y:S02]  /*6ae0*/  FMNMX.FTZ R4, R222, R4, !PT ;  /* 0x00000004de047209 */ /* 0x000fe40007810000 */
[----:B------:R-:W-:Y:S02]  /*6af0*/  ISETP.GT.AND P1, PT, R3, 0x28, PT ;  /* 0x000000280300780c */ /* 0x000fe40003f24270 */
[----:B------:R-:W-:Y:S02]  /*6b00*/  FMNMX.FTZ R4, R223, R4, !PT ;  /* 0x00000004df047209 */ /* 0x000fe40007810000 */
[----:B------:R-:W-:Y:S02]  /*6b10*/  FSEL R237, R50, -INF , P1 ;  /* 0xff80000032ed7808 */ /* 0x000fe40000800000 */
[----:B------:R-:W-:Y:S02]  /*6b20*/  FMNMX.FTZ R4, R188, R4, !PT ;  /* 0x00000004bc047209 */ /* 0x000fe40007810000 */
[----:B------:R-:W-:Y:S02]  /*6b30*/  ISETP.GT.AND P0, PT, R2, 0x21, PT ;  /* 0x000000210200780c */ /* 0x000fe40003f04270 */
[----:B------:R-:W-:Y:S02]  /*6b40*/  FMNMX.FTZ R4, R189, R4, !PT ;  /* 0x00000004bd047209 */ /* 0x000fe40007810000 */
[----:B------:R-:W-:Y:S02]  /*6b50*/  ISETP.GT.AND P1, PT, R3, 0x30, PT ;  /* 0x000000300300780c */ /* 0x000fe40003f24270 */
[----:B------:R-:W-:Y:S02]  /*6b60*/  FMNMX.FTZ R4, R244, R4, !PT ;  /* 0x00000004f4047209 */ /* 0x000fe40007810000 */
[----:B------:R-:W-:Y:S02]  /*6b70*/  FSEL R249, R41, -INF , P0 ;  /* 0xff80000029f97808 */ /* 0x000fe40000000000 */
[----:B------:R-:W-:Y:S02]  /*6b80*/  FMNMX.FTZ R4, R245, R4, !PT ;  /* 0x00000004f5047209 */ /* 0x000fe40007810000 */
[----:B-1----:R-:W-:Y:S02]  /*6b90*/  FMNMX.FTZ R145, R145, R6, !PT ;  /* 0x0000000691917209 */ /* 0x002fe40007810000 */
[----:B------:R-:W-:Y:S02]  /*6ba0*/  FMNMX.FTZ R144, R237, R4, !PT ;  /* 0x00000004ed907209 */ /* 0x000fe40007810000 */
[----:B------:R-:W-:Y:S01]  /*6bb0*/  ISETP.GT.AND P0, PT, R0, 0x21, PT ;  /* 0x000000210000780c */ /* 0x000fe20003f04270 */
[----:B------:R-:W1:Y:S01]  /*6bc0*/  SHFL.BFLY PT, R4, R145, 0x1, 0x1f ;  /* 0x0c201f0091047f89 */ /* 0x000e6200000e0000 */
[----:B------:R-:W-:Y:S02]  /*6bd0*/  FSEL R30, R54, -INF , P1 ;  /* 0xff800000361e7808 */ /* 0x000fe40000800000 */
[----:B------:R-:W-:Y:S02]  /*6be0*/  ISETP.GT.AND P1, PT, R3, 0x38, PT ;  /* 0x000000380300780c */ /* 0x000fe40003f24270 */
        /* <DEDUP_REMOVED lines=10> */
[----:B------:R-:W-:Y:S02]  /*6c90*/  FMNMX.FTZ R3, R10, R147, !PT ;  /* 0x000000930a037209 */ /* 0x000fe40007810000 */
[----:B------:R-:W-:Y:S02]  /*6ca0*/  FMNMX.FTZ R5, R184, R146, !PT ;  /* 0x00000092b8057209 */ /* 0x000fe40007810000 */
[----:B------:R-:W-:Y:S02]  /*6cb0*/  FSEL R247, R46, -INF , P1 ;  /* 0xff8000002ef77808 */ /* 0x000fe40000800000 */
[----:B------:R-:W-:Y:S02]  /*6cc0*/  ISETP.GT.AND P1, PT, R2, 0x30, PT ;  /* 0x000000300200780c */ /* 0x000fe40003f24270 */
[----:B------:R-:W-:Y:S02]  /*6cd0*/  FMNMX.FTZ R3, R11, R3, !PT ;  /* 0x000000030b037209 */ /* 0x000fe40007810000 */
[----:B-1----:R-:W-:Y:S02]  /*6ce0*/  FMNMX.FTZ R145, R145, R4, !PT ;  /* 0x0000000491917209 */ /* 0x002fe40007810000 */
[----:B------:R-:W-:Y:S02]  /*6cf0*/  FMNMX.FTZ R5, R9, R5, !PT ;  /* 0x0000000509057209 */ /* 0x000fe40007810000 */
[----:B------:R-:W-:Y:S01]  /*6d00*/  FSEL R26, R56, -INF , P1 ;  /* 0xff800000381a7808 */ /* 0x000fe20000800000 */
[----:B------:R-:W-:Y:S01]  /*6d10*/  FMUL.FTZ R150, R145, c[0x0][0x2d0] ;  /* 0x0000b40091967a20 */ /* 0x000fe20000410000 */
[C---:B------:R-:W-:Y:S02]  /*6d20*/  ISETP.GT.AND P1, PT, R2.reuse, 0x38, PT ;  /* 0x000000380200780c */ /* 0x040fe40003f24270 */
[----:B------:R-:W-:Y:S02]  /*6d30*/  FSEL R27, R67, -INF , P0 ;  /* 0xff800000431b7808 */ /* 0x000fe40000000000 */
[----:B------:R-:W-:Y:S02]  /*6d40*/  ISETP.GT.AND P0, PT, R2, 0x29, PT ;  /* 0x000000290200780c */ /* 0x000fe40003f04270 */
[----:B------:R-:W-:Y:S02]  /*6d50*/  FMNMX.FTZ R3, R14, R3, !PT ;  /* 0x000000030e037209 */ /* 0x000fe40007810000 */
[----:B------:R-:W-:Y:S02]  /*6d60*/  FMNMX.FTZ R143, R12, R5, !PT ;  /* 0x000000050c8f7209 */ /* 0x000fe40007810000 */
[----:B------:R-:W-:Y:S01]  /*6d70*/  FSEL R24, R60, -INF , P1 ;  /* 0xff8000003c187808 */ /* 0x000fe20000800000 */
[----:B------:R-:W-:Y:S01]  /*6d80*/  IMAD.MOV.U32 R60, RZ, RZ, R30 ;  /* 0x000000ffff3c7224 */ /* 0x000fe200078e001e */
[----:B------:R-:W-:Y:S02]  /*6d90*/  FSETP.NEU.FTZ.AND P1, PT, R145, -INF , PT ;  /* 0xff8000009100780b */ /* 0x000fe40003f3d000 */
[----:B------:R-:W-:Y:S02]  /*6da0*/  FSEL R242, R45, -INF , P0 ;  /* 0xff8000002df27808 */ /* 0x000fe40000000000 */
[----:B------:R-:W-:Y:S02]  /*6db0*/  FMNMX.FTZ R3, R15, R3, !PT ;  /* 0x000000030f037209 */ /* 0x000fe40007810000 */
[----:B------:R-:W-:Y:S02]  /*6dc0*/  ISETP.GT.AND P0, PT, R0, 0x29, PT ;  /* 0x000000290000780c */ /* 0x000fe40003f04270 */
[----:B------:R-:W-:Y:S02]  /*6dd0*/  FMNMX.FTZ R143, R13, R143, !PT ;  /* 0x0000008f0d8f7209 */ /* 0x000fe40007810000 */
[----:B------:R-:W-:Y:S02]  /*6de0*/  FSEL R150, R150, RZ, P1 ;  /* 0x000000ff96967208 */ /* 0x000fe40000800000 */
[----:B------:R-:W-:Y:S02]  /*6df0*/  FMNMX.FTZ R144, R243, R144, !PT ;  /* 0x00000090f3907209 */ /* 0x000fe40007810000 */
[----:B------:R-:W-:Y:S02]  /*6e00*/  FSEL R246, R47, -INF , P0 ;  /* 0xff8000002ff67808 */ /* 0x000fe40000000000 */
[----:B------:R-:W-:Y:S02]  /*6e10*/  ISETP.GT.AND P0, PT, R2, 0x31, PT ;  /* 0x000000310200780c */ /* 0x000fe40003f04270 */
[----:B------:R-:W-:Y:S02]  /*6e20*/  FMNMX.FTZ R3, R229, R3, !PT ;  /* 0x00000003e5037209 */ /* 0x000fe40007810000 */
[----:B------:R-:W-:Y:S02]  /*6e30*/  FMNMX.FTZ R143, R225, R143, !PT ;  /* 0x0000008fe18f7209 */ /* 0x000fe40007810000 */
[----:B------:R-:W-:Y:S02]  /*6e40*/  FMNMX.FTZ R144, R30, R144, !PT ;  /* 0x000000901e907209 */ /* 0x000fe40007810000 */
[----:B------:R-:W-:Y:S01]  /*6e50*/  FSEL R25, R57, -INF , P0 ;  /* 0xff80000039197808 */ /* 0x000fe20000000000 */
[----:B------:R-:W-:Y:S01]  /*6e60*/  IMAD.MOV.U32 R57, RZ, RZ, R7 ;  /* 0x000000ffff397224 */ /* 0x000fe200078e0007 */
[----:B------:R-:W-:Y:S01]  /*6e70*/  ISETP.GT.AND P0, PT, R2, 0x39, PT ;  /* 0x000000390200780c */ /* 0x000fe20003f04270 */
[----:B------:R-:W-:Y:S01]  /*6e80*/  FFMA.FTZ R2, R181, c[0x0][0x2d0], -R150 ;  /* 0x0000b400b5027a23 */ /* 0x000fe20000010896 */
[----:B------:R-:W-:Y:S02]  /*6e90*/  FMNMX.FTZ R3, R231, R3, !PT ;  /* 0x00000003e7037209 */ /* 0x000fe40007810000 */
[----:B------:R-:W-:Y:S01]  /*6ea0*/  FMNMX.FTZ R143, R224, R143, !PT ;  /* 0x0000008fe08f7209 */ /* 0x000fe20007810000 */
[----:B------:R1:W-:Y:S01]  /*6eb0*/  MUFU.EX2 R56, R2 ;  /* 0x0000000200387308 */ /* 0x0003e20000000800 */
        /* <DEDUP_REMOVED lines=9> */
[----:B------:R-:W2:Y:S01]  /*6f50*/  SHFL.BFLY PT, R5, R144, 0x2, 0x1f ;  /* 0x0c401f0090057f89 */ /* 0x000ea200000e0000 */
[----:B------:R-:W-:Y:S02]  /*6f60*/  FMNMX.FTZ R3, R57, R3, !PT ;  /* 0x0000000339037209 */ /* 0x000fe40007810000 */
[----:B------:R-:W-:Y:S02]  /*6f70*/  FMNMX.FTZ R143, R249, R143, !PT ;  /* 0x0000008ff98f7209 */ /* 0x000fe40007810000 */
[----:B------:R-:W-:Y:S02]  /*6f80*/  FSEL R238, R61, -INF , P0 ;  /* 0xff8000003dee7808 */ /* 0x000fe40000000000 */
[----:B------:R-:W-:Y:S02]  /*6f90*/  FMNMX.FTZ R3, R247, R3, !PT ;  /* 0x00000003f7037209 */ /* 0x000fe40007810000 */
[----:B------:R-:W-:Y:S02]  /*6fa0*/  ISETP.GT.AND P0, PT, R0, 0x30, PT ;  /* 0x000000300000780c */ /* 0x000fe40003f04270 */
[----:B------:R-:W-:Y:S02]  /*6fb0*/  FMNMX.FTZ R143, R240, R143, !PT ;  /* 0x0000008ff08f7209 */ /* 0x000fe40007810000 */
[----:B------:R-:W-:Y:S02]  /*6fc0*/  FMNMX.FTZ R3, R246, R3, !PT ;  /* 0x00000003f6037209 */ /* 0x000fe40007810000 */
[----:B------:R-:W-:Y:S01]  /*6fd0*/  FSEL R251, R58, -INF , P0 ;  /* 0xff8000003afb7808 */ /* 0x000fe20000000000 */
[----:B------:R-:W-:Y:S01]  /*6fe0*/  IMAD.MOV.U32 R58, RZ, RZ, R28 ;  /* 0x000000ffff3a7224 */ /* 0x000fe200078e001c */
[----:B------:R-:W-:Y:S02]  /*6ff0*/  FMNMX.FTZ R143, R242, R143, !PT ;  /* 0x0000008ff28f7209 */ /* 0x000fe40007810000 */
[----:B-1----:R-:W-:Y:S01]  /*7000*/  FMNMX.FTZ R2, R251, R3, !PT ;  /* 0x00000003fb027209 */ /* 0x002fe20007810000 */
[--C-:B------:R-:W-:Y:S01]  /*7010*/  FFMA.FTZ R3, R180, c[0x0][0x2d0], -R150.reuse ;  /* 0x0000b400b4037a23 */ /* 0x100fe20000010896 */
[----:B------:R-:W-:Y:S02]  /*7020*/  FMNMX.FTZ R143, R26, R143, !PT ;  /* 0x0000008f1a8f7209 */ /* 0x000fe40007810000 */
[----:B------:R-:W-:Y:S01]  /*7030*/  ISETP.GT.AND P0, PT, R0, 0x31, PT ;  /* 0x000000310000780c */ /* 0x000fe20003f04270 */
[----:B------:R1:W-:Y:S01]  /*7040*/  MUFU.EX2 R34, R3 ;  /* 0x0000000300227308 */ /* 0x0003e20000000800 */
[----:B------:R-:W-:Y:S02]  /*7050*/  FMNMX.FTZ R143, R25, R143, !PT ;  /* 0x0000008f198f7209 */ /* 0x000fe40007810000 */
[----:B--2---:R-:W-:Y:S02]  /*7060*/  FMNMX.FTZ R144, R144, R5, !PT ;  /* 0x0000000590907209 */ /* 0x004fe40007810000 */
[----:B------:R-:W-:Y:S02]  /*7070*/  FMNMX.FTZ R143, R24, R143, !PT ;  /* 0x0000008f188f7209 */ /* 0x000fe40007810000 */
[----:B------:R-:W-:Y:S01]  /*7080*/  FSEL R59, R59, -INF , P0 ;  /* 0xff8000003b3b7808 */ /* 0x000fe20000000000 */
[----:B------:R-:W2:Y:S01]  /*7090*/  SHFL.BFLY PT, R5, R144, 0x1, 0x1f ;  /* 0x0c201f0090057f89 */ /* 0x000ea200000e0000 */
[----:B------:R-:W-:Y:S02]  /*70a0*/  ISETP.GT.AND P0, PT, R0, 0x38, PT ;  /* 0x000000380000780c */ /* 0x000fe40003f04270 */
[----:B------:R-:W-:Y:S02]  /*70b0*/  FMNMX.FTZ R143, R238, R143, !PT ;  /* 0x0000008fee8f7209 */ /* 0x000fe40007810000 */
[----:B------:R-:W-:Y:S02]  /*70c0*/  FSEL R62, R62, -INF , P0 ;  /* 0xff8000003e3e7808 */ /* 0x000fe40000000000 */
[----:B------:R-:W-:Y:S01]  /*70d0*/  ISETP.GT.AND P0, PT, R0, 0x39, PT ;  /* 0x000000390000780c */ /* 0x000fe20003f04270 */
[----:B------:R-:W3:Y:S01]  /*70e0*/  SHFL.BFLY PT, R4, R143, 0x2, 0x1f ;  /* 0x0c401f008f047f89 */ /* 0x000ee200000e0000 */
[----:B------:R-:W-:Y:S01]  /*70f0*/  FMNMX.FTZ R0, R59, R2, !PT ;  /* 0x000000023b007209 */ /* 0x000fe20007810000 */
[--C-:B------:R-:W-:Y:S01]  /*7100*/  FFMA.FTZ R2, R16, c[0x0][0x2d0], -R150.reuse ;  /* 0x0000b40010027a23 */ /* 0x100fe20000010896 */
[----:B------:R-:W-:Y:S01]  /*7110*/  FSEL R148, R63, -INF , P0 ;  /* 0xff8000003f947808 */ /* 0x000fe20000000000 */
[----:B------:R-:W-:Y:S01]  /*7120*/  IMAD.MOV.U32 R63, RZ, RZ, R27 ;  /* 0x000000ffff3f7224 */ /* 0x000fe200078e001b */
[----:B------:R-:W-:Y:S01]  /*7130*/  FMNMX.FTZ R0, R62, R0, !PT ;  /* 0x000000003e007209 */ /* 0x000fe20007810000 */
[----:B------:R4:W-:Y:S01]  /*7140*/  MUFU.EX2 R23, R2 ;  /* 0x0000000200177308 */ /* 0x0009e20000000800 */
[----:B------:R-:W-:Y:S01]  /*7150*/  @P6 LEA R6, P0, R187, c[0x0][0x1c8], 0x1 ;  /* 0x00007200bb066a11 */ /* 0x000fe200078008ff */
[----:B-1----:R-:W-:Y:S01]  /*7160*/  FFMA.FTZ R3, R17, c[0x0][0x2d0], -R150 ;  /* 0x0000b40011037a23 */ /* 0x002fe20000010896 */
[----:B------:R-:W-:Y:S02]  /*7170*/  FMNMX.FTZ R0, R148, R0, !PT ;  /* 0x0000000094007209 */ /* 0x000fe40007810000 */
[----:B------:R-:W-:Y:S02]  /*7180*/  @P6 LEA.HI.X R7, R187, c[0x0][0x1cc], R228, 0x1, P0 ;  /* 0x00007300bb076a11 */ /* 0x000fe400000f0ce4 */
[----:B------:R-:W-:Y:S02]  /*7190*/  MOV R187, R26 ;  /* 0x0000001a00bb7202 */ /* 0x000fe40000000f00 */
[----:B------:R-:W-:Y:S01]  /*71a0*/  MOV R61, R29 ;  /* 0x0000001d003d7202 */ /* 0x000fe20000000f00 */
[----:B------:R1:W-:Y:S01]  /*71b0*/  MUFU.EX2 R32, R3 ;  /* 0x0000000300207308 */ /* 0x0003e20000000800 */
[----:B--2---:R-:W-:Y:S05]  /*71c0*/  FMNMX.FTZ R144, R144, R5, !PT ;  /* 0x0000000590907209 */ /* 0x004fea0007810000 */
[----:B------:R-:W-:Y:S01]  /*71d0*/  FMUL.FTZ R149, R144, c[0x0][0x2d0] ;  /* 0x0000b40090957a20 */ /* 0x000fe20000410000 */
[----:B---3--:R-:W-:Y:S02]  /*71e0*/  FMNMX.FTZ R143, R143, R4, !PT ;  /* 0x000000048f8f7209 */ /* 0x008fe40007810000 */
[C---:B------:R-:W-:Y:S03]  /*71f0*/  @P6 LEA R4, P0, R192.reuse, c[0x0][0x1c8], 0x1 ;  /* 0x00007200c0046a11 */ /* 0x040fe600078008ff */
[----:B------:R-:W2:Y:S01]  /*7200*/  SHFL.BFLY PT, R8, R143, 0x1, 0x1f ;  /* 0x0c201f008f087f89 */ /* 0x000ea200000e0000 */
[----:B------:R-:W-:Y:S01]  /*7210*/  @P6 LEA.HI.X R5, R192, c[0x0][0x1cc], R230, 0x1, P0 ;  /* 0x00007300c0056a11 */ /* 0x000fe200000f0ce6 */
[----:B------:R-:W-:Y:S01]  /*7220*/  IMAD.MOV.U32 R230, RZ, RZ, R25 ;  /* 0x000000ffffe67224 */ /* 0x000fe200078e0019 */
[----:B------:R-:W-:Y:S01]  /*7230*/  FSETP.NEU.FTZ.AND P0, PT, R144, -INF , PT ;  /* 0xff8000009000780b */ /* 0x000fe20003f1d000 */
[----:B------:R-:W-:Y:S03]  /*7240*/  IMAD.MOV.U32 R192, RZ, RZ, R24 ;  /* 0x000000ffffc07224 */ /* 0x000fe600078e0018 */
[----:B------:R-:W-:Y:S01]  /*7250*/  FSEL R149, R149, RZ, P0 ;  /* 0x000000ff95957208 */ /* 0x000fe20000000000 */
[----:B----4-:R-:W3:Y:S04]  /*7260*/  SHFL.BFLY PT, R2, R0, 0x2, 0x1f ;  /* 0x0c401f0000027f89 */ /* 0x010ee800000e0000 */
[--C-:B-1----:R-:W-:Y:S04]  /*7270*/  FFMA.FTZ R3, R183, c[0x0][0x2d0], -R149.reuse ;  /* 0x0000b400b7037a23 */ /* 0x102fe80000010895 */
[----:B------:R1:W-:Y:S01]  /*7280*/  MUFU.EX2 R67, R3 ;  /* 0x0000000300437308 */ /* 0x0003e20000000800 */
[----:B--2---:R-:W-:Y:S01]  /*7290*/  FMNMX.FTZ R143, R143, R8, !PT ;  /* 0x000000088f8f7209 */ /* 0x004fe20007810000 */
[--C-:B------:R-:W-:Y:S04]  /*72a0*/  FFMA.FTZ R8, R19, c[0x0][0x2d0], -R149.reuse ;  /* 0x0000b40013087a23 */ /* 0x100fe80000010895 */
[----:B------:R-:W-:Y:S04]  /*72b0*/  FMUL.FTZ R151, R143, c[0x0][0x2d0] ;  /* 0x0000b4008f977a20 */ /* 0x000fe80000410000 */
[----:B------:R-:W-:Y:S01]  /*72c0*/  MUFU.EX2 R21, R8 ;  /* 0x0000000800157308 */ /* 0x000fe20000000800 */
[----:B---3--:R-:W-:Y:S01]  /*72d0*/  FMNMX.FTZ R0, R0, R2, !PT ;  /* 0x0000000200007209 */ /* 0x008fe20007810000 */
[--C-:B------:R-:W-:Y:S08]  /*72e0*/  FFMA.FTZ R2, R18, c[0x0][0x2d0], -R149.reuse ;  /* 0x0000b40012027a23 */ /* 0x100ff00000010895 */
[----:B------:R2:W-:Y:S01]  /*72f0*/  MUFU.EX2 R33, R2 ;  /* 0x0000000200217308 */ /* 0x0005e20000000800 */
[----:B-1----:R-:W-:Y:S09]  /*7300*/  FFMA.FTZ R3, R182, c[0x0][0x2d0], -R149 ;  /* 0x0000b400b6037a23 */ /* 0x002ff20000010895 */
[----:B------:R1:W-:Y:S01]  /*7310*/  MUFU.EX2 R35, R3 ;  /* 0x0000000300237308 */ /* 0x0003e20000000800 */
[----:B--2---:R-:W2:Y:S01]  /*7320*/  SHFL.BFLY PT, R2, R0, 0x1, 0x1f ;  /* 0x0c201f0000027f89 */ /* 0x004ea200000e0000 */
[----:B-1----:R-:W-:Y:S02]  /*7330*/  FSEL R3, R145, RZ, P1 ;  /* 0x000000ff91037208 */ /* 0x002fe40000800000 */
[----:B------:R-:W-:Y:S04]  /*7340*/  FSETP.NEU.FTZ.AND P1, PT, R143, -INF , PT ;  /* 0xff8000008f00780b */ /* 0x000fe80003f3d000 */
[----:B------:R-:W-:Y:S05]  /*7350*/  FSEL R151, R151, RZ, P1 ;  /* 0x000000ff97977208 */ /* 0x000fea0000800000 */
[--C-:B------:R-:W-:Y:S01]  /*7360*/  FFMA.FTZ R8, R184, c[0x0][0x2d0], -R151.reuse ;  /* 0x0000b400b8087a23 */ /* 0x100fe20000010897 */
[----:B--2---:R-:W-:Y:S01]  /*7370*/  FMNMX.FTZ R142, R0, R2, !PT ;  /* 0x00000002008e7209 */ /* 0x004fe20007810000 */
[--C-:B------:R-:W-:Y:S01]  /*7380*/  FFMA.FTZ R0, R12, c[0x0][0x2d0], -R151.reuse ;  /* 0x0000b4000c007a23 */ /* 0x100fe20000010897 */
[----:B------:R-:W-:Y:S01]  /*7390*/  FSEL R2, R144, RZ, P0 ;  /* 0x000000ff90027208 */ /* 0x000fe20000000000 */
[----:B------:R1:W-:Y:S01]  /*73a0*/  MUFU.EX2 R66, R8 ;  /* 0x0000000800427308 */ /* 0x0003e20000000800 */
[C---:B------:R-:W-:Y:S01]  /*73b0*/  FSETP.NEU.FTZ.AND P0, PT, R142.reuse, -INF , PT ;  /* 0xff8000008e00780b */ /* 0x040fe20003f1d000 */
[----:B------:R-:W-:Y:S05]  /*73c0*/  FMUL.FTZ R184, R142, c[0x0][0x2d0] ;  /* 0x0000b4008eb87a20 */ /* 0x000fea0000410000 */
[----:B------:R-:W-:Y:S03]  /*73d0*/  FSEL R184, R184, RZ, P0 ;  /* 0x000000ffb8b87208 */ /* 0x000fe60000000000 */
[----:B------:R2:W-:Y:S01]  /*73e0*/  MUFU.EX2 R20, R0 ;  /* 0x0000000000147308 */ /* 0x0005e20000000800 */
[--C-:B-1----:R-:W-:Y:S09]  /*73f0*/  FFMA.FTZ R8, R9, c[0x0][0x2d0], -R151.reuse ;  /* 0x0000b40009087a23 */ /* 0x102ff20000010897 */
[----:B------:R1:W3:Y:S01]  /*7400*/  MUFU.EX2 R235, R8 ;  /* 0x0000000800eb7308 */ /* 0x0002e20000000800 */
[----:B--2---:R-:W-:Y:S09]  /*7410*/  FFMA.FTZ R0, R13, c[0x0][0x2d0], -R151 ;  /* 0x0000b4000d007a23 */ /* 0x004ff20000010897 */
[----:B------:R2:W-:Y:S01]  /*7420*/  MUFU.EX2 R31, R0 ;  /* 0x00000000001f7308 */ /* 0x0005e20000000800 */
[--C-:B-1----:R-:W-:Y:S01]  /*7430*/  FFMA.FTZ R8, R15, c[0x0][0x2d0], -R184.reuse ;  /* 0x0000b4000f087a23 */ /* 0x102fe200000108b8 */
[----:B---3--:R-:W-:Y:S08]  /*7440*/  F2FP.PACK_AB R180, R235, R66 ;  /* 0x00000042ebb4723e */ /* 0x008ff000000000ff */
[----:B------:R-:W-:Y:S01]  /*7450*/  MUFU.EX2 R8, R8 ;  /* 0x0000000800087308 */ /* 0x000fe20000000800 */
[--C-:B--2---:R-:W-:Y:S09]  /*7460*/  FFMA.FTZ R0, R10, c[0x0][0x2d0], -R184.reuse ;  /* 0x0000b4000a007a23 */ /* 0x104ff200000108b8 */
[----:B------:R1:W-:Y:S02]  /*7470*/  MUFU.EX2 R241, R0 ;  /* 0x0000000000f17308 */ /* 0x0003e40000000800 */
[--C-:B-1----:R-:W-:Y:S08]  /*7480*/  FFMA.FTZ R0, R11, c[0x0][0x2d0], -R184.reuse ;  /* 0x0000b4000b007a23 */ /* 0x102ff000000108b8 */
[----:B------:R1:W-:Y:S02]  /*7490*/  MUFU.EX2 R22, R0 ;  /* 0x0000000000167308 */ /* 0x0003e40000000800 */
[----:B-1----:R-:W-:Y:S08]  /*74a0*/  FFMA.FTZ R0, R14, c[0x0][0x2d0], -R184 ;  /* 0x0000b4000e007a23 */ /* 0x002ff000000108b8 */
[----:B------:R1:W-:Y:S02]  /*74b0*/  MUFU.EX2 R228, R0 ;  /* 0x0000000000e47308 */ /* 0x0003e40000000800 */
[----:B-1----:R-:W-:Y:S01]  /*74c0*/  FADD.FTZ R0, -R3, R140 ;  /* 0x0000008c03007221 */ /* 0x002fe20000010100 */
[----:B------:R-:W-:Y:S03]  /*74d0*/  @P6 SHF.L.U32 R3, R179, 0x1, RZ ;  /* 0x00000001b3036819 */ /* 0x000fe600000006ff */
[----:B------:R-:W-:Y:S02]  /*74e0*/  FMUL.FTZ R0, R0, c[0x0][0x2d0] ;  /* 0x0000b40000007a20 */ /* 0x000fe40000410000 */
[----:B------:R1:W-:Y:S02]  /*74f0*/  @P6 LDGSTS.E.BYPASS.LTC128B.128 [R3+0x3100], [R200.64], !P5 ;  /* 0x03100000c8036fae */ /* 0x0003e4000e901d46 */
[----:B------:R2:W3:Y:S06]  /*7500*/  MUFU.EX2 R140, R0 ;  /* 0x00000000008c7308 */ /* 0x0004ec0000000800 */
[----:B------:R4:W-:Y:S08]  /*7510*/  @P6 LDGSTS.E.BYPASS.LTC128B.128 [R3+0x4100], [R198.64], !P4 ;  /* 0x04100000c6036fae */ /* 0x0009f0000e101d46 */
[----:B------:R5:W-:Y:S08]  /*7520*/  @P6 LDGSTS.E.BYPASS.LTC128B.128 [R3+0x5100], [R194.64], !P3 ;  /* 0x05100000c2036fae */ /* 0x000bf0000d901d46 */
[----:B------:R5:W-:Y:S01]  /*7530*/  @P6 LDGSTS.E.BYPASS.LTC128B.128 [R3+0x3900], [R196.64], !P5 ;  /* 0x03900000c4036fae */ /* 0x000be2000e901d46 */
[----:B--2---:R-:W-:Y:S01]  /*7540*/  FADD.FTZ R0, -R2, R141 ;  /* 0x0000008d02007221 */ /* 0x004fe20000010100 */
[----:B------:R-:W-:Y:S01]  /*7550*/  FSEL R2, R143, RZ, P1 ;  /* 0x000000ff8f027208 */ /* 0x000fe20000800000 */
[----:B-1----:R-:W-:Y:S02]  /*7560*/  IMAD.MOV.U32 R200, RZ, RZ, R35 ;  /* 0x000000ffffc87224 */ /* 0x002fe400078e0023 */
[----:B------:R-:W-:Y:S03]  /*7570*/  FMUL.FTZ R0, R0, c[0x0][0x2d0] ;  /* 0x0000b40000007a20 */ /* 0x000fe60000410000 */
[----:B------:R1:W-:Y:S01]  /*7580*/  @P6 LDGSTS.E.BYPASS.LTC128B.128 [R3+0x4900], [R6.64], !P4 ;  /* 0x0490000006036fae */ /* 0x0003e2000e101d46 */
[----:B------:R-:W-:Y:S01]  /*7590*/  IMAD.MOV.U32 R201, RZ, RZ, R34 ;  /* 0x000000ffffc97224 */ /* 0x000fe200078e0022 */
[----:B------:R2:W1:Y:S01]  /*75a0*/  MUFU.EX2 R141, R0 ;  /* 0x00000000008d7308 */ /* 0x0004620000000800 */
[----:B----4-:R-:W-:Y:S01]  /*75b0*/  IMAD.MOV.U32 R198, RZ, RZ, R33 ;  /* 0x000000ffffc67224 */ /* 0x010fe200078e0021 */
[----:B------:R-:W-:Y:S01]  /*75c0*/  F2FP.PACK_AB R177, R200, R67 ;  /* 0x00000043c8b1723e */ /* 0x000fe200000000ff */
[C---:B---3--:R-:W-:Y:S01]  /*75d0*/  FMUL.FTZ R16, R140.reuse, R164 ;  /* 0x000000a48c107220 */ /* 0x048fe20000410000 */
[----:B------:R-:W-:Y:S01]  /*75e0*/  F2FP.PACK_AB R176, R201, R56 ;  /* 0x00000038c9b0723e */ /* 0x000fe200000000ff */
[C---:B------:R-:W-:Y:S01]  /*75f0*/  FMUL.FTZ R17, R140.reuse, R165 ;  /* 0x000000a58c117220 */ /* 0x040fe20000410000 */
[----:B------:R3:W-:Y:S01]  /*7600*/  @P6 LDGSTS.E.BYPASS.LTC128B.128 [R3+0x5900], [R4.64], !P3 ;  /* 0x0590000004036fae */ /* 0x0007e2000d901d46 */
[C---:B------:R-:W-:Y:S01]  /*7610*/  FMUL.FTZ R33, R140.reuse, R113 ;  /* 0x000000718c217220 */ /* 0x040fe20000410000 */
[----:B------:R-:W-:Y:S01]  /*7620*/  MOV R164, R241 ;  /* 0x000000f100a47202 */ /* 0x000fe20000000f00 */
[----:B-----5:R-:W-:Y:S01]  /*7630*/  IMAD.MOV.U32 R195, RZ, RZ, R22 ;  /* 0x000000ffffc37224 */ /* 0x020fe200078e0016 */
[----:B------:R-:W-:Y:S01]  /*7640*/  MOV R194, R23 ;  /* 0x0000001700c27202 */ /* 0x000fe20000000f00 */
[----:B------:R-:W-:Y:S02]  /*7650*/  IMAD.MOV.U32 R165, RZ, RZ, R235 ;  /* 0x000000ffffa57224 */ /* 0x000fe400078e00eb */
[C---:B------:R-:W-:Y:S01]  /*7660*/  FMUL.FTZ R48, R140.reuse, R128 ;  /* 0x000000808c307220 */ /* 0x040fe20000410000 */
[----:B------:R-:W-:Y:S01]  /*7670*/  LDSM.16.MT88.4 R36, [R206] ;  /* 0x00000000ce24783b */ /* 0x000fe20000004200 */
[----:B------:R-:W-:Y:S01]  /*7680*/  F2FP.PACK_AB R181, R195, R241 ;  /* 0x000000f1c3b5723e */ /* 0x000fe200000000ff */
[C---:B------:R-:W-:Y:S01]  /*7690*/  FMUL.FTZ R49, R140.reuse, R129 ;  /* 0x000000818c317220 */ /* 0x040fe20000410000 */
[----:B------:R-:W-:Y:S01]  /*76a0*/  MOV R128, R234 ;  /* 0x000000ea00807202 */ /* 0x000fe20000000f00 */
[----:B------:R-:W-:Y:S02]  /*76b0*/  IMAD.MOV.U32 R196, RZ, RZ, R21 ;  /* 0x000000ffffc47224 */ /* 0x000fe400078e0015 */
[----:B------:R-:W-:Y:S02]  /*76c0*/  FMUL.FTZ R68, R140, R68 ;  /* 0x000000448c447220 */ /* 0x000fe40000410000 */
[----:B------:R-:W-:Y:S01]  /*76d0*/  LDSM.16.MT88.4 R52, [R205+0x1000] ;  /* 0x00100000cd34783b */ /* 0x000fe20000004200 */
[----:B------:R-:W-:Y:S01]  /*76e0*/  F2FP.PACK_AB R179, R196, R198 ;  /* 0x000000c6c4b3723e */ /* 0x000fe200000000ff */
[----:B--2---:R-:W-:Y:S01]  /*76f0*/  FADD.FTZ R0, -R2, R146 ;  /* 0x0000009202007221 */ /* 0x004fe20000010100 */
[----:B------:R-:W-:Y:S01]  /*7700*/  FSEL R2, R142, RZ, P0 ;  /* 0x000000ff8e027208 */ /* 0x000fe20000000000 */
[----:B------:R-:W-:Y:S02]  /*7710*/  IMAD.MOV.U32 R146, RZ, RZ, R20 ;  /* 0x000000ffff927224 */ /* 0x000fe400078e0014 */
[----:B------:R-:W-:Y:S02]  /*7720*/  FMUL.FTZ R0, R0, c[0x0][0x2d0] ;  /* 0x0000b40000007a20 */ /* 0x000fe40000410000 */
[----:B------:R-:W2:Y:S01]  /*7730*/  LDSM.16.MT88.4 R20, [R205] ;  /* 0x00000000cd14783b */ /* 0x000ea20000004200 */
[C---:B-1----:R-:W-:Y:S01]  /*7740*/  FMUL.FTZ R6, R141.reuse, R154 ;  /* 0x0000009a8d067220 */ /* 0x042fe20000410000 */
[----:B---3--:R1:W3:Y:S01]  /*7750*/  MUFU.EX2 R3, R0 ;  /* 0x0000000000037308 */ /* 0x0082e20000000800 */
[C---:B------:R-:W-:Y:S02]  /*7760*/  FMUL.FTZ R5, R140.reuse, R153 ;  /* 0x000000998c057220 */ /* 0x040fe40000410000 */
[----:B------:R-:W-:Y:S02]  /*7770*/  FMUL.FTZ R4, R140, R152 ;  /* 0x000000988c047220 */ /* 0x000fe40000410000 */
[C---:B------:R-:W-:Y:S01]  /*7780*/  FMUL.FTZ R7, R141.reuse, R155 ;  /* 0x0000009b8d077220 */ /* 0x040fe20000410000 */
[----:B------:R-:W0:Y:S01]  /*7790*/  LDGDEPBAR ;  /* 0x00000000000079af */ /* 0x000e220000000000 */
[----:B------:R-:W-:Y:S02]  /*77a0*/  IMAD.MOV.U32 R154, RZ, RZ, R8 ;  /* 0x000000ffff9a7224 */ /* 0x000fe400078e0008 */
[----:B------:R-:W-:Y:S02]  /*77b0*/  IMAD.MOV.U32 R155, RZ, RZ, R31 ;  /* 0x000000ffff9b7224 */ /* 0x000fe400078e001f */
[C---:B------:R-:W-:Y:S01]  /*77c0*/  FMUL.FTZ R18, R141.reuse, R166 ;  /* 0x000000a68d127220 */ /* 0x040fe20000410000 */
[----:B------:R-:W-:Y:S01]  /*77d0*/  F2FP.PACK_AB R183, R154, R228 ;  /* 0x000000e49ab7723e */ /* 0x000fe200000000ff */
[----:B------:R-:W-:Y:S01]  /*77e0*/  FMUL.FTZ R19, R141, R167 ;  /* 0x000000a78d137220 */ /* 0x000fe20000410000 */
[----:B------:R-:W-:Y:S01]  /*77f0*/  F2FP.PACK_AB R182, R155, R146 ;  /* 0x000000929bb6723e */ /* 0x000fe200000000ff */
[C---:B------:R-:W-:Y:S02]  /*7800*/  FMUL.FTZ R34, R141.reuse, R114 ;  /* 0x000000728d227220 */ /* 0x040fe40000410000 */
[C---:B------:R-:W-:Y:S02]  /*7810*/  FMUL.FTZ R35, R141.reuse, R115 ;  /* 0x000000738d237220 */ /* 0x040fe40000410000 */
[----:B------:R-:W-:Y:S02]  /*7820*/  IMAD.MOV.U32 R166, RZ, RZ, R238 ;  /* 0x000000ffffa67224 */ /* 0x000fe400078e00ee */
[C---:B------:R-:W-:Y:S02]  /*7830*/  FMUL.FTZ R50, R141.reuse, R130 ;  /* 0x000000828d327220 */ /* 0x040fe40000410000 */
[----:B------:R-:W-:Y:S02]  /*7840*/  FMUL.FTZ R51, R141, R131 ;  /* 0x000000838d337220 */ /* 0x000fe40000410000 */
[----:B-1----:R-:W-:Y:S01]  /*7850*/  FADD.FTZ R0, -R2, R147 ;  /* 0x0000009302007221 */ /* 0x002fe20000010100 */
[----:B------:R-:W-:Y:S01]  /*7860*/  MOV R147, R32 ;  /* 0x0000002000937202 */ /* 0x000fe20000000f00 */
[--C-:B------:R-:W-:Y:S02]  /*7870*/  FFMA.FTZ R2, R203, c[0x0][0x2d0], -R150.reuse ;  /* 0x0000b400cb027a23 */ /* 0x100fe40000010896 */
[----:B------:R-:W-:Y:S01]  /*7880*/  FMUL.FTZ R0, R0, c[0x0][0x2d0] ;  /* 0x0000b40000007a20 */ /* 0x000fe20000410000 */
[----:B------:R-:W-:Y:S01]  /*7890*/  F2FP.PACK_AB R178, R147, R194 ;  /* 0x000000c293b2723e */ /* 0x000fe200000000ff */
[----:B------:R1:W-:Y:S01]  /*78a0*/  MUFU.EX2 R153, R2 ;  /* 0x0000000200997308 */ /* 0x0003e20000000800 */
[C---:B---3--:R-:W-:Y:S02]  /*78b0*/  FMUL.FTZ R24, R3.reuse, R104 ;  /* 0x0000006803187220 */ /* 0x048fe40000410000 */
[C---:B------:R-:W-:Y:S02]  /*78c0*/  FMUL.FTZ R25, R3.reuse, R105 ;  /* 0x0000006903197220 */ /* 0x040fe40000410000 */
[----:B------:R-:W-:Y:S01]  /*78d0*/  FMUL.FTZ R32, R140, R112 ;  /* 0x000000708c207220 */ /* 0x000fe20000410000 */
[-C--:B--2---:R-:W-:Y:S01]  /*78e0*/  HMMA.16816.F32 R4, R176, R20.reuse, R4 ;  /* 0x00000014b004723c */ /* 0x084fe20000001804 */
[----:B------:R-:W-:Y:S02]  /*78f0*/  LDSM.16.MT88.4 R112, [R206+0x400] ;  /* 0x00040000ce70783b */ /* 0x000fe40000004200 */
[C---:B------:R-:W-:Y:S01]  /*7900*/  FMUL.FTZ R8, R3.reuse, R156 ;  /* 0x0000009c03087220 */ /* 0x040fe20000410000 */
[----:B------:R-:W2:Y:S01]  /*7910*/  MUFU.EX2 R0, R0 ;  /* 0x0000000000007308 */ /* 0x000ea20000000800 */
[C---:B------:R-:W-:Y:S02]  /*7920*/  FMUL.FTZ R9, R3.reuse, R157 ;  /* 0x0000009d03097220 */ /* 0x040fe40000410000 */
[C---:B------:R-:W-:Y:S01]  /*7930*/  FMUL.FTZ R12, R3.reuse, R160 ;  /* 0x000000a0030c7220 */ /* 0x040fe20000410000 */
[----:B------:R-:W-:Y:S01]  /*7940*/  MOV R160, R66 ;  /* 0x0000004200a07202 */ /* 0x000fe20000000f00 */
[C---:B------:R-:W-:Y:S03]  /*7950*/  FMUL.FTZ R13, R3.reuse, R161 ;  /* 0x000000a1030d7220 */ /* 0x040fe60000410000 */
[C---:B------:R-:W-:Y:S02]  /*7960*/  FMUL.FTZ R28, R3.reuse, R108 ;  /* 0x0000006c031c7220 */ /* 0x040fe40000410000 */
[C---:B------:R-:W-:Y:S02]  /*7970*/  FMUL.FTZ R29, R3.reuse, R109 ;  /* 0x0000006d031d7220 */ /* 0x040fe40000410000 */
[----:B------:R-:W-:Y:S02]  /*7980*/  FMUL.FTZ R40, R3, R120 ;  /* 0x0000007803287220 */ /* 0x000fe40000410000 */
[----:B-1----:R-:W-:Y:S02]  /*7990*/  FFMA.FTZ R2, R193, c[0x0][0x2d0], -R150 ;  /* 0x0000b400c1027a23 */ /* 0x002fe40000010896 */
[C---:B------:R-:W-:Y:S01]  /*79a0*/  FMUL.FTZ R41, R3.reuse, R121 ;  /* 0x0000007903297220 */ /* 0x040fe20000410000 */
[----:B------:R-:W-:Y:S01]  /*79b0*/  MOV R121, R187 ;  /* 0x000000bb00797202 */ /* 0x000fe20000000f00 */
[----:B------:R-:W-:Y:S01]  /*79c0*/  IMAD.MOV.U32 R193, RZ, RZ, R230 ;  /* 0x000000ffffc17224 */ /* 0x000fe200078e00e6 */
[----:B------:R-:W-:Y:S01]  /*79d0*/  MOV R187, R251 ;  /* 0x000000fb00bb7202 */ /* 0x000fe20000000f00 */
[C---:B------:R-:W-:Y:S01]  /*79e0*/  FMUL.FTZ R44, R3.reuse, R124 ;  /* 0x0000007c032c7220 */ /* 0x040fe20000410000 */
[----:B------:R-:W-:Y:S01]  /*79f0*/  MOV R124, R57 ;  /* 0x00000039007c7202 */ /* 0x000fe20000000f00 */
[----:B------:R-:W-:Y:S02]  /*7a00*/  FMUL.FTZ R45, R3, R125 ;  /* 0x0000007d032d7220 */ /* 0x000fe40000410000 */
[C---:B--2---:R-:W-:Y:S02]  /*7a10*/  FMUL.FTZ R10, R0.reuse, R158 ;  /* 0x0000009e000a7220 */ /* 0x044fe40000410000 */
[----:B------:R1:W-:Y:S01]  /*7a20*/  MUFU.EX2 R158, R2 ;  /* 0x00000002009e7308 */ /* 0x0003e20000000800 */
[C---:B------:R-:W-:Y:S02]  /*7a30*/  FMUL.FTZ R14, R0.reuse, R162 ;  /* 0x000000a2000e7220 */ /* 0x040fe40000410000 */
[C---:B------:R-:W-:Y:S02]  /*7a40*/  FMUL.FTZ R11, R0.reuse, R159 ;  /* 0x0000009f000b7220 */ /* 0x040fe40000410000 */
[C---:B------:R-:W-:Y:S02]  /*7a50*/  FMUL.FTZ R26, R0.reuse, R106 ;  /* 0x0000006a001a7220 */ /* 0x040fe40000410000 */
[C---:B------:R-:W-:Y:S02]  /*7a60*/  FMUL.FTZ R27, R0.reuse, R107 ;  /* 0x0000006b001b7220 */ /* 0x040fe40000410000 */
[----:B------:R-:W-:Y:S01]  /*7a70*/  LDSM.16.MT88.4 R104, [R205+0x2000] ;  /* 0x00200000cd68783b */ /* 0x000fe20000004200 */
[C---:B------:R-:W-:Y:S04]  /*7a80*/  HMMA.16816.F32 R8, R180.reuse, R20, R8 ;  /* 0x00000014b408723c */ /* 0x040fe80000001808 */
[----:B------:R-:W-:Y:S02]  /*7a90*/  FMUL.FTZ R15, R0, R163 ;  /* 0x000000a3000f7220 */ /* 0x000fe40000410000 */
[----:B------:R-:W-:Y:S02]  /*7aa0*/  FMUL.FTZ R66, R141, R138 ;  /* 0x0000008a8d427220 */ /* 0x000fe40000410000 */
[C---:B------:R-:W-:Y:S03]  /*7ab0*/  FMUL.FTZ R20, R140.reuse, R100 ;  /* 0x000000648c147220 */ /* 0x040fe60000410000 */
[-C--:B------:R-:W-:Y:S03]  /*7ac0*/  HMMA.16816.F32 R12, R180, R22.reuse, R12 ;  /* 0x00000016b40c723c */ /* 0x080fe6000000180c */
[--C-:B-1----:R-:W-:Y:S02]  /*7ad0*/  FFMA.FTZ R2, R185, c[0x0][0x2d0], -R150.reuse ;  /* 0x0000b400b9027a23 */ /* 0x102fe40000010896 */
[----:B------:R-:W-:Y:S02]  /*7ae0*/  FMUL.FTZ R21, R140, R101 ;  /* 0x000000658c157220 */ /* 0x000fe40000410000 */
[----:B------:R1:W-:Y:S01]  /*7af0*/  MUFU.EX2 R162, R2 ;  /* 0x0000000200a27308 */ /* 0x0003e20000000800 */
[C---:B------:R-:W-:Y:S04]  /*7b00*/  HMMA.16816.F32 R16, R176.reuse, R22, R16 ;  /* 0x00000016b010723c */ /* 0x040fe80000001810 */
[C---:B------:R-:W-:Y:S02]  /*7b10*/  FMUL.FTZ R30, R0.reuse, R110 ;  /* 0x0000006e001e7220 */ /* 0x040fe40000410000 */
[C---:B------:R-:W-:Y:S02]  /*7b20*/  FMUL.FTZ R31, R0.reuse, R111 ;  /* 0x0000006f001f7220 */ /* 0x040fe40000410000 */
[C---:B------:R-:W-:Y:S04]  /*7b30*/  FMUL.FTZ R22, R141.reuse, R102 ;  /* 0x000000668d167220 */ /* 0x040fe80000410000 */
[----:B------:R-:W-:Y:S02]  /*7b40*/  FMUL.FTZ R23, R141, R103 ;  /* 0x000000678d177220 */ /* 0x000fe40000410000 */
[----:B------:R-:W2:Y:S01]  /*7b50*/  LDSM.16.MT88.4 R100, [R206+0x1000] ;  /* 0x00100000ce64783b */ /* 0x000ea20000004200 */
[--C-:B------:R-:W-:Y:S02]  /*7b60*/  FFMA.FTZ R120, R237, c[0x0][0x2d0], -R149.reuse ;  /* 0x0000b400ed787a23 */ /* 0x100fe40000010895 */
[C---:B------:R-:W-:Y:S02]  /*7b70*/  FMUL.FTZ R42, R0.reuse, R122 ;  /* 0x0000007a002a7220 */ /* 0x040fe40000410000 */
[-C--:B------:R-:W-:Y:S03]  /*7b80*/  HMMA.16816.F32 R20, R176, R36.reuse, R20 ;  /* 0x00000024b014723c */ /* 0x080fe60000001814 */
[----:B------:R-:W-:Y:S01]  /*7b90*/  FMUL.FTZ R43, R0, R123 ;  /* 0x0000007b002b7220 */ /* 0x000fe20000410000 */
[----:B------:R-:W-:Y:S01]  /*7ba0*/  MOV R123, R58 ;  /* 0x0000003a007b7202 */ /* 0x000fe20000000f00 */
[----:B-1----:R-:W-:Y:S02]  /*7bb0*/  FFMA.FTZ R2, R186, c[0x0][0x2d0], -R150 ;  /* 0x0000b400ba027a23 */ /* 0x002fe40000010896 */
[C---:B------:R-:W-:Y:S01]  /*7bc0*/  FMUL.FTZ R46, R0.reuse, R126 ;  /* 0x0000007e002e7220 */ /* 0x040fe20000410000 */
[C---:B------:R-:W-:Y:S01]  /*7bd0*/  HMMA.16816.F32 R24, R180.reuse, R36, R24 ;  /* 0x00000024b418723c */ /* 0x040fe20000001818 */
[----:B------:R1:W3:Y:S03]  /*7be0*/  MUFU.EX2 R197, R2 ;  /* 0x0000000200c57308 */ /* 0x0002e60000000800 */
[----:B------:R-:W-:Y:S02]  /*7bf0*/  IMAD.MOV.U32 R126, RZ, RZ, R250 ;  /* 0x000000ffff7e7224 */ /* 0x000fe400078e00fa */
[----:B------:R-:W-:Y:S02]  /*7c00*/  FMUL.FTZ R47, R0, R127 ;  /* 0x0000007f002f7220 */ /* 0x000fe40000410000 */
[-C--:B------:R-:W-:Y:S04]  /*7c10*/  HMMA.16816.F32 R28, R180, R38.reuse, R28 ;  /* 0x00000026b41c723c */ /* 0x080fe8000000181c */
[C---:B------:R-:W-:Y:S02]  /*7c20*/  FMUL.FTZ R36, R140.reuse, R116 ;  /* 0x000000748c247220 */ /* 0x040fe40000410000 */
[----:B------:R-:W-:Y:S02]  /*7c30*/  FMUL.FTZ R37, R140, R117 ;  /* 0x000000758c257220 */ /* 0x000fe40000410000 */
[C---:B------:R-:W-:Y:S04]  /*7c40*/  HMMA.16816.F32 R32, R176.reuse, R38, R32 ;  /* 0x00000026b020723c */ /* 0x040fe80000001820 */
[----:B------:R-:W-:Y:S02]  /*7c50*/  IMAD.MOV.U32 R127, RZ, RZ, R248 ;  /* 0x000000ffff7f7224 */ /* 0x000fe400078e00f8 */
[----:B------:R-:W-:Y:S01]  /*7c60*/  IMAD.MOV.U32 R167, RZ, RZ, R192 ;  /* 0x000000ffffa77224 */ /* 0x000fe200078e00c0 */
[----:B------:R-:W-:Y:S01]  /*7c70*/  MOV R192, R59 ;  /* 0x0000003b00c07202 */ /* 0x000fe20000000f00 */
[C---:B------:R-:W-:Y:S04]  /*7c80*/  FMUL.FTZ R38, R141.reuse, R118 ;  /* 0x000000768d267220 */ /* 0x040fe80000410000 */
[----:B-1----:R-:W-:Y:S02]  /*7c90*/  FFMA.FTZ R2, R222, c[0x0][0x2d0], -R149 ;  /* 0x0000b400de027a23 */ /* 0x002fe40000010895 */
[----:B------:R-:W-:Y:S02]  /*7ca0*/  FMUL.FTZ R39, R141, R119 ;  /* 0x000000778d277220 */ /* 0x000fe40000410000 */
[----:B------:R1:W-:Y:S01]  /*7cb0*/  MUFU.EX2 R152, R2 ;  /* 0x0000000200987308 */ /* 0x0003e20000000800 */
[----:B------:R-:W-:Y:S01]  /*7cc0*/  LDSM.16.MT88.4 R116, [R205+0x1400] ;  /* 0x00140000cd74783b */ /* 0x000fe20000004200 */
[----:B------:R-:W-:Y:S02]  /*7cd0*/  IMAD.MOV.U32 R157, RZ, RZ, R56 ;  /* 0x000000ffff9d7224 */ /* 0x000fe400078e0038 */
[C---:B------:R-:W-:Y:S01]  /*7ce0*/  FMUL.FTZ R56, R3.reuse, R132 ;  /* 0x0000008403387220 */ /* 0x040fe20000410000 */
[-C--:B------:R-:W-:Y:S03]  /*7cf0*/  HMMA.16816.F32 R36, R176, R52.reuse, R36 ;  /* 0x00000034b024723c */ /* 0x080fe60000001824 */
[----:B------:R-:W-:Y:S02]  /*7d00*/  FMUL.FTZ R57, R3, R133 ;  /* 0x0000008503397220 */ /* 0x000fe40000410000 */
[C---:B------:R-:W-:Y:S02]  /*7d10*/  FMUL.FTZ R58, R0.reuse, R134 ;  /* 0x00000086003a7220 */ /* 0x040fe40000410000 */
[----:B------:R-:W-:Y:S01]  /*7d20*/  FMUL.FTZ R59, R0, R135 ;  /* 0x00000087003b7220 */ /* 0x000fe20000410000 */
[C---:B------:R-:W-:Y:S04]  /*7d30*/  HMMA.16816.F32 R40, R180.reuse, R52, R40 ;  /* 0x00000034b428723c */ /* 0x040fe80000001828 */
[----:B------:R-:W-:Y:S02]  /*7d40*/  IMAD.MOV.U32 R122, RZ, RZ, R63 ;  /* 0x000000ffff7a7224 */ /* 0x000fe400078e003f */
[----:B------:R-:W-:Y:S02]  /*7d50*/  IMAD.MOV.U32 R185, RZ, RZ, R61 ;  /* 0x000000ffffb97224 */ /* 0x000fe400078e003d */
[-C--:B------:R-:W-:Y:S04]  /*7d60*/  HMMA.16816.F32 R44, R180, R54.reuse, R44 ;  /* 0x00000036b42c723c */ /* 0x080fe8000000182c */
[----:B-1----:R-:W-:Y:S02]  /*7d70*/  FFMA.FTZ R2, R223, c[0x0][0x2d0], -R149 ;  /* 0x0000b400df027a23 */ /* 0x002fe40000010895 */
[C---:B------:R-:W-:Y:S02]  /*7d80*/  FMUL.FTZ R53, R140.reuse, R169 ;  /* 0x000000a98c357220 */ /* 0x040fe40000410000 */
[C---:B------:R-:W-:Y:S01]  /*7d90*/  HMMA.16816.F32 R48, R176.reuse, R54, R48 ;  /* 0x00000036b030723c */ /* 0x040fe20000001830 */
[----:B------:R1:W4:Y:S03]  /*7da0*/  MUFU.EX2 R161, R2 ;  /* 0x0000000200a17308 */ /* 0x0003260000000800 */
[----:B------:R-:W-:Y:S01]  /*7db0*/  FMUL.FTZ R52, R140, R168 ;  /* 0x000000a88c347220 */ /* 0x000fe20000410000 */
[----:B---3--:R-:W-:Y:S01]  /*7dc0*/  MOV R168, R197 ;  /* 0x000000c500a87202 */ /* 0x008fe20000000f00 */
[----:B------:R-:W-:Y:S02]  /*7dd0*/  IMAD.MOV.U32 R197, RZ, RZ, R252 ;  /* 0x000000ffffc57224 */ /* 0x000fe400078e00fc */
[C---:B------:R-:W-:Y:S04]  /*7de0*/  FMUL.FTZ R54, R141.reuse, R170 ;  /* 0x000000aa8d367220 */ /* 0x040fe80000410000 */
[----:B------:R-:W-:Y:S01]  /*7df0*/  FMUL.FTZ R55, R141, R171 ;  /* 0x000000ab8d377220 */ /* 0x000fe20000410000 */
[----:B------:R-:W-:Y:S01]  /*7e00*/  MOV R171, R195 ;  /* 0x000000c300ab7202 */ /* 0x000fe20000000f00 */
[----:B------:R-:W-:Y:S02]  /*7e10*/  IMAD.MOV.U32 R186, RZ, RZ, R60 ;  /* 0x000000ffffba7224 */ /* 0x000fe400078e003c */
[C---:B------:R-:W-:Y:S02]  /*7e20*/  FMUL.FTZ R60, R3.reuse, R172 ;  /* 0x000000ac033c7220 */ /* 0x040fe40000410000 */
[----:B------:R-:W-:Y:S01]  /*7e30*/  FMUL.FTZ R61, R3, R173 ;  /* 0x000000ad033d7220 */ /* 0x000fe20000410000 */
[-C--:B--2---:R-:W-:Y:S03]  /*7e40*/  HMMA.16816.F32 R52, R176, R100.reuse, R52 ;  /* 0x00000064b034723c */ /* 0x084fe60000001834 */
[----:B------:R-:W-:Y:S02]  /*7e50*/  FMUL.FTZ R63, R0, R175 ;  /* 0x000000af003f7220 */ /* 0x000fe40000410000 */
[----:B------:R-:W-:Y:S02]  /*7e60*/  IMAD.MOV.U32 R159, RZ, RZ, R67 ;  /* 0x000000ffff9f7224 */ /* 0x000fe400078e0043 */
[----:B-1----:R-:W-:Y:S01]  /*7e70*/  FFMA.FTZ R2, R188, c[0x0][0x2d0], -R149 ;  /* 0x0000b400bc027a23 */ /* 0x002fe20000010895 */
[C---:B------:R-:W-:Y:S03]  /*7e80*/  HMMA.16816.F32 R56, R180.reuse, R100, R56 ;  /* 0x00000064b438723c */ /* 0x040fe60000001838 */
[----:B------:R1:W-:Y:S01]  /*7e90*/  MUFU.EX2 R163, R2 ;  /* 0x0000000200a37308 */ /* 0x0003e20000000800 */
[----:B------:R-:W-:Y:S02]  /*7ea0*/  IMAD.MOV.U32 R199, RZ, RZ, R62 ;  /* 0x000000ffffc77224 */ /* 0x000fe400078e003e */
[----:B------:R-:W-:Y:S01]  /*7eb0*/  FMUL.FTZ R62, R0, R174 ;  /* 0x000000ae003e7220 */ /* 0x000fe20000410000 */
[----:B------:R-:W-:Y:S01]  /*7ec0*/  MOV R174, R164 ;  /* 0x000000a400ae7202 */ /* 0x000fe20000000f00 */
[----:B------:R-:W-:Y:S04]  /*7ed0*/  IMAD.MOV.U32 R203, RZ, RZ, R65 ;  /* 0x000000ffffcb7224 */ /* 0x000fe800078e0041 */
[C---:B------:R-:W-:Y:S01]  /*7ee0*/  FMUL.FTZ R65, R140.reuse, R137 ;  /* 0x000000898c417220 */ /* 0x040fe20000410000 */
[-C--:B------:R-:W-:Y:S03]  /*7ef0*/  HMMA.16816.F32 R60, R180, R102.reuse, R60 ;  /* 0x00000066b43c723c */ /* 0x080fe6000000183c */
[----:B------:R-:W-:Y:S02]  /*7f00*/  IMAD.MOV.U32 R125, RZ, RZ, R64 ;  /* 0x000000ffff7d7224 */ /* 0x000fe400078e0040 */
[C---:B------:R-:W-:Y:S02]  /*7f10*/  FMUL.FTZ R64, R140.reuse, R136 ;  /* 0x000000888c407220 */ /* 0x040fe40000410000 */
[----:B------:R-:W-:Y:S02]  /*7f20*/  FMUL.FTZ R67, R141, R139 ;  /* 0x0000008b8d437220 */ /* 0x000fe40000410000 */
[----:B------:R-:W-:Y:S03]  /*7f30*/  IMAD.MOV.U32 R139, RZ, RZ, R159 ;  /* 0x000000ffff8b7224 */ /* 0x000fe600078e009f */
[----:B------:R-:W-:Y:S02]  /*7f40*/  FMUL.FTZ R69, R140, R69 ;  /* 0x000000458c457220 */ /* 0x000fe40000410000 */
[C---:B------:R-:W-:Y:S01]  /*7f50*/  HMMA.16816.F32 R64, R176.reuse, R102, R64 ;  /* 0x00000066b040723c */ /* 0x040fe20000001840 */
[----:B------:R-:W2:Y:S03]  /*7f60*/  LDSM.16.MT88.4 R100, [R206+0x2000] ;  /* 0x00200000ce64783b */ /* 0x000ea60000004200 */
[----:B-1----:R-:W-:Y:S02]  /*7f70*/  FFMA.FTZ R2, R189, c[0x0][0x2d0], -R149 ;  /* 0x0000b400bd027a23 */ /* 0x002fe40000010895 */
[C---:B------:R-:W-:Y:S02]  /*7f80*/  FMUL.FTZ R70, R141.reuse, R70 ;  /* 0x000000468d467220 */ /* 0x040fe40000410000 */
[----:B------:R1:W-:Y:S01]  /*7f90*/  MUFU.EX2 R169, R2 ;  /* 0x0000000200a97308 */ /* 0x0003e20000000800 */
[----:B------:R-:W-:Y:S03]  /*7fa0*/  FMUL.FTZ R71, R141, R71 ;  /* 0x000000478d477220 */ /* 0x000fe60000410000 */
[C---:B------:R-:W-:Y:S02]  /*7fb0*/  FMUL.FTZ R72, R3.reuse, R72 ;  /* 0x0000004803487220 */ /* 0x040fe40000410000 */
[C---:B------:R-:W-:Y:S02]  /*7fc0*/  FMUL.FTZ R73, R3.reuse, R73 ;  /* 0x0000004903497220 */ /* 0x040fe40000410000 */
[-C--:B------:R-:W-:Y:S03]  /*7fd0*/  HMMA.16816.F32 R68, R176, R104.reuse, R68 ;  /* 0x00000068b044723c */ /* 0x080fe60000001844 */
[C---:B------:R-:W-:Y:S02]  /*7fe0*/  FMUL.FTZ R74, R0.reuse, R74 ;  /* 0x0000004a004a7220 */ /* 0x040fe40000410000 */
[C---:B------:R-:W-:Y:S02]  /*7ff0*/  FMUL.FTZ R75, R0.reuse, R75 ;  /* 0x0000004b004b7220 */ /* 0x040fe40000410000 */
[----:B------:R-:W-:Y:S02]  /*8000*/  IMAD.MOV.U32 R156, RZ, RZ, R228 ;  /* 0x000000ffff9c7224 */ /* 0x000fe400078e00e4 */
[----:B------:R-:W-:Y:S03]  /*8010*/  FMUL.FTZ R76, R3, R76 ;  /* 0x0000004c034c7220 */ /* 0x000fe60000410000 */
[C---:B------:R-:W-:Y:S04]  /*8020*/  HMMA.16816.F32 R72, R180.reuse, R104, R72 ;  /* 0x00000068b448723c */ /* 0x040fe80000001848 */
[--C-:B-1----:R-:W-:Y:S02]  /*8030*/  FFMA.FTZ R2, R225, c[0x0][0x2d0], -R151.reuse ;  /* 0x0000b400e1027a23 */ /* 0x102fe40000010897 */
[----:B------:R-:W-:Y:S02]  /*8040*/  FMUL.FTZ R77, R3, R77 ;  /* 0x0000004d034d7220 */ /* 0x000fe40000410000 */
[----:B------:R1:W-:Y:S01]  /*8050*/  MUFU.EX2 R252, R2 ;  /* 0x0000000200fc7308 */ /* 0x0003e20000000800 */
[C---:B------:R-:W-:Y:S03]  /*8060*/  FMUL.FTZ R78, R0.reuse, R78 ;  /* 0x0000004e004e7220 */ /* 0x040fe60000410000 */
[----:B------:R-:W-:Y:S02]  /*8070*/  FMUL.FTZ R79, R0, R79 ;  /* 0x0000004f004f7220 */ /* 0x000fe40000410000 */
[C---:B------:R-:W-:Y:S02]  /*8080*/  FMUL.FTZ R80, R140.reuse, R80 ;  /* 0x000000508c507220 */ /* 0x040fe40000410000 */
[C---:B------:R-:W-:Y:S02]  /*8090*/  FMUL.FTZ R81, R140.reuse, R81 ;  /* 0x000000518c517220 */ /* 0x040fe40000410000 */
[C---:B------:R-:W-:Y:S01]  /*80a0*/  FMUL.FTZ R82, R141.reuse, R82 ;  /* 0x000000528d527220 */ /* 0x040fe20000410000 */
[-C--:B------:R-:W-:Y:S03]  /*80b0*/  HMMA.16816.F32 R76, R180, R106.reuse, R76 ;  /* 0x0000006ab44c723c */ /* 0x080fe6000000184c */
[C---:B------:R-:W-:Y:S02]  /*80c0*/  FMUL.FTZ R83, R141.reuse, R83 ;  /* 0x000000538d537220 */ /* 0x040fe40000410000 */
[C---:B------:R-:W-:Y:S02]  /*80d0*/  FMUL.FTZ R84, R140.reuse, R84 ;  /* 0x000000548c547220 */ /* 0x040fe40000410000 */
[----:B------:R-:W-:Y:S02]  /*80e0*/  FMUL.FTZ R85, R140, R85 ;  /* 0x000000558c557220 */ /* 0x000fe40000410000 */
[C---:B------:R-:W-:Y:S01]  /*80f0*/  FMUL.FTZ R86, R141.reuse, R86 ;  /* 0x000000568d567220 */ /* 0x040fe20000410000 */
[C---:B------:R-:W-:Y:S01]  /*8100*/  HMMA.16816.F32 R80, R176.reuse, R106, R80 ;  /* 0x0000006ab050723c */ /* 0x040fe20000001850 */
[----:B------:R-:W3:Y:S03]  /*8110*/  LDSM.16.MT88.4 R104, [R205+0x400] ;  /* 0x00040000cd68783b */ /* 0x000ee60000004200 */
[--C-:B-1----:R-:W-:Y:S02]  /*8120*/  FFMA.FTZ R2, R224, c[0x0][0x2d0], -R151.reuse ;  /* 0x0000b400e0027a23 */ /* 0x102fe40000010897 */
[----:B------:R-:W-:Y:S02]  /*8130*/  FMUL.FTZ R87, R141, R87 ;  /* 0x000000578d577220 */ /* 0x000fe40000410000 */
[----:B------:R1:W5:Y:S01]  /*8140*/  MUFU.EX2 R251, R2 ;  /* 0x0000000200fb7308 */ /* 0x0003620000000800 */
[C---:B------:R-:W-:Y:S03]  /*8150*/  FMUL.FTZ R88, R3.reuse, R88 ;  /* 0x0000005803587220 */ /* 0x040fe60000410000 */
[C---:B------:R-:W-:Y:S01]  /*8160*/  FMUL.FTZ R89, R3.reuse, R89 ;  /* 0x0000005903597220 */ /* 0x040fe20000410000 */
[-C--:B--2---:R-:W-:Y:S03]  /*8170*/  HMMA.16816.F32 R84, R176, R100.reuse, R84 ;  /* 0x00000064b054723c */ /* 0x084fe60000001854 */
[C---:B------:R-:W-:Y:S02]  /*8180*/  FMUL.FTZ R90, R0.reuse, R90 ;  /* 0x0000005a005a7220 */ /* 0x040fe40000410000 */
[C---:B------:R-:W-:Y:S02]  /*8190*/  FMUL.FTZ R91, R0.reuse, R91 ;  /* 0x0000005b005b7220 */ /* 0x040fe40000410000 */
[C---:B------:R-:W-:Y:S02]  /*81a0*/  FMUL.FTZ R92, R3.reuse, R92 ;  /* 0x0000005c035c7220 */ /* 0x040fe40000410000 */
[----:B------:R-:W-:Y:S03]  /*81b0*/  FMUL.FTZ R93, R3, R93 ;  /* 0x0000005d035d7220 */ /* 0x000fe60000410000 */
[C---:B------:R-:W-:Y:S04]  /*81c0*/  HMMA.16816.F32 R88, R180.reuse, R100, R88 ;  /* 0x00000064b458723c */ /* 0x040fe80000001858 */
[C---:B------:R-:W-:Y:S02]  /*81d0*/  FMUL.FTZ R94, R0.reuse, R94 ;  /* 0x0000005e005e7220 */ /* 0x040fe40000410000 */
[----:B------:R-:W-:Y:S01]  /*81e0*/  FMUL.FTZ R95, R0, R95 ;  /* 0x0000005f005f7220 */ /* 0x000fe20000410000 */
[----:B------:R-:W-:Y:S01]  /*81f0*/  F2FP.PACK_AB R100, R158, R153 ;  /* 0x000000999e64723e */ /* 0x000fe200000000ff */
[--C-:B-1----:R-:W-:Y:S01]  /*8200*/  FFMA.FTZ R2, R226, c[0x0][0x2d0], -R151.reuse ;  /* 0x0000b400e2027a23 */ /* 0x102fe20000010897 */
[----:B----4-:R-:W-:Y:S03]  /*8210*/  F2FP.PACK_AB R101, R161, R152 ;  /* 0x00000098a165723e */ /* 0x010fe600000000ff */
[----:B------:R1:W-:Y:S01]  /*8220*/  MUFU.EX2 R250, R2 ;  /* 0x0000000200fa7308 */ /* 0x0003e20000000800 */
[-C--:B------:R-:W-:Y:S03]  /*8230*/  HMMA.16816.F32 R92, R180, R102.reuse, R92 ;  /* 0x00000066b45c723c */ /* 0x080fe6000000185c */
[C---:B------:R-:W-:Y:S01]  /*8240*/  FMUL.FTZ R96, R140.reuse, R96 ;  /* 0x000000608c607220 */ /* 0x040fe20000410000 */
[----:B-----5:R-:W-:Y:S01]  /*8250*/  F2FP.PACK_AB R108, R251, R252 ;  /* 0x000000fcfb6c723e */ /* 0x020fe200000000ff */
[----:B------:R-:W-:Y:S02]  /*8260*/  FMUL.FTZ R97, R140, R97 ;  /* 0x000000618c617220 */ /* 0x000fe40000410000 */
[C---:B------:R-:W-:Y:S01]  /*8270*/  FMUL.FTZ R98, R141.reuse, R98 ;  /* 0x000000628d627220 */ /* 0x040fe20000410000 */
[----:B------:R-:W-:Y:S01]  /*8280*/  MOV R183, R157 ;  /* 0x0000009d00b77202 */ /* 0x000fe20000000f00 */
[----:B------:R-:W-:Y:S03]  /*8290*/  FMUL.FTZ R99, R141, R99 ;  /* 0x000000638d637220 */ /* 0x000fe60000410000 */
[----:B------:R-:W-:Y:S02]  /*82a0*/  IMAD.MOV.U32 R175, RZ, RZ, R160 ;  /* 0x000000ffffaf7224 */ /* 0x000fe400078e00a0 */
[----:B------:R-:W-:Y:S02]  /*82b0*/  IMAD.MOV.U32 R135, RZ, RZ, R192 ;  /* 0x000000ffff877224 */ /* 0x000fe400078e00c0 */
[----:B------:R-:W-:Y:S01]  /*82c0*/  HMMA.16816.F32 R96, R176, R102, R96 ;  /* 0x00000066b060723c */ /* 0x000fe20000001860 */
[----:B------:R-:W2:Y:S03]  /*82d0*/  LDL R177, [R1+0x2c] ;  /* 0x00002c0001b17983 */ /* 0x000ea60000100800 */
[----:B------:R-:W-:Y:S01]  /*82e0*/  IMAD.MOV.U32 R159, RZ, RZ, R156 ;  /* 0x000000ffff9f7224 */ /* 0x000fe200078e009c */
[----:B------:R-:W4:Y:S01]  /*82f0*/  LDL.LU R176, [R1+0x18] ;  /* 0x0000180001b07983 */ /* 0x000f220000300800 */
[----:B------:R-:W-:Y:S01]  /*8300*/  MOV R156, R196 ;  /* 0x000000c4009c7202 */ /* 0x000fe20000000f00 */
[----:B-1----:R-:W-:Y:S01]  /*8310*/  FFMA.FTZ R2, R227, c[0x0][0x2d0], -R151 ;  /* 0x0000b400e3027a23 */ /* 0x002fe20000010897 */
[----:B------:R-:W-:Y:S01]  /*8320*/  F2FP.PACK_AB R102, R168, R162 ;  /* 0x000000a2a866723e */ /* 0x000fe200000000ff */
[----:B------:R-:W5:Y:S01]  /*8330*/  LDL.LU R138, [R1+0x1c] ;  /* 0x00001c00018a7983 */ /* 0x000f620000300800 */
[----:B------:R-:W-:Y:S02]  /*8340*/  MUFU.EX2 R227, R120 ;  /* 0x0000007800e37308 */ /* 0x000fe40000000800 */
[----:B------:R-:W-:Y:S01]  /*8350*/  F2FP.PACK_AB R103, R169, R163 ;  /* 0x000000a3a967723e */ /* 0x000fe200000000ff */
[----:B------:R-:W5:Y:S01]  /*8360*/  LDL.LU R137, [R1+0x20] ;  /* 0x0000200001897983 */ /* 0x000f620000300800 */
[----:B------:R-:W-:Y:S02]  /*8370*/  IMAD.MOV.U32 R170, RZ, RZ, R198 ;  /* 0x000000ffffaa7224 */ /* 0x000fe400078e00c6 */
[----:B------:R-:W-:Y:S01]  /*8380*/  IMAD.MOV.U32 R157, RZ, RZ, R147 ;  /* 0x000000ffff9d7224 */ /* 0x000fe200078e0093 */
[----:B------:R-:W5:Y:S01]  /*8390*/  LDL.LU R136, [R1+0x24] ;  /* 0x0000240001887983 */ /* 0x000f620000300800 */
[----:B------:R-:W-:Y:S01]  /*83a0*/  MOV R147, R187 ;  /* 0x000000bb00937202 */ /* 0x000fe20000000f00 */
[-C--:B---3--:R-:W-:Y:S01]  /*83b0*/  HMMA.16816.F32 R4, R100, R104.reuse, R4 ;  /* 0x000000686404723c */ /* 0x088fe20000001804 */
[----:B------:R1:W3:Y:S04]  /*83c0*/  MUFU.EX2 R248, R2 ;  /* 0x0000000200f87308 */ /* 0x0002e80000000800 */
[----:B------:R-:W-:Y:S02]  /*83d0*/  IMAD.MOV.U32 R237, RZ, RZ, R161 ;  /* 0x000000ffffed7224 */ /* 0x000fe400078e00a1 */
[--C-:B-1----:R-:W-:Y:S01]  /*83e0*/  FFMA.FTZ R2, R229, c[0x0][0x2d0], -R184.reuse ;  /* 0x0000b400e5027a23 */ /* 0x102fe200000108b8 */
[----:B---3--:R-:W-:Y:S03]  /*83f0*/  F2FP.PACK_AB R110, R248, R250 ;  /* 0x000000faf86e723e */ /* 0x008fe600000000ff */
[----:B------:R1:W-:Y:S02]  /*8400*/  MUFU.EX2 R241, R2 ;  /* 0x0000000200f17308 */ /* 0x0003e40000000800 */
[--C-:B-1----:R-:W-:Y:S08]  /*8410*/  FFMA.FTZ R2, R231, c[0x0][0x2d0], -R184.reuse ;  /* 0x0000b400e7027a23 */ /* 0x102ff000000108b8 */
[----:B------:R1:W3:Y:S02]  /*8420*/  MUFU.EX2 R238, R2 ;  /* 0x0000000200ee7308 */ /* 0x0002e40000000800 */
[--C-:B-1----:R-:W-:Y:S01]  /*8430*/  FFMA.FTZ R2, R232, c[0x0][0x2d0], -R184.reuse ;  /* 0x0000b400e8027a23 */ /* 0x102fe200000108b8 */
[----:B---3--:R-:W-:Y:S07]  /*8440*/  F2FP.PACK_AB R109, R238, R241 ;  /* 0x000000f1ee6d723e */ /* 0x008fee00000000ff */
[----:B------:R1:W-:Y:S02]  /*8450*/  MUFU.EX2 R235, R2 ;  /* 0x0000000200eb7308 */ /* 0x0003e40000000800 */
[----:B-1----:R-:W-:Y:S08]  /*8460*/  FFMA.FTZ R2, R233, c[0x0][0x2d0], -R184 ;  /* 0x0000b400e9027a23 */ /* 0x002ff000000108b8 */
[----:B------:R1:W3:Y:S02]  /*8470*/  MUFU.EX2 R234, R2 ;  /* 0x0000000200ea7308 */ /* 0x0002e40000000800 */
[--C-:B-1----:R-:W-:Y:S01]  /*8480*/  FFMA.FTZ R2, R190, c[0x0][0x2d0], -R150.reuse ;  /* 0x0000b400be027a23 */ /* 0x102fe20000010896 */
[----:B---3--:R-:W-:Y:S07]  /*8490*/  F2FP.PACK_AB R111, R234, R235 ;  /* 0x000000ebea6f723e */ /* 0x008fee00000000ff */
[----:B------:R1:W-:Y:S01]  /*84a0*/  MUFU.EX2 R230, R2 ;  /* 0x0000000200e67308 */ /* 0x0003e20000000800 */
[C---:B------:R-:W-:Y:S08]  /*84b0*/  HMMA.16816.F32 R8, R108.reuse, R104, R8 ;  /* 0x000000686c08723c */ /* 0x040ff00000001808 */
[-C--:B------:R-:W-:Y:S08]  /*84c0*/  HMMA.16816.F32 R12, R108, R106.reuse, R12 ;  /* 0x0000006a6c0c723c */ /* 0x080ff0000000180c */
[C---:B------:R-:W-:Y:S01]  /*84d0*/  HMMA.16816.F32 R16, R100.reuse, R106, R16 ;  /* 0x0000006a6410723c */ /* 0x040fe20000001810 */
[----:B------:R-:W3:Y:S03]  /*84e0*/  LDSM.16.MT88.4 R104, [R206+0x1400] ;  /* 0x00140000ce68783b */ /* 0x000ee60000004200 */
[--C-:B-1----:R-:W-:Y:S02]  /*84f0*/  FFMA.FTZ R2, R236, c[0x0][0x2d0], -R150.reuse ;  /* 0x0000b400ec027a23 */ /* 0x102fe40000010896 */
[----:B------:R-:W-:Y:S02]  /*8500*/  IMAD.MOV.U32 R236, RZ, RZ, R169 ;  /* 0x000000ffffec7224 */ /* 0x000fe400078e00a9 */
[-C--:B------:R-:W-:Y:S01]  /*8510*/  HMMA.16816.F32 R20, R100, R112.reuse, R20 ;  /* 0x000000706414723c */ /* 0x080fe20000001814 */
[----:B------:R1:W1:Y:S07]  /*8520*/  MUFU.EX2 R232, R2 ;  /* 0x0000000200e87308 */ /* 0x00026e0000000800 */
[C---:B------:R-:W-:Y:S08]  /*8530*/  HMMA.16816.F32 R24, R108.reuse, R112, R24 ;  /* 0x000000706c18723c */ /* 0x040ff00000001818 */
[-C--:B------:R-:W-:Y:S08]  /*8540*/  HMMA.16816.F32 R28, R108, R114.reuse, R28 ;  /* 0x000000726c1c723c */ /* 0x080ff0000000181c */
[C---:B------:R-:W-:Y:S01]  /*8550*/  HMMA.16816.F32 R32, R100.reuse, R114, R32 ;  /* 0x000000726420723c */ /* 0x040fe20000001820 */
[----:B------:R-:W3:Y:S03]  /*8560*/  LDSM.16.MT88.4 R112, [R205+0x2400] ;  /* 0x00240000cd70783b */ /* 0x000ee60000004200 */
[--C-:B-1----:R-:W-:Y:S04]  /*8570*/  FFMA.FTZ R2, R191, c[0x0][0x2d0], -R150.reuse ;  /* 0x0000b400bf027a23 */ /* 0x102fe80000010896 */
[-C--:B------:R-:W-:Y:S01]  /*8580*/  HMMA.16816.F32 R36, R100, R116.reuse, R36 ;  /* 0x000000746424723c */ /* 0x080fe20000001824 */
[----:B------:R1:W-:Y:S07]  /*8590*/  MUFU.EX2 R233, R2 ;  /* 0x0000000200e97308 */ /* 0x0003ee0000000800 */
[C---:B------:R-:W-:Y:S08]  /*85a0*/  HMMA.16816.F32 R40, R108.reuse, R116, R40 ;  /* 0x000000746c28723c */ /* 0x040ff00000001828 */
[-C--:B------:R-:W-:Y:S08]  /*85b0*/  HMMA.16816.F32 R44, R108, R118.reuse, R44 ;  /* 0x000000766c2c723c */ /* 0x080ff0000000182c */
[C---:B------:R-:W-:Y:S01]  /*85c0*/  HMMA.16816.F32 R48, R100.reuse, R118, R48 ;  /* 0x000000766430723c */ /* 0x040fe20000001830 */
[----:B------:R-:W2:Y:S03]  /*85d0*/  LDSM.16.MT88.4 R116, [R206+0x2400] ;  /* 0x00240000ce74783b */ /* 0x000ea60000004200 */
[----:B-1----:R-:W-:Y:S02]  /*85e0*/  FFMA.FTZ R2, R239, c[0x0][0x2d0], -R150 ;  /* 0x0000b400ef027a23 */ /* 0x002fe40000010896 */
[----:B------:R-:W-:Y:S02]  /*85f0*/  IMAD.MOV.U32 R239, RZ, RZ, R168 ;  /* 0x000000ffffef7224 */ /* 0x000fe400078e00a8 */
[-C--:B---3--:R-:W-:Y:S01]  /*8600*/  HMMA.16816.F32 R52, R100, R104.reuse, R52 ;  /* 0x000000686434723c */ /* 0x088fe20000001834 */
[----:B------:R1:W3:Y:S07]  /*8610*/  MUFU.EX2 R231, R2 ;  /* 0x0000000200e77308 */ /* 0x0002ee0000000800 */
[C---:B------:R-:W-:Y:S08]  /*8620*/  HMMA.16816.F32 R56, R108.reuse, R104, R56 ;  /* 0x000000686c38723c */ /* 0x040ff00000001838 */
[-C--:B------:R-:W-:Y:S08]  /*8630*/  HMMA.16816.F32 R60, R108, R106.reuse, R60 ;  /* 0x0000006a6c3c723c */ /* 0x080ff0000000183c */
[C---:B------:R-:W-:Y:S01]  /*8640*/  HMMA.16816.F32 R64, R100.reuse, R106, R64 ;  /* 0x0000006a6440723c */ /* 0x040fe20000001840 */
[----:B------:R-:W3:Y:S03]  /*8650*/  LDSM.16.MT88.4 R104, [R205+0x800] ;  /* 0x00080000cd68783b */ /* 0x000ee60000004200 */
[----:B-1----:R-:W-:Y:S01]  /*8660*/  FFMA.FTZ R2, R244, c[0x0][0x2d0], -R149 ;  /* 0x0000b400f4027a23 */ /* 0x002fe20000010895 */
[----:B------:R-:W-:Y:S03]  /*8670*/  MOV R244, R163 ;  /* 0x000000a300f47202 */ /* 0x000fe60000000f00 */
[-C--:B------:R-:W-:Y:S01]  /*8680*/  HMMA.16816.F32 R68, R100, R112.reuse, R68 ;  /* 0x000000706444723c */ /* 0x080fe20000001844 */
[----:B------:R1:W-:Y:S07]  /*8690*/  MUFU.EX2 R229, R2 ;  /* 0x0000000200e57308 */ /* 0x0003ee0000000800 */
[C---:B------:R-:W-:Y:S08]  /*86a0*/  HMMA.16816.F32 R72, R108.reuse, R112, R72 ;  /* 0x000000706c48723c */ /* 0x040ff00000001848 */
[-C--:B------:R-:W-:Y:S03]  /*86b0*/  HMMA.16816.F32 R76, R108, R114.reuse, R76 ;  /* 0x000000726c4c723c */ /* 0x080fe6000000184c */
[----:B--2---:R-:W-:Y:S01]  /*86c0*/  ISETP.GT.AND P0, PT, R221, R177, PT ;  /* 0x000000b1dd00720c */ /* 0x004fe20003f04270 */
[----:B----4-:R-:W-:Y:S01]  /*86d0*/  FFMA.FTZ R140, R140, R176, R183 ;  /* 0x000000b08c8c7223 */ /* 0x010fe200000100b7 */
[----:B------:R-:W-:Y:S01]  /*86e0*/  MOV R221, R157 ;  /* 0x0000009d00dd7202 */ /* 0x000fe20000000f00 */
[----:B------:R-:W-:Y:S02]  /*86f0*/  LDSM.16.MT88.4 R180, [R205+0x2c00] ;  /* 0x002c0000cdb4783b */ /* 0x000fe40000004200 */
[C---:B------:R-:W-:Y:S04]  /*8700*/  HMMA.16816.F32 R80, R100.reuse, R114, R80 ;  /* 0x000000726450723c */ /* 0x040fe80000001850 */
[----:B-1----:R-:W-:Y:S02]  /*8710*/  FFMA.FTZ R2, R245, c[0x0][0x2d0], -R149 ;  /* 0x0000b400f5027a23 */ /* 0x002fe40000010895 */
[----:B-----5:R-:W-:Y:S01]  /*8720*/  FFMA.FTZ R3, R3, R137, R175 ;  /* 0x0000008903037223 */ /* 0x020fe200000100af */
[----:B------:R-:W1:Y:S01]  /*8730*/  LDSM.16.MT88.4 R112, [R206+0x800] ;  /* 0x00080000ce70783b */ /* 0x000e620000004200 */
[-C--:B------:R-:W-:Y:S01]  /*8740*/  HMMA.16816.F32 R84, R100, R116.reuse, R84 ;  /* 0x000000746454723c */ /* 0x080fe20000001854 */
[----:B------:R2:W4:Y:S03]  /*8750*/  MUFU.EX2 R228, R2 ;  /* 0x0000000200e47308 */ /* 0x0005260000000800 */
[----:B------:R-:W-:Y:S02]  /*8760*/  FFMA.FTZ R0, R0, R136, R174 ;  /* 0x0000008800007223 */ /* 0x000fe400000100ae */
[----:B------:R-:W-:Y:S02]  /*8770*/  FFMA.FTZ R141, R141, R138, R139 ;  /* 0x0000008a8d8d7223 */ /* 0x000fe4000001008b */
[C---:B------:R-:W-:Y:S01]  /*8780*/  HMMA.16816.F32 R88, R108.reuse, R116, R88 ;  /* 0x000000746c58723c */ /* 0x040fe20000001858 */
[----:B------:R-:W-:Y:S03]  /*8790*/  LDSM.16.MT88.4 R136, [R206+0x1c00] ;  /* 0x001c0000ce88783b */ /* 0x000fe60000004200 */
[----:B------:R-:W-:Y:S04]  /*87a0*/  IMAD.MOV.U32 R245, RZ, RZ, R162 ;  /* 0x000000fffff57224 */ /* 0x000fe800078e00a2 */
[-C--:B------:R-:W-:Y:S07]  /*87b0*/  HMMA.16816.F32 R92, R108, R118.reuse, R92 ;  /* 0x000000766c5c723c */ /* 0x080fee000000185c */
[----:B------:R-:W-:Y:S01]  /*87c0*/  FFMA.FTZ R108, R197, c[0x0][0x2d0], -R150 ;  /* 0x0000b400c56c7a23 */ /* 0x000fe20000010896 */
[----:B------:R-:W-:Y:S01]  /*87d0*/  HMMA.16816.F32 R96, R100, R118, R96 ;  /* 0x000000766460723c */ /* 0x000fe20000001860 */
[----:B------:R-:W5:Y:S03]  /*87e0*/  LDSM.16.MT88.4 R116, [R205+0x1800] ;  /* 0x00180000cd74783b */ /* 0x000f660000004200 */
[----:B--2---:R-:W-:Y:S02]  /*87f0*/  FFMA.FTZ R2, R243, c[0x0][0x2d0], -R149 ;  /* 0x0000b400f3027a23 */ /* 0x004fe40000010895 */
[----:B------:R-:W-:Y:S01]  /*8800*/  IMAD.MOV.U32 R197, RZ, RZ, R199 ;  /* 0x000000ffffc57224 */ /* 0x000fe200078e00c7 */
[----:B------:R-:W-:Y:S01]  /*8810*/  F2FP.PACK_AB R100, R232, R230 ;  /* 0x000000e6e864723e */ /* 0x000fe200000000ff */
[----:B------:R2:W1:Y:S01]  /*8820*/  MUFU.EX2 R226, R2 ;  /* 0x0000000200e27308 */ /* 0x0004620000000800 */
[----:B---3--:R-:W-:Y:S03]  /*8830*/  F2FP.PACK_AB R102, R231, R233 ;  /* 0x000000e9e766723e */ /* 0x008fe600000000ff */
[----:B------:R-:W-:Y:S01]  /*8840*/  IMAD.MOV.U32 R160, RZ, RZ, R197 ;  /* 0x000000ffffa07224 */ /* 0x000fe200078e00c5 */
[----:B----4-:R-:W-:Y:S01]  /*8850*/  F2FP.PACK_AB R101, R228, R229 ;  /* 0x000000e5e465723e */ /* 0x010fe200000000ff */
[----:B------:R-:W-:Y:S04]  /*8860*/  IMAD.MOV.U32 R243, RZ, RZ, R158 ;  /* 0x000000fffff37224 */ /* 0x000fe800078e009e */
[----:B------:R-:W-:Y:S01]  /*8870*/  MUFU.EX2 R197, R108 ;  /* 0x0000006c00c57308 */ /* 0x000fe20000000800 */
[----:B--2---:R-:W-:Y:S01]  /*8880*/  FFMA.FTZ R2, R128, c[0x0][0x2d0], -R151 ;  /* 0x0000b40080027a23 */ /* 0x004fe20000010897 */
[----:B-1----:R-:W-:Y:S01]  /*8890*/  F2FP.PACK_AB R103, R226, R227 ;  /* 0x000000e3e267723e */ /* 0x002fe200000000ff */
[----:B------:R-:W-:Y:S01]  /*88a0*/  IMAD.MOV.U32 R128, RZ, RZ, R125 ;  /* 0x000000ffff807224 */ /* 0x000fe200078e007d */
[----:B------:R-:W-:Y:S06]  /*88b0*/  MOV R125, R186 ;  /* 0x000000ba007d7202 */ /* 0x000fec0000000f00 */
[----:B------:R1:W-:Y:S01]  /*88c0*/  MUFU.EX2 R225, R2 ;  /* 0x0000000200e17308 */ /* 0x0003e20000000800 */
[----:B------:R-:W-:Y:S02]  /*88d0*/  IMAD.MOV.U32 R186, RZ, RZ, R123 ;  /* 0x000000ffffba7224 */ /* 0x000fe400078e007b */
[----:B------:R-:W-:Y:S01]  /*88e0*/  IMAD.MOV.U32 R123, RZ, RZ, R121 ;  /* 0x000000ffff7b7224 */ /* 0x000fe200078e0079 */
[-C--:B------:R-:W-:Y:S03]  /*88f0*/  HMMA.16816.F32 R4, R100, R104.reuse, R4 ;  /* 0x000000686404723c */ /* 0x080fe60000001804 */
[----:B------:R-:W-:Y:S01]  /*8900*/  MOV R121, R167 ;  /* 0x000000a700797202 */ /* 0x000fe20000000f00 */
[----:B------:R-:W-:Y:S02]  /*8910*/  IMAD.MOV.U32 R167, RZ, RZ, R165 ;  /* 0x000000ffffa77224 */ /* 0x000fe400078e00a5 */
[----:B------:R-:W-:Y:S02]  /*8920*/  IMAD.MOV.U32 R165, RZ, RZ, R201 ;  /* 0x000000ffffa57224 */ /* 0x000fe400078e00c9 */
[--C-:B------:R-:W-:Y:S04]  /*8930*/  FFMA.FTZ R132, R123, c[0x0][0x2d0], -R151.reuse ;  /* 0x0000b4007b847a23 */ /* 0x100fe80000010897 */
[----:B------:R-:W-:Y:S01]  /*8940*/  FFMA.FTZ R134, R121, c[0x0][0x2d0], -R151 ;  /* 0x0000b40079867a23 */ /* 0x000fe20000010897 */
[----:B------:R-:W-:Y:S01]  /*8950*/  MUFU.EX2 R190, R132 ;  /* 0x0000008400be7308 */ /* 0x000fe20000000800 */
[--C-:B------:R-:W-:Y:S02]  /*8960*/  FFMA.FTZ R129, R125, c[0x0][0x2d0], -R149.reuse ;  /* 0x0000b4007d817a23 */ /* 0x100fe40000010895 */
[----:B------:R-:W-:Y:S01]  /*8970*/  FFMA.FTZ R131, R186, c[0x0][0x2d0], -R149 ;  /* 0x0000b400ba837a23 */ /* 0x000fe20000010895 */
[----:B------:R-:W-:Y:S01]  /*8980*/  MOV R186, R167 ;  /* 0x000000a700ba7202 */ /* 0x000fe20000000f00 */
[----:B------:R-:W-:Y:S02]  /*8990*/  IMAD.MOV.U32 R173, RZ, RZ, R165 ;  /* 0x000000ffffad7224 */ /* 0x000fe400078e00a5 */
[----:B-1----:R-:W-:Y:S02]  /*89a0*/  FFMA.FTZ R2, R249, c[0x0][0x2d0], -R151 ;  /* 0x0000b400f9027a23 */ /* 0x002fe40000010897 */
[----:B------:R-:W-:Y:S01]  /*89b0*/  IMAD.MOV.U32 R249, RZ, RZ, R152 ;  /* 0x000000fffff97224 */ /* 0x000fe200078e0098 */
[----:B------:R-:W-:Y:S01]  /*89c0*/  MUFU.EX2 R192, R131 ;  /* 0x0000008300c07308 */ /* 0x000fe20000000800 */
[----:B------:R-:W-:Y:S02]  /*89d0*/  FADD.FTZ R140, R173, R140 ;  /* 0x0000008cad8c7221 */ /* 0x000fe40000010000 */
[----:B------:R-:W-:Y:S07]  /*89e0*/  FADD.FTZ R186, R186, R3 ;  /* 0x00000003baba7221 */ /* 0x000fee0000010000 */
[----:B------:R1:W2:Y:S10]  /*89f0*/  MUFU.EX2 R223, R2 ;  /* 0x0000000200df7308 */ /* 0x0002b40000000800 */
[----:B------:R-:W-:Y:S01]  /*8a00*/  MUFU.EX2 R188, R134 ;  /* 0x0000008600bc7308 */ /* 0x000fe20000000800 */
[----:B-1----:R-:W-:Y:S01]  /*8a10*/  FFMA.FTZ R2, R240, c[0x0][0x2d0], -R151 ;  /* 0x0000b400f0027a23 */ /* 0x002fe20000010897 */
[----:B--2---:R-:W-:Y:S01]  /*8a20*/  F2FP.PACK_AB R108, R223, R225 ;  /* 0x000000e1df6c723e */ /* 0x004fe200000000ff */
[----:B------:R-:W-:Y:S07]  /*8a30*/  IMAD.MOV.U32 R240, RZ, RZ, R153 ;  /* 0x000000fffff07224 */ /* 0x000fee00078e0099 */
[----:B------:R1:W-:Y:S02]  /*8a40*/  MUFU.EX2 R224, R2 ;  /* 0x0000000200e07308 */ /* 0x0003e40000000800 */
[----:B-1----:R-:W-:Y:S01]  /*8a50*/  FFMA.FTZ R2, R242, c[0x0][0x2d0], -R151 ;  /* 0x0000b400f2027a23 */ /* 0x002fe20000010897 */
[----:B------:R-:W-:Y:S07]  /*8a60*/  MOV R242, R154 ;  /* 0x0000009a00f27202 */ /* 0x000fee0000000f00 */
[----:B------:R1:W2:Y:S02]  /*8a70*/  MUFU.EX2 R222, R2 ;  /* 0x0000000200de7308 */ /* 0x0002a40000000800 */
[--C-:B-1----:R-:W-:Y:S01]  /*8a80*/  FFMA.FTZ R2, R127, c[0x0][0x2d0], -R184.reuse ;  /* 0x0000b4007f027a23 */ /* 0x102fe200000108b8 */
[----:B--2---:R-:W-:Y:S01]  /*8a90*/  F2FP.PACK_AB R110, R222, R224 ;  /* 0x000000e0de6e723e */ /* 0x004fe200000000ff */
[----:B------:R-:W-:Y:S06]  /*8aa0*/  IMAD.MOV.U32 R127, RZ, RZ, R203 ;  /* 0x000000ffff7f7224 */ /* 0x000fec00078e00cb */
[----:B------:R1:W-:Y:S02]  /*8ab0*/  MUFU.EX2 R203, R2 ;  /* 0x0000000200cb7308 */ /* 0x0003e40000000800 */
[----:B-1----:R-:W-:Y:S02]  /*8ac0*/  FFMA.FTZ R2, R124, c[0x0][0x2d0], -R184 ;  /* 0x0000b4007c027a23 */ /* 0x002fe400000108b8 */
[----:B------:R-:W-:Y:S01]  /*8ad0*/  IMAD.MOV.U32 R124, RZ, RZ, R185 ;  /* 0x000000ffff7c7224 */ /* 0x000fe200078e00b9 */
[----:B------:R-:W-:Y:S01]  /*8ae0*/  MOV R185, R122 ;  /* 0x0000007a00b97202 */ /* 0x000fe20000000f00 */
[----:B------:R-:W-:Y:S02]  /*8af0*/  IMAD.MOV.U32 R122, RZ, RZ, R193 ;  /* 0x000000ffff7a7224 */ /* 0x000fe400078e00c1 */
[----:B------:R-:W-:Y:S01]  /*8b00*/  IMAD.MOV.U32 R193, RZ, RZ, R166 ;  /* 0x000000ffffc17224 */ /* 0x000fe200078e00a6 */
[----:B------:R-:W-:Y:S01]  /*8b10*/  MOV R166, R200 ;  /* 0x000000c800a67202 */ /* 0x000fe20000000f00 */
[----:B------:R-:W-:Y:S01]  /*8b20*/  FFMA.FTZ R133, R122, c[0x0][0x2d0], -R151 ;  /* 0x0000b4007a857a23 */ /* 0x000fe20000010897 */
[----:B------:R1:W2:Y:S01]  /*8b30*/  MUFU.EX2 R200, R2 ;  /* 0x0000000200c87308 */ /* 0x0002a20000000800 */
[----:B------:R-:W3:Y:S01]  /*8b40*/  LDSM.16.MT88.4 R120, [R206+0x1800] ;  /* 0x00180000ce78783b */ /* 0x000ee20000004200 */
[----:B------:R-:W-:Y:S02]  /*8b50*/  FFMA.FTZ R130, R124, c[0x0][0x2d0], -R149 ;  /* 0x0000b4007c827a23 */ /* 0x000fe40000010895 */
[----:B------:R-:W-:Y:S02]  /*8b60*/  IMAD.MOV.U32 R172, RZ, RZ, R166 ;  /* 0x000000ffffac7224 */ /* 0x000fe400078e00a6 */
[----:B------:R-:W-:Y:S02]  /*8b70*/  FFMA.FTZ R151, R193, c[0x0][0x2d0], -R151 ;  /* 0x0000b400c1977a23 */ /* 0x000fe40000010897 */
[----:B------:R-:W-:Y:S01]  /*8b80*/  FFMA.FTZ R149, R185, c[0x0][0x2d0], -R149 ;  /* 0x0000b400b9957a23 */ /* 0x000fe20000010895 */
[----:B------:R-:W-:Y:S01]  /*8b90*/  LDSM.16.MT88.4 R164, [R205+0xc00] ;  /* 0x000c0000cda4783b */ /* 0x000fe20000004200 */
[----:B------:R-:W-:Y:S01]  /*8ba0*/  MUFU.EX2 R193, R130 ;  /* 0x0000008200c17308 */ /* 0x000fe20000000800 */
[----:B------:R-:W-:Y:S02]  /*8bb0*/  IMAD.MOV.U32 R185, RZ, RZ, R194 ;  /* 0x000000ffffb97224 */ /* 0x000fe400078e00c2 */
[----:B------:R-:W-:Y:S04]  /*8bc0*/  FADD.FTZ R141, R172, R141 ;  /* 0x0000008dac8d7221 */ /* 0x000fe80000010000 */
[----:B------:R-:W-:Y:S03]  /*8bd0*/  FADD.FTZ R141, R170, R141 ;  /* 0x0000008daa8d7221 */ /* 0x000fe60000010000 */
[----:B------:R-:W4:Y:S01]  /*8be0*/  MUFU.EX2 R194, R129 ;  /* 0x0000008100c27308 */ /* 0x000f220000000800 */
[--C-:B-1----:R-:W-:Y:S01]  /*8bf0*/  FFMA.FTZ R2, R247, c[0x0][0x2d0], -R184.reuse ;  /* 0x0000b400f7027a23 */ /* 0x102fe200000108b8 */
[----:B--2---:R-:W-:Y:S01]  /*8c00*/  F2FP.PACK_AB R109, R200, R203 ;  /* 0x000000cbc86d723e */ /* 0x004fe200000000ff */
[----:B------:R-:W-:Y:S07]  /*8c10*/  IMAD.MOV.U32 R247, RZ, RZ, R155 ;  /* 0x000000fffff77224 */ /* 0x000fee00078e009b */
[----:B------:R1:W-:Y:S10]  /*8c20*/  MUFU.EX2 R201, R2 ;  /* 0x0000000200c97308 */ /* 0x0003f40000000800 */
[----:B------:R4:W2:Y:S10]  /*8c30*/  MUFU.EX2 R191, R149 ;  /* 0x0000009500bf7308 */ /* 0x0008b40000000800 */
[----:B------:R2:W2:Y:S01]  /*8c40*/  MUFU.EX2 R187, R151 ;  /* 0x0000009700bb7308 */ /* 0x0004a20000000800 */
[----:B-1----:R-:W-:Y:S02]  /*8c50*/  FFMA.FTZ R2, R246, c[0x0][0x2d0], -R184 ;  /* 0x0000b400f6027a23 */ /* 0x002fe400000108b8 */
[----:B------:R-:W-:Y:S07]  /*8c60*/  IMAD.MOV.U32 R246, RZ, RZ, R156 ;  /* 0x000000fffff67224 */ /* 0x000fee00078e009c */
[----:B------:R-:W1:Y:S01]  /*8c70*/  MUFU.EX2 R199, R2 ;  /* 0x0000000200c77308 */ /* 0x000e620000000800 */
[----:B----4-:R-:W-:Y:S09]  /*8c80*/  F2FP.PACK_AB R149, R193, R194 ;  /* 0x000000c2c195723e */ /* 0x010ff200000000ff */
[----:B------:R-:W4:Y:S01]  /*8c90*/  MUFU.EX2 R189, R133 ;  /* 0x0000008500bd7308 */ /* 0x000f220000000800 */
[----:B--2---:R-:W-:Y:S02]  /*8ca0*/  F2FP.PACK_AB R151, R191, R192 ;  /* 0x000000c0bf97723e */ /* 0x004fe400000000ff */
[----:B------:R-:W-:Y:S02]  /*8cb0*/  F2FP.PACK_AB R178, R187, R188 ;  /* 0x000000bcbbb2723e */ /* 0x000fe400000000ff */
[----:B-1----:R-:W-:Y:S01]  /*8cc0*/  F2FP.PACK_AB R111, R199, R201 ;  /* 0x000000c9c76f723e */ /* 0x002fe200000000ff */
[--C-:B------:R-:W-:Y:S02]  /*8cd0*/  FFMA.FTZ R2, R128, c[0x0][0x2d0], -R150.reuse ;  /* 0x0000b40080027a23 */ /* 0x100fe40000010896 */
[--C-:B------:R-:W-:Y:S02]  /*8ce0*/  FFMA.FTZ R128, R127, c[0x0][0x2d0], -R150.reuse ;  /* 0x0000b4007f807a23 */ /* 0x100fe40000010896 */
[----:B------:R-:W-:Y:S01]  /*8cf0*/  FFMA.FTZ R150, R126, c[0x0][0x2d0], -R150 ;  /* 0x0000b4007e967a23 */ /* 0x000fe20000010896 */
[----:B------:R1:W-:Y:S01]  /*8d00*/  MUFU.EX2 R195, R2 ;  /* 0x0000000200c37308 */ /* 0x0003e20000000800 */
[C---:B------:R-:W-:Y:S01]  /*8d10*/  HMMA.16816.F32 R8, R108.reuse, R104, R8 ;  /* 0x000000686c08723c */ /* 0x040fe20000001808 */
[----:B------:R-:W2:Y:S03]  /*8d20*/  LDSM.16.MT88.4 R124, [R205+0x2800] ;  /* 0x00280000cd7c783b */ /* 0x000ea60000004200 */
[----:B----4-:R-:W-:Y:S04]  /*8d30*/  F2FP.PACK_AB R176, R189, R190 ;  /* 0x000000bebdb0723e */ /* 0x010fe800000000ff */
[-C--:B------:R-:W-:Y:S01]  /*8d40*/  HMMA.16816.F32 R12, R108, R106.reuse, R12 ;  /* 0x0000006a6c0c723c */ /* 0x080fe2000000180c */
[----:B------:R4:W-:Y:S07]  /*8d50*/  MUFU.EX2 R196, R128 ;  /* 0x0000008000c47308 */ /* 0x0009ee0000000800 */
[C---:B------:R-:W-:Y:S01]  /*8d60*/  HMMA.16816.F32 R16, R100.reuse, R106, R16 ;  /* 0x0000006a6410723c */ /* 0x040fe20000001810 */
[----:B------:R-:W2:Y:S02]  /*8d70*/  LDSM.16.MT88.4 R104, [R206+0x2800] ;  /* 0x00280000ce68783b */ /* 0x000ea40000004200 */
[----:B------:R-:W3:Y:S01]  /*8d80*/  MUFU.EX2 R198, R150 ;  /* 0x0000009600c67308 */ /* 0x000ee20000000800 */
[--C-:B-1----:R-:W-:Y:S04]  /*8d90*/  FFMA.FTZ R2, R147, c[0x0][0x2d0], -R184.reuse ;  /* 0x0000b40093027a23 */ /* 0x102fe800000108b8 */
[-C--:B------:R-:W-:Y:S05]  /*8da0*/  HMMA.16816.F32 R20, R100, R112.reuse, R20 ;  /* 0x000000706414723c */ /* 0x080fea0000001814 */
[----:B------:R1:W-:Y:S03]  /*8db0*/  MUFU.EX2 R147, R2 ;  /* 0x0000000200937308 */ /* 0x0003e60000000800 */
[C---:B------:R-:W-:Y:S01]  /*8dc0*/  HMMA.16816.F32 R24, R108.reuse, R112, R24 ;  /* 0x000000706c18723c */ /* 0x040fe20000001818 */
[----:B----4-:R-:W-:Y:S07]  /*8dd0*/  LDSM.16.MT88.4 R128, [R205+0x1c00] ;  /* 0x001c0000cd80783b */ /* 0x010fee0000004200 */
[-C--:B------:R-:W-:Y:S04]  /*8de0*/  HMMA.16816.F32 R28, R108, R114.reuse, R28 ;  /* 0x000000726c1c723c */ /* 0x080fe8000000181c */
[----:B---3--:R-:W-:Y:S04]  /*8df0*/  F2FP.PACK_AB R150, R198, R196 ;  /* 0x000000c4c696723e */ /* 0x008fe800000000ff */
[C---:B------:R-:W-:Y:S01]  /*8e00*/  HMMA.16816.F32 R32, R100.reuse, R114, R32 ;  /* 0x000000726420723c */ /* 0x040fe20000001820 */
[----:B------:R-:W3:Y:S03]  /*8e10*/  LDSM.16.MT88.4 R112, [R206+0xc00] ;  /* 0x000c0000ce70783b */ /* 0x000ee60000004200 */
[----:B-1----:R-:W-:Y:S02]  /*8e20*/  FFMA.FTZ R2, R135, c[0x0][0x2d0], -R184 ;  /* 0x0000b40087027a23 */ /* 0x002fe400000108b8 */
[----:B------:R-:W-:Y:S02]  /*8e30*/  IMAD.MOV.U32 R135, RZ, RZ, R171 ;  /* 0x000000ffff877224 */ /* 0x000fe400078e00ab */
[-C--:B-----5:R-:W-:Y:S04]  /*8e40*/  HMMA.16816.F32 R36, R100, R116.reuse, R36 ;  /* 0x000000746424723c */ /* 0x0a0fe80000001824 */
[----:B------:R-:W-:Y:S02]  /*8e50*/  IMAD.MOV.U32 R171, RZ, RZ, R185 ;  /* 0x000000ffffab7224 */ /* 0x000fe400078e00b9 */
[----:B------:R1:W4:Y:S02]  /*8e60*/  MUFU.EX2 R185, R2 ;  /* 0x0000000200b97308 */ /* 0x0003240000000800 */
[C---:B------:R-:W-:Y:S04]  /*8e70*/  HMMA.16816.F32 R40, R108.reuse, R116, R40 ;  /* 0x000000746c28723c */ /* 0x040fe80000001828 */
[----:B------:R-:W-:Y:S02]  /*8e80*/  FADD.FTZ R3, R171, R140 ;  /* 0x0000008cab037221 */ /* 0x000fe40000010000 */
[----:B------:R-:W-:Y:S02]  /*8e90*/  IMAD.MOV.U32 R140, RZ, RZ, R159 ;  /* 0x000000ffff8c7224 */ /* 0x000fe400078e009f */
[-C--:B------:R-:W-:Y:S04]  /*8ea0*/  HMMA.16816.F32 R44, R108, R118.reuse, R44 ;  /* 0x000000766c2c723c */ /* 0x080fe8000000182c */
[----:B------:R-:W-:Y:S01]  /*8eb0*/  FADD.FTZ R3, R221, R3 ;  /* 0x00000003dd037221 */ /* 0x000fe20000010000 */
[----:B------:R-:W-:Y:S03]  /*8ec0*/  MOV R221, R202 ;  /* 0x000000ca00dd7202 */ /* 0x000fe60000000f00 */
[C---:B------:R-:W-:Y:S04]  /*8ed0*/  HMMA.16816.F32 R48, R100.reuse, R118, R48 ;  /* 0x000000766430723c */ /* 0x040fe80000001830 */
[--C-:B-1----:R-:W-:Y:S01]  /*8ee0*/  FFMA.FTZ R2, R160, c[0x0][0x2d0], -R184.reuse ;  /* 0x0000b400a0027a23 */ /* 0x102fe200000108b8 */
[----:B------:R-:W-:Y:S03]  /*8ef0*/  MOV R160, R146 ;  /* 0x0000009200a07202 */ /* 0x000fe60000000f00 */
[-C--:B------:R-:W-:Y:S01]  /*8f00*/  HMMA.16816.F32 R52, R100, R120.reuse, R52 ;  /* 0x000000786434723c */ /* 0x080fe20000001834 */
[----:B------:R1:W-:Y:S03]  /*8f10*/  MUFU.EX2 R146, R2 ;  /* 0x0000000200927308 */ /* 0x0003e60000000800 */
[----:B------:R-:W-:Y:S01]  /*8f20*/  FFMA.FTZ R184, R148, c[0x0][0x2d0], -R184 ;  /* 0x0000b40094b87a23 */ /* 0x000fe200000108b8 */
[----:B------:R-:W-:Y:S02]  /*8f30*/  F2FP.PACK_AB R148, R195, R197 ;  /* 0x000000c5c394723e */ /* 0x000fe400000000ff */
[----:B----4-:R-:W-:Y:S01]  /*8f40*/  F2FP.PACK_AB R177, R185, R147 ;  /* 0x00000093b9b1723e */ /* 0x010fe200000000ff */
[C---:B------:R-:W-:Y:S03]  /*8f50*/  HMMA.16816.F32 R56, R108.reuse, R120, R56 ;  /* 0x000000786c38723c */ /* 0x040fe60000001838 */
[----:B------:R-:W4:Y:S05]  /*8f60*/  MUFU.EX2 R184, R184 ;  /* 0x000000b800b87308 */ /* 0x000f2a0000000800 */
[-C--:B------:R-:W-:Y:S08]  /*8f70*/  HMMA.16816.F32 R60, R108, R122.reuse, R60 ;  /* 0x0000007a6c3c723c */ /* 0x080ff0000000183c */
[C---:B------:R-:W-:Y:S04]  /*8f80*/  HMMA.16816.F32 R64, R100.reuse, R122, R64 ;  /* 0x0000007a6440723c */ /* 0x040fe80000001840 */
[----:B-1----:R-:W-:Y:S01]  /*8f90*/  FADD.FTZ R2, R135, R0 ;  /* 0x0000000087027221 */ /* 0x002fe20000010000 */
[----:B------:R-:W-:Y:S03]  /*8fa0*/  MOV R0, R160 ;  /* 0x000000a000007202 */ /* 0x000fe60000000f00 */
[-C--:B--2---:R-:W-:Y:S04]  /*8fb0*/  HMMA.16816.F32 R68, R100, R124.reuse, R68 ;  /* 0x0000007c6444723c */ /* 0x084fe80000001844 */
[----:B----4-:R-:W-:Y:S01]  /*8fc0*/  F2FP.PACK_AB R179, R184, R146 ;  /* 0x00000092b8b3723e */ /* 0x010fe200000000ff */
[----:B------:R-:W-:Y:S03]  /*8fd0*/  FADD.FTZ R0, R0, R186 ;  /* 0x000000ba00007221 */ /* 0x000fe60000010000 */
[C---:B------:R-:W-:Y:S04]  /*8fe0*/  HMMA.16816.F32 R72, R108.reuse, R124, R72 ;  /* 0x0000007c6c48723c */ /* 0x040fe80000001848 */
[----:B------:R-:W-:Y:S04]  /*8ff0*/  FADD.FTZ R0, R247, R0 ;  /* 0x00000000f7007221 */ /* 0x000fe80000010000 */
[-C--:B------:R-:W-:Y:S08]  /*9000*/  HMMA.16816.F32 R76, R108, R126.reuse, R76 ;  /* 0x0000007e6c4c723c */ /* 0x080ff0000000184c */
[C---:B------:R-:W-:Y:S08]  /*9010*/  HMMA.16816.F32 R80, R100.reuse, R126, R80 ;  /* 0x0000007e6450723c */ /* 0x040ff00000001850 */
[-C--:B------:R-:W-:Y:S08]  /*9020*/  HMMA.16816.F32 R84, R100, R104.reuse, R84 ;  /* 0x000000686454723c */ /* 0x080ff00000001854 */
[C---:B------:R-:W-:Y:S08]  /*9030*/  HMMA.16816.F32 R88, R108.reuse, R104, R88 ;  /* 0x000000686c58723c */ /* 0x040ff00000001858 */
[-C--:B------:R-:W-:Y:S08]  /*9040*/  HMMA.16816.F32 R92, R108, R106.reuse, R92 ;  /* 0x0000006a6c5c723c */ /* 0x080ff0000000185c */
[----:B------:R-:W-:Y:S08]  /*9050*/  HMMA.16816.F32 R96, R100, R106, R96 ;  /* 0x0000006a6460723c */ /* 0x000ff00000001860 */
[-C--:B------:R-:W-:Y:S01]  /*9060*/  HMMA.16816.F32 R152, R148, R164.reuse, R4 ;  /* 0x000000a49498723c */ /* 0x080fe20000001804 */
[----:B------:R-:W1:Y:S07]  /*9070*/  LDSM.16.MT88.4 R4, [R206+0x2c00] ;  /* 0x002c0000ce04783b */ /* 0x000e6e0000004200 */
        /* <DEDUP_REMOVED lines=53> */
[----:B------:R-:W-:Y:S02]  /*93d0*/  IMAD.MOV.U32 R147, RZ, RZ, R142 ;  /* 0x000000ffff937224 */ /* 0x000fe400078e008e */
[C---:B------:R-:W-:Y:S04]  /*93e0*/  HMMA.16816.F32 R80, R148.reuse, R182, R80 ;  /* 0x000000b69450723c */ /* 0x040fe80000001850 */
[----:B------:R-:W-:Y:S02]  /*93f0*/  FADD.FTZ R3, R185, R3 ;  /* 0x00000003b9037221 */ /* 0x000fe40000010000 */
[----:B------:R-:W-:Y:S02]  /*9400*/  IMAD.MOV.U32 R141, RZ, RZ, R144 ;  /* 0x000000ffff8d7224 */ /* 0x000fe400078e0090 */
[-C--:B-1----:R-:W-:Y:S08]  /*9410*/  HMMA.16816.F32 R84, R148, R4.reuse, R84 ;  /* 0x000000049454723c */ /* 0x082ff00000001854 */
        /* <DEDUP_REMOVED lines=8> */
[----:B------:R-:W-:Y:S02]  /*94a0*/  FADD.FTZ R2, R195, R2 ;  /* 0x00000002c3027221 */ /* 0x000fe40000010000 */
[----:B------:R-:W-:Y:S04]  /*94b0*/  FADD.FTZ R4, R193, R0 ;  /* 0x00000000c1047221 */ /* 0x000fe80000010000 */
[----:B------:R-:W-:Y:S02]  /*94c0*/  FADD.FTZ R0, R189, R5 ;  /* 0x00000005bd007221 */ /* 0x000fe40000010000 */
[----:B------:R-:W-:Y:S02]  /*94d0*/  FADD.FTZ R5, R196, R2 ;  /* 0x00000002c4057221 */ /* 0x000fe40000010000 */
[----:B------:R-:W-:Y:S02]  /*94e0*/  FADD.FTZ R4, R192, R4 ;  /* 0x00000004c0047221 */ /* 0x000fe40000010000 */
[----:B------:R-:W-:Y:S02]  /*94f0*/  FADD.FTZ R5, R198, R5 ;  /* 0x00000005c6057221 */ /* 0x000fe40000010000 */
[----:B------:R-:W-:Y:S02]  /*9500*/  FADD.FTZ R2, R188, R0 ;  /* 0x00000000bc027221 */ /* 0x000fe40000010000 */
[----:B------:R-:W-:Y:S01]  /*9510*/  FADD.FTZ R0, R146, R3 ;  /* 0x0000000392007221 */ /* 0x000fe20000010000 */
[----:B------:R1:W-:Y:S01]  /*9520*/  STL [R1+0x18], R5 ;  /* 0x0000180501007387 */ /* 0x0003e20000100800 */
[----:B------:R-:W-:Y:S02]  /*9530*/  FADD.FTZ R3, R191, R4 ;  /* 0x00000004bf037221 */ /* 0x000fe40000010000 */
[----:B------:R-:W-:Y:S02]  /*9540*/  FADD.FTZ R2, R187, R2 ;  /* 0x00000002bb027221 */ /* 0x000fe40000010000 */
[----:B------:R-:W-:Y:S01]  /*9550*/  FADD.FTZ R0, R184, R0 ;  /* 0x00000000b8007221 */ /* 0x000fe20000010000 */
[----:B------:R1:W-:Y:S01]  /*9560*/  STL [R1+0x1c], R3 ;  /* 0x00001c0301007387 */ /* 0x0003e20000100800 */
[----:B------:R-:W-:Y:S03]  /*9570*/  IMAD.MOV.U32 R146, RZ, RZ, R143 ;  /* 0x000000ffff927224 */ /* 0x000fe600078e008f */
[----:B------:R1:W-:Y:S04]  /*9580*/  STL [R1+0x20], R2 ;  /* 0x0000200201007387 */ /* 0x0003e80000100800 */
[----:B------:R1:W-:Y:S01]  /*9590*/  STL [R1+0x24], R0 ;  /* 0x0000240001007387 */ /* 0x0003e20000100800 */
[----:B------:R-:W-:-:S05]  /*95a0*/  @P0 BRA `(.L_x_553) ;  /* 0xffffbea000000947 */ /* 0x000fca000383ffff */
.L_x_552:
[----:B-1----:R-:W-:-:S13]  /*95b0*/  ISETP.GE.AND P0, PT, R202, RZ, PT ;  /* 0x000000ffca00720c */ /* 0x002fda0003f06270 */
[----:B------:R-:W-:Y:S05]  /*95c0*/  @!P0 BRA `(.L_x_554) ;  /* 0x0000319000008947 */ /* 0x000fea0003800000 */
[----:B------:R-:W-:Y:S01]  /*95d0*/  IMAD.MOV.U32 R2, RZ, RZ, R144 ;  /* 0x000000ffff027224 */ /* 0x000fe200078e0090 */
[----:B------:R-:W-:Y:S01]  /*95e0*/  MOV R146, R142 ;  /* 0x0000008e00927202 */ /* 0x000fe20000000f00 */
[----:B------:R-:W-:Y:S01]  /*95f0*/  IMAD.MOV.U32 R0, RZ, RZ, R145 ;  /* 0x000000ffff007224 */ /* 0x000fe200078e0091 */
[----:B------:R-:W-:Y:S02]  /*9600*/  MOV R3, R143 ;  /* 0x0000008f00037202 */ /* 0x000fe40000000f00 */
.L_x_555:
[----:B------:R-:W2:Y:S01]  /*9610*/  LDL.64 R56, [R1+0x8] ;  /* 0x0000080001387983 */ /* 0x000ea20000100a00 */
[----:B------:R-:W-:Y:S04]  /*9620*/  DEPBAR.LE SB0, 0x0 ;  /* 0x000080000000791a */ /* 0x000fe80000000000 */
[----:B------:R-:W-:Y:S01]  /*9630*/  WARPSYNC 0xffffffff ;  /* 0xffffffff00007948 */ /* 0x000fe20003800000 */
[----:B------:R-:W3:Y:S01]  /*9640*/  LDL R184, [R1+0x14] ;  /* 0x0000140001b87983 */ /* 0x000ee20000100800 */
[----:B------:R-:W-:Y:S01]  /*9650*/  SHF.R.S32.HI R20, RZ, 0x1f, R202 ;  /* 0x0000001fff147819 */ /* 0x000fe200000114ca */
[----:B------:R-:W-:Y:S01]  /*9660*/  IMAD.WIDE.U32 R44, R202, c[0x0][0x208], RZ ;  /* 0x00008200ca2c7a25 */ /* 0x000fe200078e00ff */
[----:B------:R-:W-:Y:S01]  /*9670*/  MOV R55, c[0x0][0x20c] ;  /* 0x0000830000377a02 */ /* 0x000fe20000000f00 */
[----:B------:R-:W4:Y:S02]  /*9680*/  LDL R189, [R1+0x28] ;  /* 0x0000280001bd7983 */ /* 0x000f240000100800 */
[----:B------:R-:W-:Y:S01]  /*9690*/  IMAD R28, R20, c[0x0][0x208], RZ ;  /* 0x00008200141c7a24 */ /* 0x000fe200078e02ff */
[----:B------:R-:W-:Y:S01]  /*96a0*/  SHF.L.U32 R40, R44, 0x6, RZ ;  /* 0x000000062c287819 */ /* 0x000fe200000006ff */
[----:B------:R-:W-:Y:S02]  /*96b0*/  BAR.SYNC.DEFER_BLOCKING 0x0 ;  /* 0x0000000000007b1d */ /* 0x000fe40000010000 */
[----:B------:R-:W-:Y:S05]  /*96c0*/  IMAD R28, R202, c[0x0][0x20c], R28 ;  /* 0x00008300ca1c7a24 */ /* 0x000fea00078e021c */
[----:B------:R-:W-:Y:S02]  /*96d0*/  IADD3 R28, R45, R28, RZ ;  /* 0x0000001c2d1c7210 */ /* 0x000fe40007ffe0ff */
[----:B------:R-:W-:Y:S02]  /*96e0*/  MOV R45, c[0x0][0x208] ;  /* 0x00008200002d7a02 */ /* 0x000fe40000000f00 */
[----:B------:R-:W-:Y:S01]  /*96f0*/  SHF.L.U64.HI R44, R44, 0x6, R28 ;  /* 0x000000062c2c7819 */ /* 0x000fe2000001021c */
[----:B------:R-:W-:Y:S08]  /*9700*/  LDSM.16.M88.4 R64, [R207] ;  /* 0x00000000cf40783b */ /* 0x000ff00000000200 */
[----:B------:R-:W1:Y:S08]  /*9710*/  LDSM.16.M88.4 R16, [R204] ;  /* 0x00000000cc10783b */ /* 0x000e700000000200 */
[----:B------:R-:W5:Y:S08]  /*9720*/  LDSM.16.M88.4 R60, [R207+0x1000] ;  /* 0x00100000cf3c783b */ /* 0x000f700000000200 */
[----:B------:R-:W5:Y:S08]  /*9730*/  LDSM.16.M88.4 R32, [R204+0x400] ;  /* 0x00040000cc20783b */ /* 0x000f700000000200 */
[----:B------:R-:W4:Y:S06]  /*9740*/  LDL.64 R222, [R1] ;  /* 0x0000000001de7983 */ /* 0x000f2c0000100a00 */
[----:B------:R-:W5:Y:S08]  /*9750*/  LDSM.16.M88.4 R48, [R204+0x800] ;  /* 0x00080000cc30783b */ /* 0x000f700000000200 */
[----:B------:R-:W4:Y:S01]  /*9760*/  LDL R221, [R1+0x10] ;  /* 0x0000100001dd7983 */ /* 0x000f220000100800 */
[-C--:B-1----:R-:W-:Y:S03]  /*9770*/  HMMA.16816.F32 R4, R64, R16.reuse, RZ ;  /* 0x000000104004723c */ /* 0x082fe600000018ff */
[----:B------:R-:W1:Y:S05]  /*9780*/  LDSM.16.M88.4 R140, [R204+0xc00] ;  /* 0x000c0000cc8c783b */ /* 0x000e6a0000000200 */
[C---:B-----5:R-:W-:Y:S03]  /*9790*/  HMMA.16816.F32 R8, R60.reuse, R16, RZ ;  /* 0x000000103c08723c */ /* 0x060fe600000018ff */
[----:B------:R-:W5:Y:S04]  /*97a0*/  LDL.LU R243, [R1+0x18] ;  /* 0x0000180001f37983 */ /* 0x000f680000300800 */
[----:B------:R-:W-:Y:S01]  /*97b0*/  LDSM.16.M88.4 R148, [R208] ;  /* 0x00000000d094783b */ /* 0x000fe20000000200 */
[-C--:B------:R-:W-:Y:S07]  /*97c0*/  HMMA.16816.F32 R12, R60, R18.reuse, RZ ;  /* 0x000000123c0c723c */ /* 0x080fee00000018ff */
[----:B------:R-:W5:Y:S01]  /*97d0*/  LDL.LU R242, [R1+0x1c] ;  /* 0x00001c0001f27983 */ /* 0x000f620000300800 */
[C---:B------:R-:W-:Y:S03]  /*97e0*/  HMMA.16816.F32 R16, R64.reuse, R18, RZ ;  /* 0x000000124010723c */ /* 0x040fe600000018ff */
[----:B------:R-:W1:Y:S05]  /*97f0*/  LDSM.16.M88.4 R176, [R209] ;  /* 0x00000000d1b0783b */ /* 0x000e6a0000000200 */
[-C--:B------:R-:W-:Y:S03]  /*9800*/  HMMA.16816.F32 R20, R64, R32.reuse, RZ ;  /* 0x000000204014723c */ /* 0x080fe600000018ff */
[----:B------:R-:W5:Y:S04]  /*9810*/  LDL.LU R241, [R1+0x20] ;  /* 0x0000200001f17983 */ /* 0x000f680000300800 */
[----:B------:R-:W1:Y:S01]  /*9820*/  LDSM.16.M88.4 R180, [R208+0x1000] ;  /* 0x00100000d0b4783b */ /* 0x000e620000000200 */
[C---:B------:R-:W-:Y:S07]  /*9830*/  HMMA.16816.F32 R24, R60.reuse, R32, RZ ;  /* 0x000000203c18723c */ /* 0x040fee00000018ff */
[----:B------:R-:W5:Y:S01]  /*9840*/  LDL.LU R240, [R1+0x24] ;  /* 0x0000240001f07983 */ /* 0x000f620000300800 */
[-C--:B------:R-:W-:Y:S03]  /*9850*/  HMMA.16816.F32 R28, R60, R34.reuse, RZ ;  /* 0x000000223c1c723c */ /* 0x080fe600000018ff */
[----:B------:R-:W-:Y:S05]  /*9860*/  LDSM.16.M88.4 R192, [R218] ;  /* 0x00000000dac0783b */ /* 0x000fea0000000200 */
[C---:B------:R-:W-:Y:S08]  /*9870*/  HMMA.16816.F32 R32, R64.reuse, R34, RZ ;  /* 0x000000224020723c */ /* 0x040ff000000018ff */
[-C--:B------:R-:W-:Y:S01]  /*9880*/  HMMA.16816.F32 R36, R64, R48.reuse, RZ ;  /* 0x000000304024723c */ /* 0x080fe200000018ff */
[----:B--2---:R-:W-:Y:S03]  /*9890*/  IADD3 R41, P1, R56, 0x20, RZ ;  /* 0x0000002038297810 */ /* 0x004fe60007f3e0ff */
[C---:B------:R-:W-:Y:S02]  /*98a0*/  IADD3 R42, P6, R40.reuse, R56, RZ ;  /* 0x00000038282a7210 */ /* 0x040fe40007fde0ff */
[-C--:B------:R-:W-:Y:S02]  /*98b0*/  IADD3 R43, P2, R40, R41.reuse, RZ ;  /* 0x00000029282b7210 */ /* 0x080fe40007f5e0ff */
[-C--:B---3--:R-:W-:Y:S04]  /*98c0*/  IADD3.X R54, RZ, R184.reuse, RZ, P1, !PT ;  /* 0x000000b8ff367210 */ /* 0x088fe80000ffe4ff */
[----:B------:R-:W-:Y:S02]  /*98d0*/  IADD3.X R47, R44, R184, RZ, P6, !PT ;  /* 0x000000b82c2f7210 */ /* 0x000fe400037fe4ff */
[----:B------:R-:W-:Y:S02]  /*98e0*/  LEA R144, P6, R42, c[0x0][0x1f8], 0x1 ;  /* 0x00007e002a907a11 */ /* 0x000fe400078c08ff */
[----:B------:R-:W-:Y:S02]  /*98f0*/  IADD3 R52, P0, R56, 0x40, RZ ;  /* 0x0000004038347810 */ /* 0x000fe40007f1e0ff */
[----:B------:R-:W-:Y:S02]  /*9900*/  IADD3.X R53, R44, R54, RZ, P2, !PT ;  /* 0x000000362c357210 */ /* 0x000fe400017fe4ff */
[----:B------:R-:W-:Y:S02]  /*9910*/  LEA R58, P2, R43, c[0x0][0x1f8], 0x1 ;  /* 0x00007e002b3a7a11 */ /* 0x000fe400078408ff */
[----:B------:R-:W-:Y:S02]  /*9920*/  LEA R46, P1, R45, R40, 0x5 ;  /* 0x000000282d2e7211 */ /* 0x000fe400078228ff */
[----:B------:R-:W-:Y:S02]  /*9930*/  LEA.HI.X R145, R42, c[0x0][0x1fc], R47, 0x1, P6 ;  /* 0x00007f002a917a11 */ /* 0x000fe400030f0c2f */
[----:B------:R-:W-:Y:S02]  /*9940*/  LEA.HI.X R59, R43, c[0x0][0x1fc], R53, 0x1, P2 ;  /* 0x00007f002b3b7a11 */ /* 0x000fe400010f0c35 */
[----:B------:R-:W-:Y:S02]  /*9950*/  LEA.HI.X R45, R45, R44, R55, 0x5, P1 ;  /* 0x0000002c2d2d7211 */ /* 0x000fe400008f2c37 */
[----:B------:R-:W-:Y:S02]  /*9960*/  IADD3 R53, P6, R40, R52, RZ ;  /* 0x0000003428357210 */ /* 0x000fe40007fde0ff */
[C---:B------:R-:W-:Y:S02]  /*9970*/  IADD3 R55, P1, R46.reuse, R41, RZ ;  /* 0x000000292e377210 */ /* 0x040fe40007f3e0ff */
[C---:B------:R-:W-:Y:S02]  /*9980*/  HMMA.16816.F32 R40, R60.reuse, R48, RZ ;  /* 0x000000303c28723c */ /* 0x040fe400000018ff */
[----:B------:R-:W-:Y:S02]  /*9990*/  IADD3.X R47, RZ, R184, RZ, P0, !PT ;  /* 0x000000b8ff2f7210 */ /* 0x000fe400007fe4ff */
[C---:B------:R-:W-:Y:S02]  /*99a0*/  IADD3 R52, P0, R46.reuse, R52, RZ ;  /* 0x000000342e347210 */ /* 0x040fe40007f1e0ff */
[C---:B------:R-:W-:Y:S02]  /*99b0*/  IADD3.X R147, R45.reuse, R54, RZ, P1, !PT ;  /* 0x000000362d937210 */ /* 0x040fe40000ffe4ff */
[----:B------:R-:W-:Y:S04]  /*99c0*/  IADD3 R48, P2, R46, R56, RZ ;  /* 0x000000382e307210 */ /* 0x000fe80007f5e0ff */
[C---:B------:R-:W-:Y:S02]  /*99d0*/  IADD3.X R54, R45.reuse, R184, RZ, P2, !PT ;  /* 0x000000b82d367210 */ /* 0x040fe400017fe4ff */
[C---:B------:R-:W-:Y:S01]  /*99e0*/  LEA R200, P1, R48.reuse, c[0x0][0x1f8], 0x1 ;  /* 0x00007e0030c87a11 */ /* 0x040fe200078208ff */
[----:B------:R-:W2:Y:S01]  /*99f0*/  LDSM.16.M88.4 R184, [R220] ;  /* 0x00000000dcb8783b */ /* 0x000ea20000000200 */
[-C--:B------:R-:W-:Y:S02]  /*9a00*/  IADD3.X R188, R45, R47.reuse, RZ, P0, !PT ;  /* 0x0000002f2dbc7210 */ /* 0x080fe400007fe4ff */
[----:B------:R-:W-:Y:S02]  /*9a10*/  LEA.HI.X R201, R48, c[0x0][0x1fc], R54, 0x1, P1 ;  /* 0x00007f0030c97a11 */ /* 0x000fe400008f0c36 */
[C---:B------:R-:W-:Y:S02]  /*9a20*/  LEA R196, P1, R52.reuse, c[0x0][0x1f8], 0x1 ;  /* 0x00007e0034c47a11 */ /* 0x040fe400078208ff */
[----:B----4-:R-:W-:Y:S02]  /*9a30*/  SHF.L.U32 R203, R189, 0x1, RZ ;  /* 0x00000001bdcb7819 */ /* 0x010fe400000006ff */
[----:B------:R-:W-:Y:S02]  /*9a40*/  LEA.HI.X R197, R52, c[0x0][0x1fc], R188, 0x1, P1 ;  /* 0x00007f0034c57a11 */ /* 0x000fe400008f0cbc */
[----:B------:R-:W3:Y:S01]  /*9a50*/  LDSM.16.M88.4 R188, [R219] ;  /* 0x00000000dbbc783b */ /* 0x000ee20000000200 */
[----:B------:R-:W-:Y:S02]  /*9a60*/  IADD3.X R49, R44, R47, RZ, P6, !PT ;  /* 0x0000002f2c317210 */ /* 0x000fe400037fe4ff */
[-C--:B------:R-:W-:Y:S01]  /*9a70*/  HMMA.16816.F32 R44, R60, R50.reuse, RZ ;  /* 0x000000323c2c723c */ /* 0x080fe200000018ff */
[----:B------:R-:W-:Y:S02]  /*9a80*/  LEA R56, P6, R53, c[0x0][0x1f8], 0x1 ;  /* 0x00007e0035387a11 */ /* 0x000fe400078c08ff */
[----:B------:R-:W-:Y:S02]  /*9a90*/  LEA R198, P0, R55, c[0x0][0x1f8], 0x1 ;  /* 0x00007e0037c67a11 */ /* 0x000fe400078008ff */
[----:B------:R-:W-:Y:S01]  /*9aa0*/  @!PT LDS RZ, [RZ] ;  /* 0x00000000fffff984 */ /* 0x000fe20000000800 */
[----:B------:R-:W-:Y:S01]  /*9ab0*/  @!PT LDS RZ, [RZ] ;  /* 0x00000000fffff984 */ /* 0x000fe20000000800 */
[----:B------:R-:W-:Y:S01]  /*9ac0*/  @!PT LDS RZ, [RZ] ;  /* 0x00000000fffff984 */ /* 0x000fe20000000800 */
[----:B------:R4:W-:Y:S01]  /*9ad0*/  LDGSTS.E.BYPASS.LTC128B.128 [R203+0x100], [R144.64], !P5 ;  /* 0x0010000090cb7fae */ /* 0x0009e2000e901d46 */
[----:B------:R-:W-:Y:S02]  /*9ae0*/  LEA.HI.X R57, R53, c[0x0][0x1fc], R49, 0x1, P6 ;  /* 0x00007f0035397a11 */ /* 0x000fe400030f0c31 */
[C---:B------:R-:W-:Y:S04]  /*9af0*/  HMMA.16816.F32 R48, R64.reuse, R50, RZ ;  /* 0x000000324030723c */ /* 0x040fe800000018ff */
[----:B------:R-:W-:Y:S01]  /*9b00*/  LEA.HI.X R199, R55, c[0x0][0x1fc], R147, 0x1, P0 ;  /* 0x00007f0037c77a11 */ /* 0x000fe200000f0c93 */
[----:B------:R2:W-:Y:S01]  /*9b10*/  LDGSTS.E.BYPASS.LTC128B.128 [R203+0x1100], [R58.64], !P4 ;  /* 0x011000003acb7fae */ /* 0x0005e2000e101d46 */
[C---:B------:R-:W-:Y:S02]  /*9b20*/  ISETP.GT.AND P0, PT, R202.reuse, RZ, PT ;  /* 0x000000ffca00720c */ /* 0x040fe40003f04270 */
[-C--:B-1----:R-:W-:Y:S01]  /*9b30*/  HMMA.16816.F32 R52, R64, R140.reuse, RZ ;  /* 0x0000008c4034723c */ /* 0x082fe200000018ff */
[----:B------:R-:W-:Y:S04]  /*9b40*/  IADD3 R202, R202, -0x1, RZ ;  /* 0xffffffffcaca7810 */ /* 0x000fe80007ffe0ff */
[----:B------:R2:W-:Y:S08]  /*9b50*/  LDGSTS.E.BYPASS.LTC128B.128 [R203+0x2100], [R56.64], !P3 ;  /* 0x0210000038cb7fae */ /* 0x0005f0000d901d46 */
[----:B------:R1:W-:Y:S08]  /*9b60*/  LDGSTS.E.BYPASS.LTC128B.128 [R203+0x900], [R200.64], !P5 ;  /* 0x00900000c8cb7fae */ /* 0x0003f0000e901d46 */
[----:B------:R1:W-:Y:S08]  /*9b70*/  LDGSTS.E.BYPASS.LTC128B.128 [R203+0x1900], [R198.64], !P4 ;  /* 0x01900000c6cb7fae */ /* 0x0003f0000e101d46 */
[----:B------:R1:W-:Y:S01]  /*9b80*/  LDGSTS.E.BYPASS.LTC128B.128 [R203+0x2900], [R196.64], !P3 ;  /* 0x02900000c4cb7fae */ /* 0x0003e2000d901d46 */
[C---:B--2---:R-:W-:Y:S07]  /*9b90*/  HMMA.16816.F32 R56, R60.reuse, R140, RZ ;  /* 0x0000008c3c38723c */ /* 0x044fee00000018ff */
[----:B------:R-:W0:Y:S01]  /*9ba0*/  LDGDEPBAR ;  /* 0x00000000000079af */ /* 0x000e220000000000 */
[-C--:B------:R-:W-:Y:S08]  /*9bb0*/  HMMA.16816.F32 R60, R60, R142.reuse, RZ ;  /* 0x0000008e3c3c723c */ /* 0x080ff000000018ff */
[----:B------:R-:W-:Y:S01]  /*9bc0*/  HMMA.16816.F32 R64, R64, R142, RZ ;  /* 0x0000008e4040723c */ /* 0x000fe200000018ff */
[----:B------:R-:W-:Y:S07]  /*9bd0*/  LDSM.16.M88.4 R140, [R207+0x2000] ;  /* 0x00200000cf8c783b */ /* 0x000fee0000000200 */
[-C--:B------:R-:W-:Y:S01]  /*9be0*/  HMMA.16816.F32 R4, R148, R176.reuse, R4 ;  /* 0x000000b09404723c */ /* 0x080fe20000001804 */
[----:B-1----:R-:W1:Y:S07]  /*9bf0*/  LDSM.16.M88.4 R196, [R204+0x1000] ;  /* 0x00100000ccc4783b */ /* 0x002e6e0000000200 */
        /* <DEDUP_REMOVED lines=8> */
[----:B------:R-:W1:Y:S07]  /*9c80*/  LDSM.16.M88.4 R184, [R204+0x1400] ;  /* 0x00140000ccb8783b */ /* 0x000e6e0000000200 */
[-C--:B---3--:R-:W-:Y:S08]  /*9c90*/  HMMA.16816.F32 R36, R148, R188.reuse, R36 ;  /* 0x000000bc9424723c */ /* 0x088ff00000001824 */
[C---:B------:R-:W-:Y:S08]  /*9ca0*/  HMMA.16816.F32 R40, R180.reuse, R188, R40 ;  /* 0x000000bcb428723c */ /* 0x040ff00000001828 */
[-C--:B------:R-:W-:Y:S08]  /*9cb0*/  HMMA.16816.F32 R44, R180, R190.reuse, R44 ;  /* 0x000000beb42c723c */ /* 0x080ff0000000182c */
[C---:B------:R-:W-:Y:S01]  /*9cc0*/  HMMA.16816.F32 R48, R148.reuse, R190, R48 ;  /* 0x000000be9430723c */ /* 0x040fe20000001830 */
[----:B------:R-:W-:Y:S07]  /*9cd0*/  LDSM.16.M88.4 R188, [R208+0x2000] ;  /* 0x00200000d0bc783b */ /* 0x000fee0000000200 */
[-C--:B------:R-:W-:Y:S08]  /*9ce0*/  HMMA.16816.F32 R52, R148, R192.reuse, R52 ;  /* 0x000000c09434723c */ /* 0x080ff00000001834 */
[C---:B------:R-:W-:Y:S08]  /*9cf0*/  HMMA.16816.F32 R56, R180.reuse, R192, R56 ;  /* 0x000000c0b438723c */ /* 0x040ff00000001838 */
[-C--:B------:R-:W-:Y:S01]  /*9d00*/  HMMA.16816.F32 R60, R180, R194.reuse, R60 ;  /* 0x000000c2b43c723c */ /* 0x080fe2000000183c */
[----:B------:R-:W-:Y:S07]  /*9d10*/  LDSM.16.M88.4 R180, [R204+0x1c00] ;  /* 0x001c0000ccb4783b */ /* 0x000fee0000000200 */
[----:B------:R-:W-:Y:S01]  /*9d20*/  HMMA.16816.F32 R64, R148, R194, R64 ;  /* 0x000000c29440723c */ /* 0x000fe20000001840 */
[----:B------:R-:W3:Y:S07]  /*9d30*/  LDSM.16.M88.4 R148, [R204+0x1800] ;  /* 0x00180000cc94783b */ /* 0x000eee0000000200 */
[-C--:B-1----:R-:W-:Y:S01]  /*9d40*/  HMMA.16816.F32 R4, R140, R196.reuse, R4 ;  /* 0x000000c48c04723c */ /* 0x082fe20000001804 */
[----:B------:R-:W1:Y:S07]  /*9d50*/  LDSM.16.M88.4 R192, [R217] ;  /* 0x00000000d9c0783b */ /* 0x000e6e0000000200 */
[C---:B--2---:R-:W-:Y:S08]  /*9d60*/  HMMA.16816.F32 R8, R176.reuse, R196, R8 ;  /* 0x000000c4b008723c */ /* 0x044ff00000001808 */
[-C--:B------:R-:W-:Y:S08]  /*9d70*/  HMMA.16816.F32 R12, R176, R198.reuse, R12 ;  /* 0x000000c6b00c723c */ /* 0x080ff0000000180c */
[C---:B------:R-:W-:Y:S01]  /*9d80*/  HMMA.16816.F32 R16, R140.reuse, R198, R16 ;  /* 0x000000c68c10723c */ /* 0x040fe20000001810 */
[----:B------:R-:W2:Y:S07]  /*9d90*/  LDSM.16.M88.4 R196, [R208+0x3000] ;  /* 0x00300000d0c4783b */ /* 0x000eae0000000200 */
[-C--:B------:R-:W-:Y:S08]  /*9da0*/  HMMA.16816.F32 R20, R140, R184.reuse, R20 ;  /* 0x000000b88c14723c */ /* 0x080ff00000001814 */
[C---:B------:R-:W-:Y:S08]  /*9db0*/  HMMA.16816.F32 R24, R176.reuse, R184, R24 ;  /* 0x000000b8b018723c */ /* 0x040ff00000001818 */
[-C--:B------:R-:W-:Y:S08]  /*9dc0*/  HMMA.16816.F32 R28, R176, R186.reuse, R28 ;  /* 0x000000bab01c723c */ /* 0x080ff0000000181c */
[C---:B------:R-:W-:Y:S01]  /*9dd0*/  HMMA.16816.F32 R32, R140.reuse, R186, R32 ;  /* 0x000000ba8c20723c */ /* 0x040fe20000001820 */
[----:B------:R-:W1:Y:S07]  /*9de0*/  LDSM.16.M88.4 R184, [R216] ;  /* 0x00000000d8b8783b */ /* 0x000e6e0000000200 */
[-C--:B---3--:R-:W-:Y:S08]  /*9df0*/  HMMA.16816.F32 R36, R140, R148.reuse, R36 ;  /* 0x000000948c24723c */ /* 0x088ff00000001824 */
[C---:B------:R-:W-:Y:S08]  /*9e00*/  HMMA.16816.F32 R40, R176.reuse, R148, R40 ;  /* 0x00000094b028723c */ /* 0x040ff00000001828 */
[-C--:B------:R-:W-:Y:S08]  /*9e10*/  HMMA.16816.F32 R44, R176, R150.reuse, R44 ;  /* 0x00000096b02c723c */ /* 0x080ff0000000182c */
[C---:B------:R-:W-:Y:S01]  /*9e20*/  HMMA.16816.F32 R48, R140.reuse, R150, R48 ;  /* 0x000000968c30723c */ /* 0x040fe20000001830 */
[----:B------:R-:W-:Y:S07]  /*9e30*/  LDSM.16.M88.4 R148, [R214] ;  /* 0x00000000d694783b */ /* 0x000fee0000000200 */
[-C--:B------:R-:W-:Y:S08]  /*9e40*/  HMMA.16816.F32 R52, R140, R180.reuse, R52 ;  /* 0x000000b48c34723c */ /* 0x080ff00000001834 */
[C---:B------:R-:W-:Y:S08]  /*9e50*/  HMMA.16816.F32 R56, R176.reuse, R180, R56 ;  /* 0x000000b4b038723c */ /* 0x040ff00000001838 */
[-C--:B------:R-:W-:Y:S01]  /*9e60*/  HMMA.16816.F32 R60, R176, R182.reuse, R60 ;  /* 0x000000b6b03c723c */ /* 0x080fe2000000183c */
[----:B------:R-:W-:Y:S07]  /*9e70*/  LDSM.16.M88.4 R176, [R207+0x4000] ;  /* 0x00400000cfb0783b */ /* 0x000fee0000000200 */
[----:B------:R-:W-:Y:S01]  /*9e80*/  HMMA.16816.F32 R64, R140, R182, R64 ;  /* 0x000000b68c40723c */ /* 0x000fe20000001840 */
[----:B------:R-:W3:Y:S07]  /*9e90*/  LDSM.16.M88.4 R140, [R215] ;  /* 0x00000000d78c783b */ /* 0x000eee0000000200 */
[-C--:B-1----:R-:W-:Y:S01]  /*9ea0*/  HMMA.16816.F32 R4, R188, R192.reuse, R4 ;  /* 0x000000c0bc04723c */ /* 0x082fe20000001804 */
[----:B------:R-:W1:Y:S07]  /*9eb0*/  LDSM.16.M88.4 R180, [R204+0x2000] ;  /* 0x00200000ccb4783b */ /* 0x000e6e0000000200 */
        /* <DEDUP_REMOVED lines=13> */
[----:B------:R-:W3:Y:S07]  /*9f90*/  LDSM.16.M88.4 R140, [R204+0x2800] ;  /* 0x00280000cc8c783b */ /* 0x000eee0000000200 */
[-C--:B------:R-:W-:Y:S08]  /*9fa0*/  HMMA.16816.F32 R52, R188, R148.reuse, R52 ;  /* 0x00000094bc34723c */ /* 0x080ff00000001834 */
[C---:B------:R-:W-:Y:S08]  /*9fb0*/  HMMA.16816.F32 R56, R196.reuse, R148, R56 ;  /* 0x00000094c438723c */ /* 0x040ff00000001838 */
[-C--:B------:R-:W-:Y:S01]  /*9fc0*/  HMMA.16816.F32 R60, R196, R150.reuse, R60 ;  /* 0x00000096c43c723c */ /* 0x080fe2000000183c */
[----:B------:R-:W-:Y:S07]  /*9fd0*/  LDSM.16.M88.4 R196, [R212] ;  /* 0x00000000d4c4783b */ /* 0x000fee0000000200 */
[----:B------:R-:W-:Y:S01]  /*9fe0*/  HMMA.16816.F32 R64, R188, R150, R64 ;  /* 0x00000096bc40723c */ /* 0x000fe20000001840 */
[----:B------:R-:W3:Y:S07]  /*9ff0*/  LDSM.16.M88.4 R148, [R204+0x2c00] ;  /* 0x002c0000cc94783b */ /* 0x000eee0000000200 */
[-C--:B-1----:R-:W-:Y:S01]  /*a000*/  HMMA.16816.F32 R4, R176, R180.reuse, R4 ;  /* 0x000000b4b004723c */ /* 0x082fe20000001804 */
[----:B------:R-:W-:Y:S07]  /*a010*/  LDSM.16.M88.4 R188, [R213] ;  /* 0x00000000d5bc783b */ /* 0x000fee0000000200 */
[C---:B--2---:R-:W-:Y:S08]  /*a020*/  HMMA.16816.F32 R8, R192.reuse, R180, R8 ;  /* 0x000000b4c008723c */ /* 0x044ff00000001808 */
[-C--:B------:R-:W-:Y:S08]  /*a030*/  HMMA.16816.F32 R12, R192, R182.reuse, R12 ;  /* 0x000000b6c00c723c */ /* 0x080ff0000000180c */
[C---:B------:R-:W-:Y:S01]  /*a040*/  HMMA.16816.F32 R16, R176.reuse, R182, R16 ;  /* 0x000000b6b010723c */ /* 0x040fe20000001810 */
[----:B------:R-:W1:Y:S07]  /*a050*/  LDSM.16.M88.4 R180, [R208+0x4000] ;  /* 0x00400000d0b4783b */ /* 0x000e6e0000000200 */
[-C--:B------:R-:W-:Y:S08]  /*a060*/  HMMA.16816.F32 R20, R176, R184.reuse, R20 ;  /* 0x000000b8b014723c */ /* 0x080ff00000001814 */
        /* <DEDUP_REMOVED lines=8> */
[----:B------:R-:W3:Y:S07]  /*a0f0*/  LDSM.16.M88.4 R140, [R211] ;  /* 0x00000000d38c783b */ /* 0x000eee0000000200 */
[-C--:B------:R-:W-:Y:S08]  /*a100*/  HMMA.16816.F32 R52, R176, R148.reuse, R52 ;  /* 0x00000094b034723c */ /* 0x080ff00000001834 */
[C---:B------:R-:W-:Y:S08]  /*a110*/  HMMA.16816.F32 R56, R192.reuse, R148, R56 ;  /* 0x00000094c038723c */ /* 0x040ff00000001838 */
[-C--:B------:R-:W-:Y:S01]  /*a120*/  HMMA.16816.F32 R60, R192, R150.reuse, R60 ;  /* 0x00000096c03c723c */ /* 0x080fe2000000183c */
[----:B------:R-:W3:Y:S01]  /*a130*/  LDSM.16.M88.4 R192, [R210] ;  /* 0x00000000d2c0783b */ /* 0x000ee20000000200 */
[----:B------:R-:W-:Y:S06]  /*a140*/  DEPBAR.LE SB0, 0x0 ;  /* 0x000080000000791a */ /* 0x000fec0000000000 */
[----:B------:R-:W-:Y:S01]  /*a150*/  HMMA.16816.F32 R64, R176, R150, R64 ;  /* 0x00000096b040723c */ /* 0x000fe20000001840 */
[----:B------:R-:W-:Y:S06]  /*a160*/  BAR.SYNC.DEFER_BLOCKING 0x0 ;  /* 0x0000000000007b1d */ /* 0x000fec0000010000 */
[----:B------:R-:W-:Y:S01]  /*a170*/  @P0 IADD3 R150, P2, R222, 0x40, RZ ;  /* 0x00000040de960810 */ /* 0x000fe20007f5e0ff */
[-C--:B-1----:R-:W-:Y:S05]  /*a180*/  HMMA.16816.F32 R4, R180, R188.reuse, R4 ;  /* 0x000000bcb404723c */ /* 0x082fea0000001804 */
[----:B------:R-:W-:Y:S03]  /*a190*/  @P0 IADD3.X R151, RZ, R221, RZ, P2, !PT ;  /* 0x000000ddff970210 */ /* 0x000fe600017fe4ff */
        /* <DEDUP_REMOVED lines=8> */
[C---:B------:R-:W-:Y:S07]  /*a220*/  HMMA.16816.F32 R40, R184.reuse, R140, R40 ;  /* 0x0000008cb828723c */ /* 0x040fee0000001828 */
[----:B------:R-:W-:Y:S01]  /*a230*/  FMNMX.FTZ R140, R4, R0, !PT ;  /* 0x00000000048c7209 */ /* 0x000fe20007810000 */
        /* <DEDUP_REMOVED lines=20> */
[----:B----4-:R-:W-:Y:S02]  /*a380*/  FMNMX.FTZ R145, R33, R140, !PT ;  /* 0x0000008c21917209 */ /* 0x010fe40007810000 */
        /* <DEDUP_REMOVED lines=36> */
[----:B------:R-:W-:Y:S03]  /*a5d0*/  FMNMX.FTZ R142, R14, R142, !PT ;  /* 0x0000008e0e8e7209 */ /* 0x000fe60007810000 */
[----:B------:R-:W3:Y:S01]  /*a5e0*/  SHFL.BFLY PT, R147, R141, 0x2, 0x1f ;  /* 0x0c401f008d937f89 */ /* 0x000ee200000e0000 */
[----:B------:R-:W-:Y:S02]  /*a5f0*/  FMNMX.FTZ R142, R15, R142, !PT ;  /* 0x0000008e0f8e7209 */ /* 0x000fe40007810000 */
[----:B-1----:R-:W-:Y:S02]  /*a600*/  FMNMX.FTZ R145, R145, R144, !PT ;  /* 0x0000009091917209 */ /* 0x002fe40007810000 */
[----:B------:R-:W-:Y:S03]  /*a610*/  FMNMX.FTZ R142, R26, R142, !PT ;  /* 0x0000008e1a8e7209 */ /* 0x000fe60007810000 */
[----:B------:R-:W1:Y:S01]  /*a620*/  SHFL.BFLY PT, R148, R145, 0x1, 0x1f ;  /* 0x0c201f0091947f89 */ /* 0x000e6200000e0000 */
[----:B--2---:R-:W-:Y:S07]  /*a630*/  FMNMX.FTZ R140, R140, R143, !PT ;  /* 0x0000008f8c8c7209 */ /* 0x004fee0007810000 */
[----:B------:R-:W2:Y:S01]  /*a640*/  SHFL.BFLY PT, R144, R140, 0x1, 0x1f ;  /* 0x0c201f008c907f89 */ /* 0x000ea200000e0000 */
[----:B---3--:R-:W-:Y:S02]  /*a650*/  FMNMX.FTZ R143, R141, R147, !PT ;  /* 0x000000938d8f7209 */ /* 0x008fe40007810000 */
[----:B------:R-:W-:Y:S05]  /*a660*/  FMNMX.FTZ R141, R27, R142, !PT ;  /* 0x0000008e1b8d7209 */ /* 0x000fea0007810000 */
[----:B------:R-:W3:Y:S01]  /*a670*/  SHFL.BFLY PT, R142, R143, 0x1, 0x1f ;  /* 0x0c201f008f8e7f89 */ /* 0x000ee200000e0000 */
[----:B------:R-:W-:Y:S02]  /*a680*/  FMNMX.FTZ R141, R30, R141, !PT ;  /* 0x0000008d1e8d7209 */ /* 0x000fe40007810000 */
[----:B-1----:R-:W-:Y:S02]  /*a690*/  FMNMX.FTZ R145, R145, R148, !PT ;  /* 0x0000009491917209 */ /* 0x002fe40007810000 */
[----:B------:R-:W-:Y:S02]  /*a6a0*/  FMNMX.FTZ R141, R31, R141, !PT ;  /* 0x0000008d1f8d7209 */ /* 0x000fe40007810000 */
[----:B------:R-:W-:Y:S01]  /*a6b0*/  @P0 IADD3 R148, P1, R222, 0x20, RZ ;  /* 0x00000020de940810 */ /* 0x000fe20007f3e0ff */
[C---:B------:R-:W-:Y:S01]  /*a6c0*/  FADD.FTZ R0, -R145.reuse, R0 ;  /* 0x0000000091007221 */ /* 0x040fe20000010100 */
[----:B------:R-:W-:Y:S01]  /*a6d0*/  FMNMX.FTZ R141, R42, R141, !PT ;  /* 0x0000008d2a8d7209 */ /* 0x000fe20007810000 */
[----:B------:R-:W-:Y:S01]  /*a6e0*/  FMUL.FTZ R184, R145, c[0x0][0x2d0] ;  /* 0x0000b40091b87a20 */ /* 0x000fe20000410000 */
[----:B------:R-:W-:Y:S01]  /*a6f0*/  @P0 IADD3.X R149, RZ, R221, RZ, P1, !PT ;  /* 0x000000ddff950210 */ /* 0x000fe20000ffe4ff */
[----:B------:R-:W-:Y:S01]  /*a700*/  FMUL.FTZ R0, R0, c[0x0][0x2d0] ;  /* 0x0000b40000007a20 */ /* 0x000fe20000410000 */
[----:B------:R-:W-:Y:S01]  /*a710*/  FMNMX.FTZ R141, R43, R141, !PT ;  /* 0x0000008d2b8d7209 */ /* 0x000fe20007810000 */
[--C-:B------:R-:W-:Y:S01]  /*a720*/  FFMA.FTZ R4, R4, c[0x0][0x2d0], -R184.reuse ;  /* 0x0000b40004047a23 */ /* 0x100fe200000108b8 */
[----:B--2---:R-:W-:Y:S01]  /*a730*/  FMNMX.FTZ R144, R140, R144, !PT ;  /* 0x000000908c907209 */ /* 0x004fe20007810000 */
[--C-:B------:R-:W-:Y:S01]  /*a740*/  FFMA.FTZ R5, R5, c[0x0][0x2d0], -R184.reuse ;  /* 0x0000b40005057a23 */ /* 0x100fe200000108b8 */
[----:B------:R-:W-:Y:S01]  /*a750*/  FMNMX.FTZ R140, R46, R141, !PT ;  /* 0x0000008d2e8c7209 */ /* 0x000fe20007810000 */
[----:B------:R1:W-:Y:S01]  /*a760*/  MUFU.EX2 R234, R4 ;  /* 0x0000000400ea7308 */ /* 0x0003e20000000800 */
[--C-:B------:R-:W-:Y:S02]  /*a770*/  FFMA.FTZ R17, R17, c[0x0][0x2d0], -R184.reuse ;  /* 0x0000b40011117a23 */ /* 0x100fe400000108b8 */
[----:B------:R-:W-:Y:S01]  /*a780*/  FMNMX.FTZ R140, R47, R140, !PT ;  /* 0x0000008c2f8c7209 */ /* 0x000fe20007810000 */
[----:B------:R-:W-:Y:S01]  /*a790*/  FMUL.FTZ R185, R144, c[0x0][0x2d0] ;  /* 0x0000b40090b97a20 */ /* 0x000fe20000410000 */
[----:B---3--:R-:W-:Y:S01]  /*a7a0*/  FMNMX.FTZ R143, R143, R142, !PT ;  /* 0x0000008e8f8f7209 */ /* 0x008fe20007810000 */
[--C-:B------:R-:W-:Y:S01]  /*a7b0*/  FFMA.FTZ R16, R16, c[0x0][0x2d0], -R184.reuse ;  /* 0x0000b40010107a23 */ /* 0x100fe200000108b8 */
[----:B------:R-:W-:Y:S01]  /*a7c0*/  FMNMX.FTZ R140, R58, R140, !PT ;  /* 0x0000008c3a8c7209 */ /* 0x000fe20007810000 */
[--C-:B------:R-:W-:Y:S02]  /*a7d0*/  FFMA.FTZ R6, R6, c[0x0][0x2d0], -R185.reuse ;  /* 0x0000b40006067a23 */ /* 0x100fe400000108b9 */
[----:B------:R2:W3:Y:S01]  /*a7e0*/  MUFU.EX2 R141, R0 ;  /* 0x00000000008d7308 */ /* 0x0004e20000000800 */
[--C-:B------:R-:W-:Y:S02]  /*a7f0*/  FFMA.FTZ R7, R7, c[0x0][0x2d0], -R185.reuse ;  /* 0x0000b40007077a23 */ /* 0x100fe400000108b9 */
[--C-:B------:R-:W-:Y:S02]  /*a800*/  FFMA.FTZ R19, R19, c[0x0][0x2d0], -R185.reuse ;  /* 0x0000b40013137a23 */ /* 0x100fe400000108b9 */
[--C-:B------:R-:W-:Y:S02]  /*a810*/  FFMA.FTZ R18, R18, c[0x0][0x2d0], -R185.reuse ;  /* 0x0000b40012127a23 */ /* 0x100fe400000108b9 */
[----:B------:R-:W-:Y:S02]  /*a820*/  FMUL.FTZ R186, R143, c[0x0][0x2d0] ;  /* 0x0000b4008fba7a20 */ /* 0x000fe40000410000 */
[----:B------:R-:W-:Y:S01]  /*a830*/  FFMA.FTZ R32, R32, c[0x0][0x2d0], -R184 ;  /* 0x0000b40020207a23 */ /* 0x000fe200000108b8 */
[----:B------:R4:W-:Y:S01]  /*a840*/  MUFU.EX2 R232, R6 ;  /* 0x0000000600e87308 */ /* 0x0009e20000000800 */
[--C-:B------:R-:W-:Y:S02]  /*a850*/  FFMA.FTZ R8, R8, c[0x0][0x2d0], -R186.reuse ;  /* 0x0000b40008087a23 */ /* 0x100fe400000108ba */
[----:B------:R-:W-:Y:S01]  /*a860*/  FFMA.FTZ R9, R9, c[0x0][0x2d0], -R186 ;  /* 0x0000b40009097a23 */ /* 0x000fe200000108ba */
[----:B-1----:R-:W-:Y:S01]  /*a870*/  @P0 SHF.R.S32.HI R4, RZ, 0x1f, R202 ;  /* 0x0000001fff040819 */ /* 0x002fe200000114ca */
[--C-:B------:R-:W-:Y:S02]  /*a880*/  FFMA.FTZ R12, R12, c[0x0][0x2d0], -R186.reuse ;  /* 0x0000b4000c0c7a23 */ /* 0x100fe400000108ba */
[----:B------:R-:W-:Y:S02]  /*a890*/  FFMA.FTZ R13, R13, c[0x0][0x2d0], -R186 ;  /* 0x0000b4000d0d7a23 */ /* 0x000fe400000108ba */
[--C-:B------:R-:W-:Y:S01]  /*a8a0*/  FFMA.FTZ R36, R36, c[0x0][0x2d0], -R184.reuse ;  /* 0x0000b40024247a23 */ /* 0x100fe200000108b8 */
[----:B------:R1:W-:Y:S01]  /*a8b0*/  MUFU.EX2 R235, R5 ;  /* 0x0000000500eb7308 */ /* 0x0003e20000000800 */
[----:B------:R-:W-:Y:S02]  /*a8c0*/  FFMA.FTZ R37, R37, c[0x0][0x2d0], -R184 ;  /* 0x0000b40025257a23 */ /* 0x000fe400000108b8 */
[--C-:B------:R-:W-:Y:S02]  /*a8d0*/  FFMA.FTZ R38, R38, c[0x0][0x2d0], -R185.reuse ;  /* 0x0000b40026267a23 */ /* 0x100fe400000108b9 */
[----:B--2---:R-:W-:Y:S02]  /*a8e0*/  FADD.FTZ R0, -R144, R2 ;  /* 0x0000000290007221 */ /* 0x004fe40000010100 */
[----:B---3--:R-:W-:Y:S02]  /*a8f0*/  FMUL.FTZ R100, R141, R100 ;  /* 0x000000648d647220 */ /* 0x008fe40000410000 */
[----:B------:R-:W-:Y:S01]  /*a900*/  FMUL.FTZ R2, R0, c[0x0][0x2d0] ;  /* 0x0000b40000027a20 */ /* 0x000fe20000410000 */
[----:B------:R-:W-:Y:S01]  /*a910*/  FMNMX.FTZ R0, R59, R140, !PT ;  /* 0x0000008c3b007209 */ /* 0x000fe20007810000 */
[----:B------:R2:W-:Y:S01]  /*a920*/  MUFU.EX2 R233, R7 ;  /* 0x0000000700e97308 */ /* 0x0005e20000000800 */
[C---:B------:R-:W-:Y:S02]  /*a930*/  FMUL.FTZ R101, R141.reuse, R101 ;  /* 0x000000658d657220 */ /* 0x040fe40000410000 */
[----:B------:R-:W-:Y:S01]  /*a940*/  FMNMX.FTZ R0, R62, R0, !PT ;  /* 0x000000003e007209 */ /* 0x000fe20007810000 */
[----:B----4-:R-:W-:Y:S02]  /*a950*/  @P0 IMAD R6, R4, c[0x0][0x1e0], RZ ;  /* 0x0000780004060a24 */ /* 0x010fe400078e02ff */
[----:B------:R-:W-:Y:S01]  /*a960*/  FMUL.FTZ R112, R141, R112 ;  /* 0x000000708d707220 */ /* 0x000fe20000410000 */
[----:B------:R-:W-:Y:S01]  /*a970*/  FMNMX.FTZ R0, R63, R0, !PT ;  /* 0x000000003f007209 */ /* 0x000fe20007810000 */
[C---:B------:R-:W-:Y:S02]  /*a980*/  @P0 IMAD R6, R202.reuse, c[0x0][0x1e4], R6 ;  /* 0x00007900ca060a24 */ /* 0x040fe400078e0206 */
[----:B------:R3:W4:Y:S01]  /*a990*/  MUFU.EX2 R140, R2 ;  /* 0x00000002008c7308 */ /* 0x0007220000000800 */
[----:B------:R-:W-:Y:S02]  /*a9a0*/  FMUL.FTZ R113, R141, R113 ;  /* 0x000000718d717220 */ /* 0x000fe40000410000 */
[----:B-1----:R-:W-:Y:S04]  /*a9b0*/  @P0 IMAD.WIDE.U32 R4, R202, c[0x0][0x1e0], RZ ;  /* 0x00007800ca040a25 */ /* 0x002fe800078e00ff */
[--C-:B------:R-:W-:Y:S01]  /*a9c0*/  FFMA.FTZ R39, R39, c[0x0][0x2d0], -R185.reuse ;  /* 0x0000b40027277a23 */ /* 0x100fe200000108b9 */
[----:B------:R-:W-:Y:S01]  /*a9d0*/  @P0 IADD3 R6, R5, R6, RZ ;  /* 0x0000000605060210 */ /* 0x000fe20007ffe0ff */
[--C-:B------:R-:W-:Y:S01]  /*a9e0*/  FFMA.FTZ R48, R48, c[0x0][0x2d0], -R184.reuse ;  /* 0x0000b40030307a23 */ /* 0x100fe200000108b8 */
[----:B------:R-:W-:Y:S01]  /*a9f0*/  MUFU.EX2 R236, R19 ;  /* 0x0000001300ec7308 */ /* 0x000fe20000000800 */
[C---:B------:R-:W-:Y:S01]  /*aa00*/  @P0 SHF.L.U32 R5, R4.reuse, 0x6, RZ ;  /* 0x0000000604050819 */ /* 0x040fe200000006ff */
[----:B------:R-:W-:Y:S01]  /*aa10*/  FFMA.FTZ R49, R49, c[0x0][0x2d0], -R184 ;  /* 0x0000b40031317a23 */ /* 0x000fe200000108b8 */
[----:B------:R-:W-:Y:S01]  /*aa20*/  @P0 SHF.L.U64.HI R4, R4, 0x6, R6 ;  /* 0x0000000604040819 */ /* 0x000fe20000010206 */
[--C-:B------:R-:W-:Y:S01]  /*aa30*/  FFMA.FTZ R50, R50, c[0x0][0x2d0], -R185.reuse ;  /* 0x0000b40032327a23 */ /* 0x100fe200000108b9 */
[----:B--2---:R-:W-:Y:S01]  /*aa40*/  @P0 MOV R7, c[0x0][0x1e0] ;  /* 0x0000780000070a02 */ /* 0x004fe20000000f00 */
[----:B------:R-:W-:Y:S02]  /*aa50*/  FFMA.FTZ R51, R51, c[0x0][0x2d0], -R185 ;  /* 0x0000b40033337a23 */ /* 0x000fe400000108b9 */
[--C-:B------:R-:W-:Y:S01]  /*aa60*/  FFMA.FTZ R40, R40, c[0x0][0x2d0], -R186.reuse ;  /* 0x0000b40028287a23 */ /* 0x100fe200000108ba */
[----:B------:R-:W-:Y:S01]  /*aa70*/  @P0 LEA R6, P6, R7, R5, 0x5 ;  /* 0x0000000507060211 */ /* 0x000fe200078c28ff */
[----:B------:R1:W-:Y:S01]  /*aa80*/  MUFU.EX2 R239, R17 ;  /* 0x0000001100ef7308 */ /* 0x0003e20000000800 */
[--C-:B------:R-:W-:Y:S02]  /*aa90*/  FFMA.FTZ R41, R41, c[0x0][0x2d0], -R186.reuse ;  /* 0x0000b40029297a23 */ /* 0x100fe400000108ba */
[--C-:B------:R-:W-:Y:S02]  /*aaa0*/  FFMA.FTZ R44, R44, c[0x0][0x2d0], -R186.reuse ;  /* 0x0000b4002c2c7a23 */ /* 0x100fe400000108ba */
[----:B---3--:R-:W-:Y:S02]  /*aab0*/  FADD.FTZ R2, -R143, R3 ;  /* 0x000000038f027221 */ /* 0x008fe40000010100 */
[----:B----4-:R-:W-:Y:S02]  /*aac0*/  FMUL.FTZ R102, R140, R102 ;  /* 0x000000668c667220 */ /* 0x010fe40000410000 */
[----:B------:R-:W-:Y:S01]  /*aad0*/  FMUL.FTZ R2, R2, c[0x0][0x2d0] ;  /* 0x0000b40002027a20 */ /* 0x000fe20000410000 */
[----:B------:R2:W-:Y:S01]  /*aae0*/  MUFU.EX2 R237, R18 ;  /* 0x0000001200ed7308 */ /* 0x0005e20000000800 */
[C---:B------:R-:W-:Y:S02]  /*aaf0*/  FMUL.FTZ R103, R140.reuse, R103 ;  /* 0x000000678c677220 */ /* 0x040fe40000410000 */
[C---:B------:R-:W-:Y:S02]  /*ab00*/  FMUL.FTZ R114, R140.reuse, R114 ;  /* 0x000000728c727220 */ /* 0x040fe40000410000 */
[C---:B------:R-:W-:Y:S02]  /*ab10*/  FMUL.FTZ R115, R140.reuse, R115 ;  /* 0x000000738c737220 */ /* 0x040fe40000410000 */
[----:B------:R-:W-:Y:S02]  /*ab20*/  FFMA.FTZ R45, R45, c[0x0][0x2d0], -R186 ;  /* 0x0000b4002d2d7a23 */ /* 0x000fe400000108ba */
[C---:B------:R-:W-:Y:S01]  /*ab30*/  FMUL.FTZ R116, R141.reuse, R116 ;  /* 0x000000748d747220 */ /* 0x040fe20000410000 */
[----:B------:R3:W4:Y:S01]  /*ab40*/  MUFU.EX2 R3, R2 ;  /* 0x0000000200037308 */ /* 0x0007220000000800 */
[----:B------:R-:W-:Y:S02]  /*ab50*/  FMUL.FTZ R117, R141, R117 ;  /* 0x000000758d757220 */ /* 0x000fe40000410000 */
[C---:B------:R-:W-:Y:S01]  /*ab60*/  FMUL.FTZ R118, R140.reuse, R118 ;  /* 0x000000768c767220 */ /* 0x040fe20000410000 */
[----:B-1----:R-:W-:Y:S01]  /*ab70*/  @P0 IADD3 R17, P2, R5, R148, RZ ;  /* 0x0000009405110210 */ /* 0x002fe20007f5e0ff */
[----:B------:R-:W-:Y:S02]  /*ab80*/  FMUL.FTZ R119, R140, R119 ;  /* 0x000000778c777220 */ /* 0x000fe40000410000 */
[C---:B------:R-:W-:Y:S01]  /*ab90*/  FMUL.FTZ R128, R141.reuse, R128 ;  /* 0x000000808d807220 */ /* 0x040fe20000410000 */
[----:B------:R-:W-:Y:S01]  /*aba0*/  @P0 IADD3.X R176, R4, R149, RZ, P2, !PT ;  /* 0x0000009504b00210 */ /* 0x000fe200017fe4ff */
[----:B------:R-:W-:Y:S01]  /*abb0*/  FMUL.FTZ R129, R141, R129 ;  /* 0x000000818d817220 */ /* 0x000fe20000410000 */
[----:B------:R-:W1:Y:S01]  /*abc0*/  MUFU.EX2 R238, R16 ;  /* 0x0000001000ee7308 */ /* 0x000e620000000800 */
[C---:B------:R-:W-:Y:S02]  /*abd0*/  FMUL.FTZ R130, R140.reuse, R130 ;  /* 0x000000828c827220 */ /* 0x040fe40000410000 */
[C---:B------:R-:W-:Y:S01]  /*abe0*/  FMUL.FTZ R131, R140.reuse, R131 ;  /* 0x000000838c837220 */ /* 0x040fe20000410000 */
[----:B--2---:R-:W-:Y:S01]  /*abf0*/  @P0 LEA R18, P2, R17, c[0x0][0x1c8], 0x1 ;  /* 0x0000720011120a11 */ /* 0x004fe200078408ff */
[C---:B------:R-:W-:Y:S02]  /*ac00*/  FMUL.FTZ R136, R141.reuse, R136 ;  /* 0x000000888d887220 */ /* 0x040fe40000410000 */
[C---:B------:R-:W-:Y:S02]  /*ac10*/  FMUL.FTZ R137, R141.reuse, R137 ;  /* 0x000000898d897220 */ /* 0x040fe40000410000 */
[C---:B------:R-:W-:Y:S01]  /*ac20*/  FMUL.FTZ R138, R140.reuse, R138 ;  /* 0x0000008a8c8a7220 */ /* 0x040fe20000410000 */
[----:B------:R-:W-:Y:S01]  /*ac30*/  MUFU.EX2 R228, R8 ;  /* 0x0000000800e47308 */ /* 0x000fe20000000800 */
[C---:B------:R-:W-:Y:S02]  /*ac40*/  FMUL.FTZ R139, R140.reuse, R139 ;  /* 0x0000008b8c8b7220 */ /* 0x040fe40000410000 */
[----:B------:R-:W-:Y:S01]  /*ac50*/  FMUL.FTZ R68, R141, R68 ;  /* 0x000000448d447220 */ /* 0x000fe20000410000 */
[----:B---3--:R-:W2:Y:S01]  /*ac60*/  SHFL.BFLY PT, R2, R0, 0x2, 0x1f ;  /* 0x0c401f0000027f89 */ /* 0x008ea200000e0000 */
[C---:B----4-:R-:W-:Y:S02]  /*ac70*/  FMUL.FTZ R104, R3.reuse, R104 ;  /* 0x0000006803687220 */ /* 0x050fe40000410000 */
        /* <DEDUP_REMOVED lines=8> */
[----:B------:R3:W-:Y:S01]  /*ad00*/  MUFU.EX2 R231, R12 ;  /* 0x0000000c00e77308 */ /* 0x0007e20000000800 */
[C---:B------:R-:W-:Y:S02]  /*ad10*/  FMUL.FTZ R132, R3.reuse, R132 ;  /* 0x0000008403847220 */ /* 0x040fe40000410000 */
[----:B------:R-:W-:Y:S02]  /*ad20*/  FMUL.FTZ R133, R3, R133 ;  /* 0x0000008503857220 */ /* 0x000fe40000410000 */
[----:B------:R-:W-:Y:S02]  /*ad30*/  FMUL.FTZ R69, R141, R69 ;  /* 0x000000458d457220 */ /* 0x000fe40000410000 */
[----:B------:R-:W-:Y:S01]  /*ad40*/  FMUL.FTZ R70, R140, R70 ;  /* 0x000000468c467220 */ /* 0x000fe20000410000 */
[----:B--2---:R-:W-:Y:S01]  /*ad50*/  FMNMX.FTZ R0, R0, R2, !PT ;  /* 0x0000000200007209 */ /* 0x004fe20007810000 */
[C---:B------:R-:W-:Y:S01]  /*ad60*/  FMUL.FTZ R71, R140.reuse, R71 ;  /* 0x000000478c477220 */ /* 0x040fe20000410000 */
[----:B------:R2:W-:Y:S01]  /*ad70*/  MUFU.EX2 R230, R13 ;  /* 0x0000000d00e67308 */ /* 0x0005e20000000800 */
[C---:B------:R-:W-:Y:S02]  /*ad80*/  FMUL.FTZ R72, R3.reuse, R72 ;  /* 0x0000004803487220 */ /* 0x040fe40000410000 */
[----:B------:R-:W4:Y:S01]  /*ad90*/  SHFL.BFLY PT, R2, R0, 0x1, 0x1f ;  /* 0x0c201f0000027f89 */ /* 0x000f2200000e0000 */
[C---:B------:R-:W-:Y:S02]  /*ada0*/  FMUL.FTZ R73, R3.reuse, R73 ;  /* 0x0000004903497220 */ /* 0x040fe40000410000 */
[C---:B------:R-:W-:Y:S02]  /*adb0*/  FMUL.FTZ R76, R3.reuse, R76 ;  /* 0x0000004c034c7220 */ /* 0x040fe40000410000 */
[----:B------:R-:W-:Y:S02]  /*adc0*/  FMUL.FTZ R77, R3, R77 ;  /* 0x0000004d034d7220 */ /* 0x000fe40000410000 */
[----:B------:R-:W-:Y:S01]  /*add0*/  MUFU.EX2 R225, R32 ;  /* 0x0000002000e17308 */ /* 0x000fe20000000800 */
[C---:B------:R-:W-:Y:S02]  /*ade0*/  FMUL.FTZ R80, R141.reuse, R80 ;  /* 0x000000508d507220 */ /* 0x040fe40000410000 */
[----:B------:R-:W-:Y:S02]  /*adf0*/  FMUL.FTZ R81, R141, R81 ;  /* 0x000000518d517220 */ /* 0x000fe40000410000 */
[----:B---3--:R-:W-:Y:S02]  /*ae00*/  FMUL.FTZ R12, R3, R160 ;  /* 0x000000a0030c7220 */ /* 0x008fe40000410000 */
[C---:B------:R-:W-:Y:S02]  /*ae10*/  FMUL.FTZ R82, R140.reuse, R82 ;  /* 0x000000528c527220 */ /* 0x040fe40000410000 */
[----:B------:R-:W-:Y:S01]  /*ae20*/  FMUL.FTZ R83, R140, R83 ;  /* 0x000000538c537220 */ /* 0x000fe20000410000 */
[----:B------:R-:W-:Y:S01]  /*ae30*/  MUFU.EX2 R197, R36 ;  /* 0x0000002400c57308 */ /* 0x000fe20000000800 */
[C---:B------:R-:W-:Y:S02]  /*ae40*/  FMUL.FTZ R84, R141.reuse, R84 ;  /* 0x000000548d547220 */ /* 0x040fe40000410000 */
[----:B------:R-:W-:Y:S02]  /*ae50*/  FMUL.FTZ R85, R141, R85 ;  /* 0x000000558d557220 */ /* 0x000fe40000410000 */
[----:B--2---:R-:W-:Y:S01]  /*ae60*/  FMUL.FTZ R13, R3, R161 ;  /* 0x000000a1030d7220 */ /* 0x004fe20000410000 */
[----:B----4-:R-:W-:Y:S01]  /*ae70*/  FMNMX.FTZ R142, R0, R2, !PT ;  /* 0x00000002008e7209 */ /* 0x010fe20007810000 */
[C---:B------:R-:W-:Y:S01]  /*ae80*/  FMUL.FTZ R86, R140.reuse, R86 ;  /* 0x000000568c567220 */ /* 0x040fe20000410000 */
[----:B------:R-:W-:Y:S02]  /*ae90*/  @P0 MOV R2, c[0x0][0x1e4] ;  /* 0x0000790000020a02 */ /* 0x000fe40000000f00 */
[----:B------:R-:W-:Y:S01]  /*aea0*/  MUFU.EX2 R196, R37 ;  /* 0x0000002500c47308 */ /* 0x000fe20000000800 */
[----:B------:R-:W-:Y:S01]  /*aeb0*/  FMUL.FTZ R87, R140, R87 ;  /* 0x000000578c577220 */ /* 0x000fe20000410000 */
[----:B------:R-:W-:Y:S01]  /*aec0*/  @P0 LEA.HI.X R2, R7, R4, R2, 0x5, P6 ;  /* 0x0000000407020211 */ /* 0x000fe200030f2c02 */
[----:B------:R-:W-:Y:S01]  /*aed0*/  FADD.FTZ R0, -R142, R146 ;  /* 0x000000928e007221 */ /* 0x000fe20000010100 */
[----:B------:R-:W-:Y:S01]  /*aee0*/  @P0 IADD3 R7, P6, R5, R222, RZ ;  /* 0x000000de05070210 */ /* 0x000fe20007fde0ff */
[----:B------:R-:W-:Y:S01]  /*aef0*/  FMUL.FTZ R88, R3, R88 ;  /* 0x0000005803587220 */ /* 0x000fe20000410000 */
[----:B------:R-:W-:Y:S01]  /*af00*/  @P0 IADD3 R5, P1, R5, R150, RZ ;  /* 0x0000009605050210 */ /* 0x000fe20007f3e0ff */
[----:B------:R-:W-:Y:S01]  /*af10*/  FMUL.FTZ R0, R0, c[0x0][0x2d0] ;  /* 0x0000b40000007a20 */ /* 0x000fe20000410000 */
[C---:B------:R-:W-:Y:S02]  /*af20*/  @P0 IADD3.X R19, R4.reuse, R221, RZ, P6, !PT ;  /* 0x000000dd04130210 */ /* 0x040fe400037fe4ff */
[----:B------:R-:W-:Y:S01]  /*af30*/  MUFU.EX2 R195, R38 ;  /* 0x0000002600c37308 */ /* 0x000fe20000000800 */
[----:B------:R-:W-:Y:S01]  /*af40*/  @P0 LEA R146, P6, R7, c[0x0][0x1c8], 0x1 ;  /* 0x0000720007920a11 */ /* 0x000fe200078c08ff */
[C---:B------:R-:W-:Y:S01]  /*af50*/  FMUL.FTZ R89, R3.reuse, R89 ;  /* 0x0000005903597220 */ /* 0x040fe20000410000 */
[----:B------:R-:W-:Y:S01]  /*af60*/  @P0 IADD3.X R4, R4, R151, RZ, P1, !PT ;  /* 0x0000009704040210 */ /* 0x000fe20000ffe4ff */
[----:B------:R-:W-:Y:S01]  /*af70*/  FMUL.FTZ R92, R3, R92 ;  /* 0x0000005c035c7220 */ /* 0x000fe20000410000 */
[----:B------:R-:W-:Y:S01]  /*af80*/  @P0 LEA.HI.X R147, R7, c[0x0][0x1cc], R19, 0x1, P6 ;  /* 0x0000730007930a11 */ /* 0x000fe200030f0c13 */
[----:B------:R-:W-:Y:S01]  /*af90*/  FMUL.FTZ R93, R3, R93 ;  /* 0x0000005d035d7220 */ /* 0x000fe20000410000 */
[----:B------:R-:W-:Y:S01]  /*afa0*/  @P0 LEA.HI.X R19, R17, c[0x0][0x1cc], R176, 0x1, P2 ;  /* 0x0000730011130a11 */ /* 0x000fe200010f0cb0 */
[----:B------:R-:W-:Y:S01]  /*afb0*/  FMUL.FTZ R96, R141, R96 ;  /* 0x000000608d607220 */ /* 0x000fe20000410000 */
[C---:B------:R-:W-:Y:S01]  /*afc0*/  @P0 LEA R16, P1, R5.reuse, c[0x0][0x1c8], 0x1 ;  /* 0x0000720005100a11 */ /* 0x040fe200078208ff */
[----:B------:R2:W-:Y:S01]  /*afd0*/  @P0 LDGSTS.E.BYPASS.LTC128B.128 [R203+0x3100], [R146.64], !P5 ;  /* 0x0310000092cb0fae */ /* 0x0005e2000e901d46 */
[C---:B------:R-:W-:Y:S01]  /*afe0*/  @P0 IADD3 R148, P6, R6.reuse, R148, RZ ;  /* 0x0000009406940210 */ /* 0x040fe20007fde0ff */
[----:B------:R-:W3:Y:S01]  /*aff0*/  MUFU.EX2 R0, R0 ;  /* 0x0000000000007308 */ /* 0x000ee20000000800 */
[----:B------:R-:W-:Y:S01]  /*b000*/  @P0 LEA.HI.X R17, R5, c[0x0][0x1cc], R4, 0x1, P1 ;  /* 0x0000730005110a11 */ /* 0x000fe200008f0c04 */
[----:B------:R-:W-:Y:S01]  /*b010*/  FMUL.FTZ R97, R141, R97 ;  /* 0x000000618d617220 */ /* 0x000fe20000410000 */
[----:B------:R-:W-:Y:S01]  /*b020*/  @P0 IADD3 R7, P2, R6, R222, RZ ;  /* 0x000000de06070210 */ /* 0x000fe20007f5e0ff */
[----:B------:R-:W-:Y:S01]  /*b030*/  FMUL.FTZ R98, R140, R98 ;  /* 0x000000628c627220 */ /* 0x000fe20000410000 */
[----:B------:R-:W-:Y:S01]  /*b040*/  @P0 IADD3 R5, P1, R6, R150, RZ ;  /* 0x0000009606050210 */ /* 0x000fe20007f3e0ff */
[----:B------:R4:W-:Y:S01]  /*b050*/  @P0 LDGSTS.E.BYPASS.LTC128B.128 [R203+0x4100], [R18.64], !P4 ;  /* 0x0410000012cb0fae */ /* 0x0009e2000e101d46 */
[----:B------:R-:W-:Y:S01]  /*b060*/  @P0 IADD3.X R149, R2, R149, RZ, P6, !PT ;  /* 0x0000009502950210 */ /* 0x000fe200037fe4ff */
[----:B------:R-:W-:Y:S01]  /*b070*/  FMUL.FTZ R99, R140, R99 ;  /* 0x000000638c637220 */ /* 0x000fe20000410000 */
[----:B------:R-:W-:Y:S01]  /*b080*/  @P0 LEA R8, P6, R7, c[0x0][0x1c8], 0x1 ;  /* 0x0000720007080a11 */ /* 0x000fe200078c08ff */
[----:B------:R-:W-:Y:S01]  /*b090*/  MUFU.EX2 R194, R39 ;  /* 0x0000002700c27308 */ /* 0x000fe20000000800 */
[----:B------:R-:W-:Y:S01]  /*b0a0*/  @P0 IADD3.X R151, R2, R151, RZ, P1, !PT ;  /* 0x0000009702970210 */ /* 0x000fe20000ffe4ff */
[--C-:B------:R-:W-:Y:S01]  /*b0b0*/  FFMA.FTZ R20, R20, c[0x0][0x2d0], -R184.reuse ;  /* 0x0000b40014147a23 */ /* 0x100fe200000108b8 */
[----:B------:R-:W-:Y:S01]  /*b0c0*/  @P0 IADD3.X R2, R2, R221, RZ, P2, !PT ;  /* 0x000000dd02020210 */ /* 0x000fe200017fe4ff */
[----:B------:R2:W-:Y:S01]  /*b0d0*/  @P0 LDGSTS.E.BYPASS.LTC128B.128 [R203+0x5100], [R16.64], !P3 ;  /* 0x0510000010cb0fae */ /* 0x0005e2000d901d46 */
[----:B------:R-:W-:Y:S01]  /*b0e0*/  @P0 LEA R6, P2, R148, c[0x0][0x1c8], 0x1 ;  /* 0x0000720094060a11 */ /* 0x000fe200078408ff */
[----:B------:R-:W-:Y:S01]  /*b0f0*/  FFMA.FTZ R21, R21, c[0x0][0x2d0], -R184 ;  /* 0x0000b40015157a23 */ /* 0x000fe200000108b8 */
[----:B------:R-:W-:Y:S01]  /*b100*/  @P0 LEA.HI.X R9, R7, c[0x0][0x1cc], R2, 0x1, P6 ;  /* 0x0000730007090a11 */ /* 0x000fe200030f0c02 */
[----:B------:R-:W-:Y:S01]  /*b110*/  FMUL.FTZ R2, R142, c[0x0][0x2d0] ;  /* 0x0000b4008e027a20 */ /* 0x000fe20000410000 */
[----:B------:R-:W-:Y:S01]  /*b120*/  @P0 LEA.HI.X R7, R148, c[0x0][0x1cc], R149, 0x1, P2 ;  /* 0x0000730094070a11 */ /* 0x000fe200010f0c95 */
[----:B------:R-:W-:Y:S01]  /*b130*/  MUFU.EX2 R193, R48 ;  /* 0x0000003000c17308 */ /* 0x000fe20000000800 */
[----:B------:R-:W-:Y:S01]  /*b140*/  @P0 LEA R4, P1, R5, c[0x0][0x1c8], 0x1 ;  /* 0x0000720005040a11 */ /* 0x000fe200078208ff */
[----:B------:R5:W-:Y:S01]  /*b150*/  @P0 LDGSTS.E.BYPASS.LTC128B.128 [R203+0x3900], [R8.64], !P5 ;  /* 0x0390000008cb0fae */ /* 0x000be2000e901d46 */
[--C-:B------:R-:W-:Y:S01]  /*b160*/  FFMA.FTZ R10, R10, c[0x0][0x2d0], -R2.reuse ;  /* 0x0000b4000a0a7a23 */ /* 0x100fe20000010802 */
[----:B------:R-:W-:Y:S01]  /*b170*/  F2FP.PACK_AB R148, R235, R234 ;  /* 0x000000eaeb94723e */ /* 0x000fe200000000ff */
[--C-:B------:R-:W-:Y:S01]  /*b180*/  FFMA.FTZ R11, R11, c[0x0][0x2d0], -R2.reuse ;  /* 0x0000b4000b0b7a23 */ /* 0x100fe20000010802 */
[----:B------:R-:W-:Y:S01]  /*b190*/  @P0 LEA.HI.X R5, R5, c[0x0][0x1cc], R151, 0x1, P1 ;  /* 0x0000730005050a11 */ /* 0x000fe200008f0c97 */
[--C-:B------:R-:W-:Y:S01]  /*b1a0*/  FFMA.FTZ R14, R14, c[0x0][0x2d0], -R2.reuse ;  /* 0x0000b4000e0e7a23 */ /* 0x100fe20000010802 */
[----:B-1----:R-:W-:Y:S01]  /*b1b0*/  F2FP.PACK_AB R150, R239, R238 ;  /* 0x000000eeef96723e */ /* 0x002fe200000000ff */
[--C-:B------:R-:W-:Y:S01]  /*b1c0*/  FFMA.FTZ R15, R15, c[0x0][0x2d0], -R2.reuse ;  /* 0x0000b4000f0f7a23 */ /* 0x100fe20000010802 */
[----:B------:R1:W-:Y:S01]  /*b1d0*/  @P0 LDGSTS.E.BYPASS.LTC128B.128 [R203+0x4900], [R6.64], !P4 ;  /* 0x0490000006cb0fae */ /* 0x0003e2000e101d46 */
[----:B------:R1:W-:Y:S01]  /*b1e0*/  MUFU.EX2 R187, R10 ;  /* 0x0000000a00bb7308 */ /* 0x0003e20000000800 */
[----:B------:R-:W-:Y:S01]  /*b1f0*/  F2FP.PACK_AB R149, R233, R232 ;  /* 0x000000e8e995723e */ /* 0x000fe200000000ff */
[----:B----4-:R-:W-:Y:S01]  /*b200*/  FMUL.FTZ R18, R140, R166 ;  /* 0x000000a68c127220 */ /* 0x010fe20000410000 */
[----:B------:R-:W-:Y:S01]  /*b210*/  F2FP.PACK_AB R151, R236, R237 ;  /* 0x000000edec97723e */ /* 0x000fe200000000ff */
[----:B------:R-:W-:Y:S02]  /*b220*/  FMUL.FTZ R19, R140, R167 ;  /* 0x000000a78c137220 */ /* 0x000fe40000410000 */
[C---:B---3--:R-:W-:Y:S01]  /*b230*/  FMUL.FTZ R106, R0.reuse, R106 ;  /* 0x0000006a006a7220 */ /* 0x048fe20000410000 */
[----:B------:R3:W-:Y:S01]  /*b240*/  @P0 LDGSTS.E.BYPASS.LTC128B.128 [R203+0x5900], [R4.64], !P3 ;  /* 0x0590000004cb0fae */ /* 0x0007e2000d901d46 */
[C---:B------:R-:W-:Y:S02]  /*b250*/  FMUL.FTZ R107, R0.reuse, R107 ;  /* 0x0000006b006b7220 */ /* 0x040fe40000410000 */
[----:B------:R-:W4:Y:S01]  /*b260*/  MUFU.EX2 R188, R11 ;  /* 0x0000000b00bc7308 */ /* 0x000f220000000800 */
[C---:B--2---:R-:W-:Y:S02]  /*b270*/  FMUL.FTZ R16, R141.reuse, R164 ;  /* 0x000000a48d107220 */ /* 0x044fe40000410000 */
[----:B------:R-:W-:Y:S02]  /*b280*/  FMUL.FTZ R17, R141, R165 ;  /* 0x000000a58d117220 */ /* 0x000fe40000410000 */
[----:B------:R-:W2:Y:S01]  /*b290*/  LDSM.16.MT88.4 R176, [R205] ;  /* 0x00000000cdb0783b */ /* 0x000ea20000004200 */
[C---:B------:R-:W-:Y:S02]  /*b2a0*/  FMUL.FTZ R110, R0.reuse, R110 ;  /* 0x0000006e006e7220 */ /* 0x040fe40000410000 */
[C---:B-----5:R-:W-:Y:S02]  /*b2b0*/  FMUL.FTZ R8, R3.reuse, R156 ;  /* 0x0000009c03087220 */ /* 0x060fe40000410000 */
[----:B------:R5:W-:Y:S01]  /*b2c0*/  MUFU.EX2 R189, R14 ;  /* 0x0000000e00bd7308 */ /* 0x000be20000000800 */
[----:B------:R-:W-:Y:S02]  /*b2d0*/  FMUL.FTZ R9, R3, R157 ;  /* 0x0000009d03097220 */ /* 0x000fe40000410000 */
[----:B------:R-:W2:Y:S01]  /*b2e0*/  LDSM.16.MT88.4 R180, [R206] ;  /* 0x00000000ceb4783b */ /* 0x000ea20000004200 */
[----:B-1----:R-:W-:Y:S02]  /*b2f0*/  FMUL.FTZ R10, R0, R158 ;  /* 0x0000009e000a7220 */ /* 0x002fe40000410000 */
[----:B------:R-:W-:Y:S01]  /*b300*/  FMUL.FTZ R6, R140, R154 ;  /* 0x0000009a8c067220 */ /* 0x000fe20000410000 */
[----:B------:R-:W-:Y:S01]  /*b310*/  F2FP.PACK_AB R154, R230, R231 ;  /* 0x000000e7e69a723e */ /* 0x000fe200000000ff */
[----:B------:R-:W-:Y:S02]  /*b320*/  FMUL.FTZ R7, R140, R155 ;  /* 0x0000009b8c077220 */ /* 0x000fe40000410000 */
[----:B------:R-:W1:Y:S01]  /*b330*/  MUFU.EX2 R190, R15 ;  /* 0x0000000f00be7308 */ /* 0x000e620000000800 */
[----:B------:R-:W-:Y:S01]  /*b340*/  FMUL.FTZ R111, R0, R111 ;  /* 0x0000006f006f7220 */ /* 0x000fe20000410000 */
[----:B------:R-:W-:Y:S01]  /*b350*/  LDSM.16.MT88.4 R36, [R205+0x2400] ;  /* 0x00240000cd24783b */ /* 0x000fe20000004200 */
[--C-:B------:R-:W-:Y:S02]  /*b360*/  FFMA.FTZ R42, R42, c[0x0][0x2d0], -R2.reuse ;  /* 0x0000b4002a2a7a23 */ /* 0x100fe40000010802 */
[----:B---3--:R-:W-:Y:S01]  /*b370*/  FMUL.FTZ R4, R141, R152 ;  /* 0x000000988d047220 */ /* 0x008fe20000410000 */
[----:B------:R-:W-:Y:S01]  /*b380*/  F2FP.PACK_AB R152, R229, R228 ;  /* 0x000000e4e598723e */ /* 0x000fe200000000ff */
[----:B------:R-:W-:Y:S01]  /*b390*/  FMUL.FTZ R5, R141, R153 ;  /* 0x000000998d057220 */ /* 0x000fe20000410000 */
[----:B----4-:R-:W-:Y:S01]  /*b3a0*/  F2FP.PACK_AB R153, R188, R187 ;  /* 0x000000bbbc99723e */ /* 0x010fe200000000ff */
[C---:B------:R-:W-:Y:S01]  /*b3b0*/  FMUL.FTZ R11, R0.reuse, R159 ;  /* 0x0000009f000b7220 */ /* 0x040fe20000410000 */
[----:B------:R-:W-:Y:S01]  /*b3c0*/  LDSM.16.MT88.4 R164, [R205+0xc00] ;  /* 0x000c0000cda4783b */ /* 0x000fe20000004200 */
[----:B------:R-:W-:Y:S01]  /*b3d0*/  MUFU.EX2 R192, R49 ;  /* 0x0000003100c07308 */ /* 0x000fe20000000800 */
[--C-:B------:R-:W-:Y:S02]  /*b3e0*/  FFMA.FTZ R43, R43, c[0x0][0x2d0], -R2.reuse ;  /* 0x0000b4002b2b7a23 */ /* 0x100fe40000010802 */
[----:B-----5:R-:W-:Y:S02]  /*b3f0*/  FMUL.FTZ R14, R0, R162 ;  /* 0x000000a2000e7220 */ /* 0x020fe40000410000 */
[--C-:B------:R-:W-:Y:S02]  /*b400*/  FFMA.FTZ R46, R46, c[0x0][0x2d0], -R2.reuse ;  /* 0x0000b4002e2e7a23 */ /* 0x100fe40000010802 */
[----:B------:R-:W3:Y:S01]  /*b410*/  LDSM.16.MT88.4 R156, [R205+0x1000] ;  /* 0x00100000cd9c783b */ /* 0x000ee20000004200 */
[----:B------:R-:W-:Y:S02]  /*b420*/  FFMA.FTZ R47, R47, c[0x0][0x2d0], -R2 ;  /* 0x0000b4002f2f7a23 */ /* 0x000fe40000010802 */
[----:B------:R-:W-:Y:S01]  /*b430*/  MUFU.EX2 R191, R51 ;  /* 0x0000003300bf7308 */ /* 0x000fe20000000800 */
[----:B------:R-:W-:Y:S01]  /*b440*/  FMUL.FTZ R122, R0, R122 ;  /* 0x0000007a007a7220 */ /* 0x000fe20000410000 */
[----:B-1----:R-:W-:Y:S01]  /*b450*/  F2FP.PACK_AB R155, R190, R189 ;  /* 0x000000bdbe9b723e */ /* 0x002fe200000000ff */
[-C--:B--2---:R-:W-:Y:S02]  /*b460*/  HMMA.16816.F32 R4, R148, R176.reuse, R4 ;  /* 0x000000b09404723c */ /* 0x084fe40000001804 */
[----:B------:R-:W0:Y:S03]  /*b470*/  LDGDEPBAR ;  /* 0x00000000000079af */ /* 0x000e260000000000 */
[C---:B------:R-:W-:Y:S02]  /*b480*/  FMUL.FTZ R15, R0.reuse, R163 ;  /* 0x000000a3000f7220 */ /* 0x040fe40000410000 */
[----:B------:R-:W-:Y:S01]  /*b490*/  MUFU.EX2 R147, R46 ;  /* 0x0000002e00937308 */ /* 0x000fe20000000800 */
[C---:B------:R-:W-:Y:S01]  /*b4a0*/  FMUL.FTZ R123, R0.reuse, R123 ;  /* 0x0000007b007b7220 */ /* 0x040fe20000410000 */
[C---:B------:R-:W-:Y:S01]  /*b4b0*/  HMMA.16816.F32 R8, R152.reuse, R176, R8 ;  /* 0x000000b09808723c */ /* 0x040fe20000001808 */
[----:B------:R-:W1:Y:S03]  /*b4c0*/  LDSM.16.MT88.4 R160, [R206+0x1000] ;  /* 0x00100000cea0783b */ /* 0x000e660000004200 */
[C---:B------:R-:W-:Y:S02]  /*b4d0*/  FMUL.FTZ R126, R0.reuse, R126 ;  /* 0x0000007e007e7220 */ /* 0x040fe40000410000 */
[C---:B------:R-:W-:Y:S02]  /*b4e0*/  FMUL.FTZ R127, R0.reuse, R127 ;  /* 0x0000007f007f7220 */ /* 0x040fe40000410000 */
[-C--:B------:R-:W-:Y:S01]  /*b4f0*/  HMMA.16816.F32 R12, R152, R178.reuse, R12 ;  /* 0x000000b2980c723c */ /* 0x080fe2000000180c */
[----:B------:R2:W-:Y:S03]  /*b500*/  MUFU.EX2 R227, R20 ;  /* 0x0000001400e37308 */ /* 0x0005e60000000800 */
[C---:B------:R-:W-:Y:S02]  /*b510*/  FMUL.FTZ R134, R0.reuse, R134 ;  /* 0x0000008600867220 */ /* 0x040fe40000410000 */
[C---:B------:R-:W-:Y:S02]  /*b520*/  FMUL.FTZ R135, R0.reuse, R135 ;  /* 0x0000008700877220 */ /* 0x040fe40000410000 */
[C---:B------:R-:W-:Y:S03]  /*b530*/  HMMA.16816.F32 R16, R148.reuse, R178, R16 ;  /* 0x000000b29410723c */ /* 0x040fe60000001810 */
[----:B------:R4:W5:Y:S01]  /*b540*/  MUFU.EX2 R226, R21 ;  /* 0x0000001500e27308 */ /* 0x0009620000000800 */
[--C-:B------:R-:W-:Y:S02]  /*b550*/  FFMA.FTZ R146, R35, c[0x0][0x2d0], -R185.reuse ;  /* 0x0000b40023927a23 */ /* 0x100fe400000108b9 */
[C---:B------:R-:W-:Y:S02]  /*b560*/  FMUL.FTZ R35, R0.reuse, R175 ;  /* 0x000000af00237220 */ /* 0x040fe40000410000 */
[-C--:B------:R-:W-:Y:S04]  /*b570*/  HMMA.16816.F32 R100, R148, R180.reuse, R100 ;  /* 0x000000b49464723c */ /* 0x080fe80000001864 */
[C---:B------:R-:W-:Y:S01]  /*b580*/  FMUL.FTZ R74, R0.reuse, R74 ;  /* 0x0000004a004a7220 */ /* 0x040fe20000410000 */
[----:B------:R-:W-:Y:S01]  /*b590*/  MUFU.EX2 R203, R146 ;  /* 0x0000009200cb7308 */ /* 0x000fe20000000800 */
[C---:B------:R-:W-:Y:S02]  /*b5a0*/  FMUL.FTZ R75, R0.reuse, R75 ;  /* 0x0000004b004b7220 */ /* 0x040fe40000410000 */
[C---:B------:R-:W-:Y:S04]  /*b5b0*/  HMMA.16816.F32 R104, R152.reuse, R180, R104 ;  /* 0x000000b49868723c */ /* 0x040fe80000001868 */
[C---:B--2---:R-:W-:Y:S02]  /*b5c0*/  FMUL.FTZ R20, R141.reuse, R168 ;  /* 0x000000a88d147220 */ /* 0x044fe40000410000 */
[C---:B------:R-:W-:Y:S01]  /*b5d0*/  FMUL.FTZ R78, R0.reuse, R78 ;  /* 0x0000004e004e7220 */ /* 0x040fe20000410000 */
[----:B------:R-:W-:Y:S01]  /*b5e0*/  MUFU.EX2 R181, R40 ;  /* 0x0000002800b57308 */ /* 0x000fe20000000800 */
[-C--:B------:R-:W-:Y:S04]  /*b5f0*/  HMMA.16816.F32 R108, R152, R182.reuse, R108 ;  /* 0x000000b6986c723c */ /* 0x080fe8000000186c */
[----:B----4-:R-:W-:Y:S02]  /*b600*/  FMUL.FTZ R21, R141, R169 ;  /* 0x000000a98d157220 */ /* 0x010fe40000410000 */
[----:B------:R-:W-:Y:S02]  /*b610*/  FMUL.FTZ R79, R0, R79 ;  /* 0x0000004f004f7220 */ /* 0x000fe40000410000 */
[C---:B------:R-:W-:Y:S01]  /*b620*/  HMMA.16816.F32 R112, R148.reuse, R182, R112 ;  /* 0x000000b69470723c */ /* 0x040fe20000001870 */
[----:B------:R2:W-:Y:S03]  /*b630*/  MUFU.EX2 R183, R50 ;  /* 0x0000003200b77308 */ /* 0x0005e60000000800 */
[--C-:B------:R-:W-:Y:S02]  /*b640*/  FFMA.FTZ R22, R22, c[0x0][0x2d0], -R185.reuse ;  /* 0x0000b40016167a23 */ /* 0x100fe400000108b9 */
[C---:B------:R-:W-:Y:S02]  /*b650*/  FMUL.FTZ R90, R0.reuse, R90 ;  /* 0x0000005a005a7220 */ /* 0x040fe40000410000 */
[-C--:B---3--:R-:W-:Y:S03]  /*b660*/  HMMA.16816.F32 R116, R148, R156.reuse, R116 ;  /* 0x0000009c9474723c */ /* 0x088fe60000001874 */
[----:B------:R3:W-:Y:S01]  /*b670*/  MUFU.EX2 R223, R22 ;  /* 0x0000001600df7308 */ /* 0x0007e20000000800 */
[C---:B------:R-:W-:Y:S02]  /*b680*/  FMUL.FTZ R91, R0.reuse, R91 ;  /* 0x0000005b005b7220 */ /* 0x040fe40000410000 */
[----:B------:R-:W-:Y:S02]  /*b690*/  FMUL.FTZ R94, R0, R94 ;  /* 0x0000005e005e7220 */ /* 0x000fe40000410000 */
[C---:B------:R-:W-:Y:S04]  /*b6a0*/  HMMA.16816.F32 R120, R152.reuse, R156, R120 ;  /* 0x0000009c9878723c */ /* 0x040fe80000001878 */
[----:B------:R-:W-:Y:S01]  /*b6b0*/  FFMA.FTZ R33, R33, c[0x0][0x2d0], -R184 ;  /* 0x0000b40021217a23 */ /* 0x000fe200000108b8 */
[----:B------:R-:W-:Y:S01]  /*b6c0*/  MUFU.EX2 R182, R41 ;  /* 0x0000002900b67308 */ /* 0x000fe20000000800 */
[--C-:B------:R-:W-:Y:S02]  /*b6d0*/  FFMA.FTZ R32, R23, c[0x0][0x2d0], -R185.reuse ;  /* 0x0000b40017207a23 */ /* 0x100fe400000108b9 */
[-C--:B------:R-:W-:Y:S01]  /*b6e0*/  HMMA.16816.F32 R124, R152, R158.reuse, R124 ;  /* 0x0000009e987c723c */ /* 0x080fe2000000187c */
[----:B--2---:R-:W-:Y:S03]  /*b6f0*/  LDSM.16.MT88.4 R48, [R206+0x2400] ;  /* 0x00240000ce30783b */ /* 0x004fe60000004200 */
[--C-:B------:R-:W-:Y:S02]  /*b700*/  FFMA.FTZ R34, R34, c[0x0][0x2d0], -R185.reuse ;  /* 0x0000b40022227a23 */ /* 0x100fe400000108b9 */
[C---:B------:R-:W-:Y:S01]  /*b710*/  FMUL.FTZ R23, R140.reuse, R171 ;  /* 0x000000ab8c177220 */ /* 0x040fe20000410000 */
[----:B------:R2:W-:Y:S01]  /*b720*/  MUFU.EX2 R224, R33 ;  /* 0x0000002100e07308 */ /* 0x0005e20000000800 */
[C---:B------:R-:W-:Y:S01]  /*b730*/  HMMA.16816.F32 R128, R148.reuse, R158, R128 ;  /* 0x0000009e9480723c */ /* 0x040fe20000001880 */
[----:B------:R-:W4:Y:S03]  /*b740*/  LDSM.16.MT88.4 R156, [R205+0x2000] ;  /* 0x00200000cd9c783b */ /* 0x000f260000004200 */
[----:B---3--:R-:W-:Y:S02]  /*b750*/  FMUL.FTZ R22, R140, R170 ;  /* 0x000000aa8c167220 */ /* 0x008fe40000410000 */
[----:B------:R-:W-:Y:S02]  /*b760*/  FMUL.FTZ R95, R0, R95 ;  /* 0x0000005f005f7220 */ /* 0x000fe40000410000 */
[--C-:B------:R-:W-:Y:S01]  /*b770*/  FFMA.FTZ R24, R24, c[0x0][0x2d0], -R186.reuse ;  /* 0x0000b40018187a23 */ /* 0x100fe200000108ba */
[----:B------:R3:W3:Y:S02]  /*b780*/  MUFU.EX2 R222, R32 ;  /* 0x0000002000de7308 */ /* 0x0006e40000000800 */
[-C--:B-1----:R-:W-:Y:S03]  /*b790*/  HMMA.16816.F32 R20, R148, R160.reuse, R20 ;  /* 0x000000a09414723c */ /* 0x082fe60000001814 */
[----:B------:R-:W-:Y:S02]  /*b7a0*/  FFMA.FTZ R25, R25, c[0x0][0x2d0], -R186 ;  /* 0x0000b40019197a23 */ /* 0x000fe400000108ba */
[--C-:B------:R-:W-:Y:S02]  /*b7b0*/  FFMA.FTZ R26, R26, c[0x0][0x2d0], -R2.reuse ;  /* 0x0000b4001a1a7a23 */ /* 0x100fe40000010802 */
[----:B------:R-:W-:Y:S01]  /*b7c0*/  FFMA.FTZ R27, R27, c[0x0][0x2d0], -R2 ;  /* 0x0000b4001b1b7a23 */ /* 0x000fe20000010802 */
[C---:B------:R-:W-:Y:S01]  /*b7d0*/  HMMA.16816.F32 R132, R152.reuse, R160, R132 ;  /* 0x000000a09884723c */ /* 0x040fe20000001884 */
[----:B------:R1:W1:Y:S03]  /*b7e0*/  MUFU.EX2 R221, R34 ;  /* 0x0000002200dd7308 */ /* 0x0002660000000800 */
[----:B--2---:R-:W-:Y:S02]  /*b7f0*/  FMUL.FTZ R33, R3, R173 ;  /* 0x000000ad03217220 */ /* 0x004fe40000410000 */
[--C-:B------:R-:W-:Y:S02]  /*b800*/  FFMA.FTZ R28, R28, c[0x0][0x2d0], -R186.reuse ;  /* 0x0000b4001c1c7a23 */ /* 0x100fe400000108ba */
[----:B------:R-:W-:Y:S03]  /*b810*/  FFMA.FTZ R29, R29, c[0x0][0x2d0], -R186 ;  /* 0x0000b4001d1d7a23 */ /* 0x000fe600000108ba */
[----:B------:R5:W-:Y:S01]  /*b820*/  MUFU.EX2 R201, R24 ;  /* 0x0000001800c97308 */ /* 0x000be20000000800 */
[--C-:B------:R-:W-:Y:S02]  /*b830*/  FFMA.FTZ R30, R30, c[0x0][0x2d0], -R2.reuse ;  /* 0x0000b4001e1e7a23 */ /* 0x100fe40000010802 */
[----:B---3--:R-:W-:Y:S02]  /*b840*/  FMUL.FTZ R32, R3, R172 ;  /* 0x000000ac03207220 */ /* 0x008fe40000410000 */
[----:B------:R-:W-:Y:S02]  /*b850*/  FFMA.FTZ R31, R31, c[0x0][0x2d0], -R2 ;  /* 0x0000b4001f1f7a23 */ /* 0x000fe40000010802 */
[--C-:B------:R-:W-:Y:S02]  /*b860*/  FFMA.FTZ R65, R65, c[0x0][0x2d0], -R184.reuse ;  /* 0x0000b40041417a23 */ /* 0x100fe400000108b8 */
[--C-:B------:R-:W-:Y:S01]  /*b870*/  FFMA.FTZ R67, R67, c[0x0][0x2d0], -R185.reuse ;  /* 0x0000b40043437a23 */ /* 0x100fe200000108b9 */
[----:B------:R2:W3:Y:S01]  /*b880*/  MUFU.EX2 R200, R25 ;  /* 0x0000001900c87308 */ /* 0x0004e20000000800 */
[----:B------:R-:W-:Y:S02]  /*b890*/  FFMA.FTZ R52, R52, c[0x0][0x2d0], -R184 ;  /* 0x0000b40034347a23 */ /* 0x000fe400000108b8 */
[----:B------:R-:W-:Y:S02]  /*b8a0*/  FFMA.FTZ R61, R61, c[0x0][0x2d0], -R186 ;  /* 0x0000b4003d3d7a23 */ /* 0x000fe400000108ba */
[----:B-1----:R-:W-:Y:S02]  /*b8b0*/  FMUL.FTZ R34, R0, R174 ;  /* 0x000000ae00227220 */ /* 0x002fe40000410000 */
[--C-:B------:R-:W-:Y:S02]  /*b8c0*/  FFMA.FTZ R53, R53, c[0x0][0x2d0], -R184.reuse ;  /* 0x0000b40035357a23 */ /* 0x100fe400000108b8 */
[----:B------:R-:W-:Y:S01]  /*b8d0*/  FFMA.FTZ R64, R64, c[0x0][0x2d0], -R184 ;  /* 0x0000b40040407a23 */ /* 0x000fe200000108b8 */
[----:B------:R-:W-:Y:S01]  /*b8e0*/  MUFU.EX2 R180, R45 ;  /* 0x0000002d00b47308 */ /* 0x000fe20000000800 */
[--C-:B------:R-:W-:Y:S01]  /*b8f0*/  FFMA.FTZ R54, R54, c[0x0][0x2d0], -R185.reuse ;  /* 0x0000b40036367a23 */ /* 0x100fe200000108b9 */
[-C--:B------:R-:W-:Y:S03]  /*b900*/  HMMA.16816.F32 R32, R152, R162.reuse, R32 ;  /* 0x000000a29820723c */ /* 0x080fe60000001820 */
[----:B-----5:R-:W-:Y:S01]  /*b910*/  F2FP.PACK_AB R24, R226, R227 ;  /* 0x000000e3e218723e */ /* 0x020fe200000000ff */
[--C-:B------:R-:W-:Y:S02]  /*b920*/  FFMA.FTZ R55, R55, c[0x0][0x2d0], -R185.reuse ;  /* 0x0000b40037377a23 */ /* 0x100fe400000108b9 */
[----:B------:R-:W-:Y:S02]  /*b930*/  FFMA.FTZ R66, R66, c[0x0][0x2d0], -R185 ;  /* 0x0000b40042427a23 */ /* 0x000fe400000108b9 */
[C---:B------:R-:W-:Y:S01]  /*b940*/  HMMA.16816.F32 R136, R148.reuse, R162, R136 ;  /* 0x000000a29488723c */ /* 0x040fe20000001888 */
[----:B------:R-:W1:Y:S01]  /*b950*/  LDSM.16.MT88.4 R160, [R206+0x2000] ;  /* 0x00200000cea0783b */ /* 0x000e620000004200 */
[----:B------:R-:W-:Y:S02]  /*b960*/  MUFU.EX2 R146, R47 ;  /* 0x0000002f00927308 */ /* 0x000fe40000000800 */
[----:B--2---:R-:W-:Y:S01]  /*b970*/  F2FP.PACK_AB R25, R222, R223 ;  /* 0x000000dfde19723e */ /* 0x004fe200000000ff */
[----:B------:R-:W-:Y:S02]  /*b980*/  FFMA.FTZ R57, R57, c[0x0][0x2d0], -R186 ;  /* 0x0000b40039397a23 */ /* 0x000fe400000108ba */
[--C-:B------:R-:W-:Y:S01]  /*b990*/  FFMA.FTZ R58, R58, c[0x0][0x2d0], -R2.reuse ;  /* 0x0000b4003a3a7a23 */ /* 0x100fe20000010802 */
[-C--:B----4-:R-:W-:Y:S04]  /*b9a0*/  HMMA.16816.F32 R68, R148, R156.reuse, R68 ;  /* 0x0000009c9444723c */ /* 0x090fe80000001844 */
[----:B------:R-:W-:Y:S01]  /*b9b0*/  MUFU.EX2 R65, R65 ;  /* 0x0000004100417308 */ /* 0x000fe20000000800 */
[----:B------:R-:W-:Y:S02]  /*b9c0*/  FFMA.FTZ R59, R59, c[0x0][0x2d0], -R2 ;  /* 0x0000b4003b3b7a23 */ /* 0x000fe40000010802 */
[----:B------:R-:W-:Y:S01]  /*b9d0*/  FFMA.FTZ R60, R60, c[0x0][0x2d0], -R186 ;  /* 0x0000b4003c3c7a23 */ /* 0x000fe200000108ba */
[C---:B------:R-:W-:Y:S04]  /*b9e0*/  HMMA.16816.F32 R72, R152.reuse, R156, R72 ;  /* 0x0000009c9848723c */ /* 0x040fe80000001848 */
[--C-:B------:R-:W-:Y:S02]  /*b9f0*/  FFMA.FTZ R62, R62, c[0x0][0x2d0], -R2.reuse ;  /* 0x0000b4003e3e7a23 */ /* 0x100fe40000010802 */
[----:B------:R-:W-:Y:S01]  /*ba00*/  MUFU.EX2 R67, R67 ;  /* 0x0000004300437308 */ /* 0x000fe20000000800 */
[----:B------:R-:W-:Y:S01]  /*ba10*/  FFMA.FTZ R2, R63, c[0x0][0x2d0], -R2 ;  /* 0x0000b4003f027a23 */ /* 0x000fe20000010802 */
[-C--:B------:R-:W-:Y:S04]  /*ba20*/  HMMA.16816.F32 R76, R152, R158.reuse, R76 ;  /* 0x0000009e984c723c */ /* 0x080fe8000000184c */
[----:B------:R-:W-:Y:S02]  /*ba30*/  FFMA.FTZ R56, R56, c[0x0][0x2d0], -R186 ;  /* 0x0000b40038387a23 */ /* 0x000fe400000108ba */
[----:B------:R-:W-:Y:S02]  /*ba40*/  FFMA.FTZ R3, R3, R241, R228 ;  /* 0x000000f103037223 */ /* 0x000fe400000100e4 */
[C---:B------:R-:W-:Y:S01]  /*ba50*/  HMMA.16816.F32 R80, R148.reuse, R158, R80 ;  /* 0x0000009e9450723c */ /* 0x040fe20000001850 */
[----:B------:R-:W2:Y:S01]  /*ba60*/  LDSM.16.MT88.4 R156, [R205+0x400] ;  /* 0x00040000cd9c783b */ /* 0x000ea20000004200 */
[----:B------:R-:W-:Y:S02]  /*ba70*/  MUFU.EX2 R61, R61 ;  /* 0x0000003d003d7308 */ /* 0x000fe40000000800 */
[----:B------:R-:W-:Y:S02]  /*ba80*/  FADD.FTZ R3, R229, R3 ;  /* 0x00000003e5037221 */ /* 0x000fe40000010000 */
[----:B------:R-:W-:Y:S02]  /*ba90*/  FFMA.FTZ R0, R0, R240, R187 ;  /* 0x000000f000007223 */ /* 0x000fe400000100bb */
[----:B------:R-:W-:Y:S01]  /*baa0*/  FADD.FTZ R3, R231, R3 ;  /* 0x00000003e7037221 */ /* 0x000fe20000010000 */
[-C--:B-1----:R-:W-:Y:S03]  /*bab0*/  HMMA.16816.F32 R84, R148, R160.reuse, R84 ;  /* 0x000000a09454723c */ /* 0x082fe60000001854 */
[----:B------:R1:W-:Y:S01]  /*bac0*/  MUFU.EX2 R179, R26 ;  /* 0x0000001a00b37308 */ /* 0x0003e20000000800 */
[----:B------:R-:W-:Y:S02]  /*bad0*/  FFMA.FTZ R141, R141, R243, R234 ;  /* 0x000000f38d8d7223 */ /* 0x000fe400000100ea */
[----:B------:R-:W-:Y:S02]  /*bae0*/  FFMA.FTZ R140, R140, R242, R232 ;  /* 0x000000f28c8c7223 */ /* 0x000fe400000100e8 */
[C---:B------:R-:W-:Y:S04]  /*baf0*/  HMMA.16816.F32 R88, R152.reuse, R160, R88 ;  /* 0x000000a09858723c */ /* 0x040fe80000001858 */
[----:B------:R-:W-:Y:S01]  /*bb00*/  FADD.FTZ R141, R235, R141 ;  /* 0x0000008deb8d7221 */ /* 0x000fe20000010000 */
[----:B------:R4:W5:Y:S01]  /*bb10*/  MUFU.EX2 R178, R27 ;  /* 0x0000001b00b27308 */ /* 0x0009620000000800 */
[----:B------:R-:W-:Y:S02]  /*bb20*/  FADD.FTZ R140, R233, R140 ;  /* 0x0000008ce98c7221 */ /* 0x000fe40000010000 */
[-C--:B------:R-:W-:Y:S01]  /*bb30*/  HMMA.16816.F32 R92, R152, R162.reuse, R92 ;  /* 0x000000a2985c723c */ /* 0x080fe2000000185c */
[----:B------:R-:W5:Y:S06]  /*bb40*/  LDSM.16.MT88.4 R152, [R206+0x400] ;  /* 0x00040000ce98783b */ /* 0x000f6c0000004200 */
[----:B------:R3:W-:Y:S01]  /*bb50*/  MUFU.EX2 R199, R28 ;  /* 0x0000001c00c77308 */ /* 0x0007e20000000800 */
[----:B------:R-:W-:Y:S01]  /*bb60*/  HMMA.16816.F32 R96, R148, R162, R96 ;  /* 0x000000a29460723c */ /* 0x000fe20000001860 */
[----:B------:R-:W5:Y:S03]  /*bb70*/  LDSM.16.MT88.4 R148, [R205+0x1400] ;  /* 0x00140000cd94783b */ /* 0x000f660000004200 */
[----:B-1----:R-:W-:Y:S05]  /*bb80*/  F2FP.PACK_AB R26, R224, R225 ;  /* 0x000000e1e01a723e */ /* 0x002fea00000000ff */
[----:B------:R5:W1:Y:S03]  /*bb90*/  MUFU.EX2 R198, R29 ;  /* 0x0000001d00c67308 */ /* 0x000a660000000800 */
[----:B----4-:R-:W-:Y:S07]  /*bba0*/  F2FP.PACK_AB R27, R203, R221 ;  /* 0x000000ddcb1b723e */ /* 0x010fee00000000ff */
[----:B------:R1:W-:Y:S01]  /*bbb0*/  MUFU.EX2 R176, R30 ;  /* 0x0000001e00b07308 */ /* 0x0003e20000000800 */
[-C--:B--2---:R-:W-:Y:S05]  /*bbc0*/  HMMA.16816.F32 R4, R24, R156.reuse, R4 ;  /* 0x0000009c1804723c */ /* 0x084fea0000001804 */
[----:B---3--:R-:W-:Y:S04]  /*bbd0*/  F2FP.PACK_AB R28, R200, R201 ;  /* 0x000000c9c81c723e */ /* 0x008fe800000000ff */
[----:B------:R-:W2:Y:S03]  /*bbe0*/  MUFU.EX2 R177, R31 ;  /* 0x0000001f00b17308 */ /* 0x000ea60000000800 */
[----:B-----5:R-:W-:Y:S07]  /*bbf0*/  F2FP.PACK_AB R29, R178, R179 ;  /* 0x000000b3b21d723e */ /* 0x020fee00000000ff */
[----:B------:R-:W-:Y:S01]  /*bc00*/  MUFU.EX2 R53, R53 ;  /* 0x0000003500357308 */ /* 0x000fe20000000800 */
[----:B-1----:R-:W-:Y:S09]  /*bc10*/  F2FP.PACK_AB R30, R198, R199 ;  /* 0x000000c7c61e723e */ /* 0x002ff200000000ff */
[----:B------:R-:W-:Y:S01]  /*bc20*/  MUFU.EX2 R54, R54 ;  /* 0x0000003600367308 */ /* 0x000fe20000000800 */
[----:B--2---:R-:W-:Y:S09]  /*bc30*/  F2FP.PACK_AB R31, R177, R176 ;  /* 0x000000b0b11f723e */ /* 0x004ff200000000ff */
[----:B------:R-:W-:Y:S01]  /*bc40*/  MUFU.EX2 R55, R55 ;  /* 0x0000003700377308 */ /* 0x000fe20000000800 */
[C---:B------:R-:W-:Y:S08]  /*bc50*/  HMMA.16816.F32 R8, R28.reuse, R156, R8 ;  /* 0x0000009c1c08723c */ /* 0x040ff00000001808 */
[-C--:B------:R-:W-:Y:S01]  /*bc60*/  HMMA.16816.F32 R12, R28, R158.reuse, R12 ;  /* 0x0000009e1c0c723c */ /* 0x080fe2000000180c */
[----:B------:R-:W-:Y:S07]  /*bc70*/  MUFU.EX2 R64, R64 ;  /* 0x0000004000407308 */ /* 0x000fee0000000800 */
[C---:B------:R-:W-:Y:S01]  /*bc80*/  HMMA.16816.F32 R16, R24.reuse, R158, R16 ;  /* 0x0000009e1810723c */ /* 0x040fe20000001810 */
[----:B------:R-:W1:Y:S02]  /*bc90*/  LDSM.16.MT88.4 R156, [R206+0x1400] ;  /* 0x00140000ce9c783b */ /* 0x000e640000004200 */
[----:B------:R-:W-:Y:S05]  /*bca0*/  MUFU.EX2 R66, R66 ;  /* 0x0000004200427308 */ /* 0x000fea0000000800 */
[-C--:B------:R-:W-:Y:S05]  /*bcb0*/  HMMA.16816.F32 R100, R24, R152.reuse, R100 ;  /* 0x000000981864723c */ /* 0x080fea0000001864 */
[----:B------:R-:W-:Y:S03]  /*bcc0*/  MUFU.EX2 R57, R57 ;  /* 0x0000003900397308 */ /* 0x000fe60000000800 */
[C---:B------:R-:W-:Y:S07]  /*bcd0*/  HMMA.16816.F32 R104, R28.reuse, R152, R104 ;  /* 0x000000981c68723c */ /* 0x040fee0000001868 */
[----:B------:R-:W-:Y:S01]  /*bce0*/  MUFU.EX2 R60, R60 ;  /* 0x0000003c003c7308 */ /* 0x000fe20000000800 */
[-C--:B------:R-:W-:Y:S08]  /*bcf0*/  HMMA.16816.F32 R108, R28, R154.reuse, R108 ;  /* 0x0000009a1c6c723c */ /* 0x080ff0000000186c */
[C---:B------:R-:W-:Y:S01]  /*bd00*/  HMMA.16816.F32 R112, R24.reuse, R154, R112 ;  /* 0x0000009a1870723c */ /* 0x040fe20000001870 */
[----:B------:R-:W-:Y:S07]  /*bd10*/  MUFU.EX2 R62, R62 ;  /* 0x0000003e003e7308 */ /* 0x000fee0000000800 */
[-C--:B------:R-:W-:Y:S03]  /*bd20*/  HMMA.16816.F32 R116, R24, R148.reuse, R116 ;  /* 0x000000941874723c */ /* 0x080fe60000001874 */
[----:B------:R-:W-:Y:S05]  /*bd30*/  MUFU.EX2 R56, R56 ;  /* 0x0000003800387308 */ /* 0x000fea0000000800 */
[C---:B------:R-:W-:Y:S05]  /*bd40*/  HMMA.16816.F32 R120, R28.reuse, R148, R120 ;  /* 0x000000941c78723c */ /* 0x040fea0000001878 */
[----:B------:R-:W-:Y:S03]  /*bd50*/  MUFU.EX2 R148, R42 ;  /* 0x0000002a00947308 */ /* 0x000fe60000000800 */
[-C--:B------:R-:W-:Y:S07]  /*bd60*/  HMMA.16816.F32 R124, R28, R150.reuse, R124 ;  /* 0x000000961c7c723c */ /* 0x080fee000000187c */
[----:B------:R2:W3:Y:S01]  /*bd70*/  MUFU.EX2 R149, R43 ;  /* 0x0000002b00957308 */ /* 0x0004e20000000800 */
[C---:B------:R-:W-:Y:S08]  /*bd80*/  HMMA.16816.F32 R128, R24.reuse, R150, R128 ;  /* 0x000000961880723c */ /* 0x040ff00000001880 */
[-C--:B-1----:R-:W-:Y:S01]  /*bd90*/  HMMA.16816.F32 R20, R24, R156.reuse, R20 ;  /* 0x0000009c1814723c */ /* 0x082fe20000001814 */
[----:B------:R1:W4:Y:S07]  /*bda0*/  MUFU.EX2 R151, R44 ;  /* 0x0000002c00977308 */ /* 0x00032e0000000800 */
[C---:B------:R-:W-:Y:S03]  /*bdb0*/  HMMA.16816.F32 R132, R28.reuse, R156, R132 ;  /* 0x0000009c1c84723c */ /* 0x040fe60000001884 */
[----:B------:R-:W-:Y:S01]  /*bdc0*/  MUFU.EX2 R150, R52 ;  /* 0x0000003400967308 */ /* 0x000fe20000000800 */
[----:B--2---:R-:W2:Y:S04]  /*bdd0*/  LDSM.16.MT88.4 R40, [R205+0x800] ;  /* 0x00080000cd28783b */ /* 0x004ea80000004200 */
[-C--:B------:R-:W-:Y:S05]  /*bde0*/  HMMA.16816.F32 R32, R28, R158.reuse, R32 ;  /* 0x0000009e1c20723c */ /* 0x080fea0000001820 */
[----:B------:R5:W-:Y:S03]  /*bdf0*/  MUFU.EX2 R52, R2 ;  /* 0x0000000200347308 */ /* 0x000be60000000800 */
[C---:B------:R-:W-:Y:S01]  /*be00*/  HMMA.16816.F32 R136, R24.reuse, R158, R136 ;  /* 0x0000009e1888723c */ /* 0x040fe20000001888 */
[----:B-1----:R-:W-:Y:S06]  /*be10*/  LDSM.16.MT88.4 R44, [R205+0x1800] ;  /* 0x00180000cd2c783b */ /* 0x002fec0000004200 */
[----:B------:R-:W-:Y:S01]  /*be20*/  MUFU.EX2 R58, R58 ;  /* 0x0000003a003a7308 */ /* 0x000fe20000000800 */
[-C--:B------:R-:W-:Y:S08]  /*be30*/  HMMA.16816.F32 R68, R24, R36.reuse, R68 ;  /* 0x000000241844723c */ /* 0x080ff00000001844 */
[C---:B------:R-:W-:Y:S01]  /*be40*/  HMMA.16816.F32 R72, R28.reuse, R36, R72 ;  /* 0x000000241c48723c */ /* 0x040fe20000001848 */
[----:B------:R-:W1:Y:S03]  /*be50*/  MUFU.EX2 R59, R59 ;  /* 0x0000003b003b7308 */ /* 0x000e660000000800 */
[----:B-----5:R-:W-:Y:S02]  /*be60*/  FADD.FTZ R2, R188, R0 ;  /* 0x00000000bc027221 */ /* 0x020fe40000010000 */
[----:B------:R-:W-:Y:S02]  /*be70*/  FADD.FTZ R0, R238, R141 ;  /* 0x0000008dee007221 */ /* 0x000fe40000010000 */
[-C--:B------:R-:W-:Y:S04]  /*be80*/  HMMA.16816.F32 R76, R28, R38.reuse, R76 ;  /* 0x000000261c4c723c */ /* 0x080fe8000000184c */
[----:B------:R-:W-:Y:S02]  /*be90*/  FADD.FTZ R0, R239, R0 ;  /* 0x00000000ef007221 */ /* 0x000fe40000010000 */
[----:B------:R-:W-:Y:S02]  /*bea0*/  FADD.FTZ R2, R189, R2 ;  /* 0x00000002bd027221 */ /* 0x000fe40000010000 */
[C---:B------:R-:W-:Y:S01]  /*beb0*/  HMMA.16816.F32 R80, R24.reuse, R38, R80 ;  /* 0x000000261850723c */ /* 0x040fe20000001850 */
[----:B------:R-:W5:Y:S07]  /*bec0*/  LDSM.16.MT88.4 R36, [R206+0x800] ;  /* 0x00080000ce24783b */ /* 0x000f6e0000004200 */
[-C--:B------:R-:W-:Y:S08]  /*bed0*/  HMMA.16816.F32 R84, R24, R48.reuse, R84 ;  /* 0x000000301854723c */ /* 0x080ff00000001854 */
[C---:B------:R-:W-:Y:S08]  /*bee0*/  HMMA.16816.F32 R88, R28.reuse, R48, R88 ;  /* 0x000000301c58723c */ /* 0x040ff00000001858 */
[-C--:B------:R-:W-:Y:S07]  /*bef0*/  HMMA.16816.F32 R92, R28, R50.reuse, R92 ;  /* 0x000000321c5c723c */ /* 0x080fee000000185c */
[----:B------:R-:W-:Y:S01]  /*bf00*/  F2FP.PACK_AB R28, R182, R181 ;  /* 0x000000b5b61c723e */ /* 0x000fe200000000ff */
[----:B------:R-:W-:Y:S01]  /*bf10*/  HMMA.16816.F32 R96, R24, R50, R96 ;  /* 0x000000321860723c */ /* 0x000fe20000001860 */
[----:B------:R-:W-:Y:S03]  /*bf20*/  LDSM.16.MT88.4 R48, [R205+0x2800] ;  /* 0x00280000cd30783b */ /* 0x000fe60000004200 */
[----:B---3--:R-:W-:Y:S02]  /*bf30*/  F2FP.PACK_AB R29, R149, R148 ;  /* 0x00000094951d723e */ /* 0x008fe400000000ff */
[----:B----4-:R-:W-:Y:S02]  /*bf40*/  F2FP.PACK_AB R30, R180, R151 ;  /* 0x00000097b41e723e */ /* 0x010fe400000000ff */
[----:B------:R-:W-:Y:S04]  /*bf50*/  F2FP.PACK_AB R24, R196, R197 ;  /* 0x000000c5c418723e */ /* 0x000fe800000000ff */
[----:B------:R-:W-:Y:S02]  /*bf60*/  F2FP.PACK_AB R25, R194, R195 ;  /* 0x000000c3c219723e */ /* 0x000fe400000000ff */
[----:B------:R-:W-:Y:S02]  /*bf70*/  F2FP.PACK_AB R26, R192, R193 ;  /* 0x000000c1c01a723e */ /* 0x000fe400000000ff */
[----:B------:R-:W-:Y:S02]  /*bf80*/  F2FP.PACK_AB R27, R191, R183 ;  /* 0x000000b7bf1b723e */ /* 0x000fe400000000ff */
[----:B------:R-:W-:Y:S05]  /*bf90*/  F2FP.PACK_AB R31, R146, R147 ;  /* 0x00000093921f723e */ /* 0x000fea00000000ff */
[-C--:B--2---:R-:W-:Y:S08]  /*bfa0*/  HMMA.16816.F32 R4, R24, R40.reuse, R4 ;  /* 0x000000281804723c */ /* 0x084ff00000001804 */
[C---:B------:R-:W-:Y:S08]  /*bfb0*/  HMMA.16816.F32 R8, R28.reuse, R40, R8 ;  /* 0x000000281c08723c */ /* 0x040ff00000001808 */
[-C--:B------:R-:W-:Y:S08]  /*bfc0*/  HMMA.16816.F32 R12, R28, R42.reuse, R12 ;  /* 0x0000002a1c0c723c */ /* 0x080ff0000000180c */
[C---:B------:R-:W-:Y:S01]  /*bfd0*/  HMMA.16816.F32 R16, R24.reuse, R42, R16 ;  /* 0x0000002a1810723c */ /* 0x040fe20000001810 */
[----:B------:R-:W2:Y:S07]  /*bfe0*/  LDSM.16.MT88.4 R40, [R206+0x1800] ;  /* 0x00180000ce28783b */ /* 0x000eae0000004200 */
[-C--:B-----5:R-:W-:Y:S08]  /*bff0*/  HMMA.16816.F32 R100, R24, R36.reuse, R100 ;  /* 0x000000241864723c */ /* 0x0a0ff00000001864 */
[C---:B------:R-:W-:Y:S08]  /*c000*/  HMMA.16816.F32 R104, R28.reuse, R36, R104 ;  /* 0x000000241c68723c */ /* 0x040ff00000001868 */
[-C--:B------:R-:W-:Y:S08]  /*c010*/  HMMA.16816.F32 R108, R28, R38.reuse, R108 ;  /* 0x000000261c6c723c */ /* 0x080ff0000000186c */
[C---:B------:R-:W-:Y:S01]  /*c020*/  HMMA.16816.F32 R112, R24.reuse, R38, R112 ;  /* 0x000000261870723c */ /* 0x040fe20000001870 */
[----:B------:R-:W3:Y:S07]  /*c030*/  LDSM.16.MT88.4 R36, [R206+0x2800] ;  /* 0x00280000ce24783b */ /* 0x000eee0000004200 */
[-C--:B------:R-:W-:Y:S08]  /*c040*/  HMMA.16816.F32 R116, R24, R44.reuse, R116 ;  /* 0x0000002c1874723c */ /* 0x080ff00000001874 */
        /* <DEDUP_REMOVED lines=13> */
[----:B------:R-:W4:Y:S07]  /*c120*/  LDSM.16.MT88.4 R48, [R206+0x1c00] ;  /* 0x001c0000ce30783b */ /* 0x000f2e0000004200 */
[-C--:B---3--:R-:W-:Y:S08]  /*c130*/  HMMA.16816.F32 R84, R24, R36.reuse, R84 ;  /* 0x000000241854723c */ /* 0x088ff00000001854 */
[C---:B------:R-:W-:Y:S08]  /*c140*/  HMMA.16816.F32 R88, R28.reuse, R36, R88 ;  /* 0x000000241c58723c */ /* 0x040ff00000001858 */
[-C--:B------:R-:W-:Y:S07]  /*c150*/  HMMA.16816.F32 R92, R28, R38.reuse, R92 ;  /* 0x000000261c5c723c */ /* 0x080fee000000185c */
[----:B------:R-:W-:Y:S01]  /*c160*/  F2FP.PACK_AB R28, R57, R56 ;  /* 0x00000038391c723e */ /* 0x000fe200000000ff */
[----:B------:R-:W-:Y:S01]  /*c170*/  HMMA.16816.F32 R96, R24, R38, R96 ;  /* 0x000000261860723c */ /* 0x000fe20000001860 */
[----:B------:R-:W3:Y:S03]  /*c180*/  LDSM.16.MT88.4 R36, [R205+0x2c00] ;  /* 0x002c0000cd24783b */ /* 0x000ee60000004200 */
[----:B-1----:R-:W-:Y:S02]  /*c190*/  F2FP.PACK_AB R29, R59, R58 ;  /* 0x0000003a3b1d723e */ /* 0x002fe400000000ff */
[----:B------:R-:W-:Y:S02]  /*c1a0*/  F2FP.PACK_AB R30, R61, R60 ;  /* 0x0000003c3d1e723e */ /* 0x000fe400000000ff */
[----:B------:R-:W-:Y:S04]  /*c1b0*/  F2FP.PACK_AB R24, R53, R150 ;  /* 0x000000963518723e */ /* 0x000fe800000000ff */
[----:B------:R-:W-:Y:S02]  /*c1c0*/  F2FP.PACK_AB R25, R55, R54 ;  /* 0x000000363719723e */ /* 0x000fe400000000ff */
[----:B------:R-:W-:Y:S02]  /*c1d0*/  F2FP.PACK_AB R26, R65, R64 ;  /* 0x00000040411a723e */ /* 0x000fe400000000ff */
[----:B------:R-:W-:Y:S02]  /*c1e0*/  F2FP.PACK_AB R27, R67, R66 ;  /* 0x00000042431b723e */ /* 0x000fe400000000ff */
[----:B------:R-:W-:Y:S05]  /*c1f0*/  F2FP.PACK_AB R31, R52, R62 ;  /* 0x0000003e341f723e */ /* 0x000fea00000000ff */
[-C--:B------:R-:W-:Y:S01]  /*c200*/  HMMA.16816.F32 R152, R24, R164.reuse, R4 ;  /* 0x000000a41898723c */ /* 0x080fe20000001804 */
[----:B------:R-:W1:Y:S07]  /*c210*/  LDSM.16.MT88.4 R4, [R206+0x2c00] ;  /* 0x002c0000ce04783b */ /* 0x000e6e0000004200 */
[C---:B------:R-:W-:Y:S07]  /*c220*/  HMMA.16816.F32 R156, R28.reuse, R164, R8 ;  /* 0x000000a41c9c723c */ /* 0x040fee0000001808 */
[----:B------:R-:W-:Y:S01]  /*c230*/  FADD.FTZ R10, R230, R3 ;  /* 0x00000003e60a7221 */ /* 0x000fe20000010000 */
[-C--:B------:R-:W-:Y:S04]  /*c240*/  HMMA.16816.F32 R160, R28, R166.reuse, R12 ;  /* 0x000000a61ca0723c */ /* 0x080fe8000000180c */
[----:B------:R-:W-:Y:S02]  /*c250*/  FADD.FTZ R9, R190, R2 ;  /* 0x00000002be097221 */ /* 0x000fe40000010000 */
[----:B------:R-:W-:Y:S02]  /*c260*/  FADD.FTZ R2, R201, R10 ;  /* 0x0000000ac9027221 */ /* 0x000fe40000010000 */
[C---:B------:R-:W-:Y:S04]  /*c270*/  HMMA.16816.F32 R164, R24.reuse, R166, R16 ;  /* 0x000000a618a4723c */ /* 0x040fe80000001810 */
[----:B------:R-:W-:Y:S04]  /*c280*/  FADD.FTZ R8, R237, R140 ;  /* 0x0000008ced087221 */ /* 0x000fe80000010000 */
[-C--:B--2---:R-:W-:Y:S04]  /*c290*/  HMMA.16816.F32 R100, R24, R40.reuse, R100 ;  /* 0x000000281864723c */ /* 0x084fe80000001864 */
        /* <DEDUP_REMOVED lines=23> */
[-C--:B----4-:R-:W-:Y:S04]  /*c410*/  HMMA.16816.F32 R168, R24, R48.reuse, R20 ;  /* 0x0000003018a8723c */ /* 0x090fe80000001814 */
        /* <DEDUP_REMOVED lines=15> */
[----:B------:R-:W-:Y:S04]  /*c510*/  FADD.FTZ R8, R192, R0 ;  /* 0x00000000c0087221 */ /* 0x000fe80000010000 */
[-C--:B------:R-:W-:Y:S04]  /*c520*/  HMMA.16816.F32 R76, R28, R38.reuse, R76 ;  /* 0x000000261c4c723c */ /* 0x080fe8000000184c */
[----:B------:R-:W-:Y:S04]  /*c530*/  FADD.FTZ R8, R150, R8 ;  /* 0x0000000896087221 */ /* 0x000fe80000010000 */
[C---:B------:R-:W-:Y:S08]  /*c540*/  HMMA.16816.F32 R80, R24.reuse, R38, R80 ;  /* 0x000000261850723c */ /* 0x040ff00000001850 */
        /* <DEDUP_REMOVED lines=21> */
[----:B------:R-:W-:Y:S01]  /*c6a0*/  STL [R1+0x18], R4 ;  /* 0x0000180401007387 */ /* 0x000fe20000100800 */
[----:B------:R-:W-:Y:S02]  /*c6b0*/  FADD.FTZ R2, R61, R2 ;  /* 0x000000023d027221 */ /* 0x000fe40000010000 */
[----:B------:R-:W-:Y:S02]  /*c6c0*/  FADD.FTZ R3, R67, R3 ;  /* 0x0000000343037221 */ /* 0x000fe40000010000 */
[----:B------:R-:W-:Y:S03]  /*c6d0*/  FADD.FTZ R0, R62, R6 ;  /* 0x000000063e007221 */ /* 0x000fe60000010000 */
[----:B------:R1:W-:Y:S01]  /*c6e0*/  STL [R1+0x1c], R3 ;  /* 0x00001c0301007387 */ /* 0x0003e20000100800 */
[----:B------:R-:W-:Y:S03]  /*c6f0*/  FADD.FTZ R0, R52, R0 ;  /* 0x0000000034007221 */ /* 0x000fe60000010000 */
[----:B------:R2:W-:Y:S04]  /*c700*/  STL [R1+0x20], R2 ;  /* 0x0000200201007387 */ /* 0x0005e80000100800 */
[----:B------:R3:W-:Y:S01]  /*c710*/  STL [R1+0x24], R0 ;  /* 0x0000240001007387 */ /* 0x0007e20000100800 */
[----:B-1----:R-:W-:Y:S02]  /*c720*/  MOV R3, R143 ;  /* 0x0000008f00037202 */ /* 0x002fe40000000f00 */
[----:B--2---:R-:W-:Y:S02]  /*c730*/  MOV R2, R144 ;  /* 0x0000009000027202 */ /* 0x004fe40000000f00 */
[----:B---3--:R-:W-:Y:S01]  /*c740*/  MOV R0, R145 ;  /* 0x0000009100007202 */ /* 0x008fe20000000f00 */
[----:B------:R-:W-:-:S05]  /*c750*/  @P0 BRA `(.L_x_555) ;  /* 0xffffceb000000947 */ /* 0x000fca000383ffff */
.L_x_554:
[----:B------:R-:W-:Y:S02]  /*c760*/  MOV R10, 0x1f ;  /* 0x0000001f000a7802 */ /* 0x000fe40000000f00 */
[----:B------:R-:W-:Y:S01]  /*c770*/  MOV R9, 0xffffffff ;  /* 0xffffffff00097802 */ /* 0x000fe20000000f00 */
[----:B------:R-:W-:Y:S05]  /*c780*/  BRA.DIV ~URZ, `(.L_x_556) ;  /* 0x00002d727f007947 */ /* 0x000fea000b800000 */
[----:B------:R-:W2:Y:S04]  /*c790*/  LDL R0, [R1+0x18] ;  /* 0x0000180001007983 */ /* 0x000ea80000100800 */
[----:B--2---:R1:W2:Y:S02]  /*c7a0*/  SHFL.BFLY PT, R4, R0, 0x2, 0x1f ;  /* 0x0c401f0000047f89 */ /* 0x0042a400000e0000 */
.L_x_594:
[----:B-1----:R-:W3:Y:S02]  /*c7b0*/  LDL.LU R0, [R1+0x18] ;  /* 0x0000180001007983 */ /* 0x002ee40000300800 */
[----:B--23--:R-:W-:Y:S01]  /*c7c0*/  FADD.FTZ R4, R4, R0 ;  /* 0x0000000004047221 */ /* 0x00cfe20000010000 */
[----:B------:R-:W-:Y:S05]  /*c7d0*/  BRA.DIV ~URZ, `(.L_x_557) ;  /* 0x00002d827f007947 */ /* 0x000fea000b800000 */
[----:B------:R-:W2:Y:S04]  /*c7e0*/  LDL.LU R2, [R1+0x1c] ;  /* 0x00001c0001027983 */ /* 0x000ea80000300800 */
[----:B------:R-:W3:Y:S04]  /*c7f0*/  LDL.LU R0, [R1+0x20] ;  /* 0x0000200001007983 */ /* 0x000ee80000300800 */
[----:B------:R-:W4:Y:S04]  /*c800*/  LDL.LU R9, [R1+0x24] ;  /* 0x0000240001097983 */ /* 0x000f280000300800 */
[----:B--2---:R-:W1:Y:S04]  /*c810*/  SHFL.BFLY PT, R5, R2, 0x2, 0x1f ;  /* 0x0c401f0002057f89 */ /* 0x004e6800000e0000 */
[----:B---3--:R-:W2:Y:S04]  /*c820*/  SHFL.BFLY PT, R6, R0, 0x2, 0x1f ;  /* 0x0c401f0000067f89 */ /* 0x008ea800000e0000 */
[----:B----4-:R-:W3:Y:S01]  /*c830*/  SHFL.BFLY PT, R7, R9, 0x2, 0x1f ;  /* 0x0c401f0009077f89 */ /* 0x010ee200000e0000 */
[----:B-1----:R-:W-:-:S02]  /*c840*/  FADD.FTZ R5, R5, R2 ;  /* 0x0000000205057221 */ /* 0x002fc40000010000 */
[----:B--2---:R-:W-:-:S03]  /*c850*/  FADD.FTZ R6, R6, R0 ;  /* 0x0000000006067221 */ /* 0x004fc60000010000 */
[----:B------:R-:W1:Y:S01]  /*c860*/  SHFL.BFLY PT, R2, R5, 0x1, 0x1f ;  /* 0x0c201f0005027f89 */ /* 0x000e6200000e0000 */
[----:B---3--:R-:W-:-:S03]  /*c870*/  FADD.FTZ R7, R7, R9 ;  /* 0x0000000907077221 */ /* 0x008fc60000010000 */
[----:B------:R-:W2:Y:S04]  /*c880*/  SHFL.BFLY PT, R0, R4, 0x1, 0x1f ;  /* 0x0c201f0004007f89 */ /* 0x000ea800000e0000 */
[----:B------:R-:W3:Y:S04]  /*c890*/  SHFL.BFLY PT, R3, R6, 0x1, 0x1f ;  /* 0x0c201f0006037f89 */ /* 0x000ee800000e0000 */
[----:B------:R4:W4:Y:S01]  /*c8a0*/  SHFL.BFLY PT, R8, R7, 0x1, 0x1f ;  /* 0x0c201f0007087f89 */ /* 0x00092200000e0000 */
[----:B-1----:R-:W-:Y:S02]  /*c8b0*/  FADD.FTZ R5, R5, R2 ;  /* 0x0000000205057221 */ /* 0x002fe40000010000 */
[----:B--2---:R-:W-:-:S02]  /*c8c0*/  FADD.FTZ R4, R4, R0 ;  /* 0x0000000004047221 */ /* 0x004fc40000010000 */
[----:B---3--:R-:W-:-:S03]  /*c8d0*/  FADD.FTZ R6, R6, R3 ;  /* 0x0000000306067221 */ /* 0x008fc60000010000 */
.L_x_595:
[----:B------:R-:W-:Y:S01]  /*c8e0*/  FSETP.NE.FTZ.AND P3, PT, R4, RZ, PT ;  /* 0x000000ff0400720b */ /* 0x000fe20003f75000 */
[----:B------:R-:W-:Y:S01]  /*c8f0*/  CS2R R2, SRZ ;  /* 0x0000000000027805 */ /* 0x000fe2000001ff00 */
[----:B------:R-:W-:Y:S01]  /*c900*/  FSETP.NE.FTZ.AND P2, PT, R5, RZ, PT ;  /* 0x000000ff0500720b */ /* 0x000fe20003f55000 */
[----:B----4-:R-:W-:Y:S01]  /*c910*/  FADD.FTZ R7, R8, R7 ;  /* 0x0000000708077221 */ /* 0x010fe20000010000 */
[----:B------:R-:W-:Y:S02]  /*c920*/  FSETP.NE.FTZ.AND P1, PT, R6, RZ, PT ;  /* 0x000000ff0600720b */ /* 0x000fe40003f35000 */
[----:B------:R-:W-:Y:S02]  /*c930*/  MOV R0, RZ ;  /* 0x000000ff00007202 */ /* 0x000fe40000000f00 */
[----:B------:R-:W-:Y:S02]  /*c940*/  FSETP.NE.FTZ.AND P0, PT, R7, RZ, PT ;  /* 0x000000ff0700720b */ /* 0x000fe40003f15000 */
[----:B------:R-:W-:-:S02]  /*c950*/  MOV R47, 0xff800000 ;  /* 0xff800000002f7802 */ /* 0x000fc40000000f00 */
[----:B------:R-:W-:Y:S01]  /*c960*/  MOV R46, 0xff800000 ;  /* 0xff800000002e7802 */ /* 0x000fe20000000f00 */
[----:B------:R-:W1:Y:S01]  /*c970*/  @P3 MUFU.RCP R0, R4 ;  /* 0x0000000400003308 */ /* 0x000e620000001000 */
[----:B------:R-:W-:Y:S02]  /*c980*/  MOV R45, 0xff800000 ;  /* 0xff800000002d7802 */ /* 0x000fe40000000f00 */
[----:B------:R-:W-:Y:S02]  /*c990*/  MOV R44, 0xff800000 ;  /* 0xff800000002c7802 */ /* 0x000fe40000000f00 */
[----:B------:R-:W-:-:S03]  /*c9a0*/  @P1 MOV R13, 0x3f317218 ;  /* 0x3f317218000d1802 */ /* 0x000fc60000000f00 */
[----:B------:R-:W2:Y:S08]  /*c9b0*/  @P2 MUFU.RCP R3, R5 ;  /* 0x0000000500032308 */ /* 0x000eb00000001000 */
[----:B------:R-:W3:Y:S01]  /*c9c0*/  @P1 MUFU.RCP R2, R6 ;  /* 0x0000000600021308 */ /* 0x000ee20000001000 */
[C---:B-1----:R-:W-:Y:S02]  /*c9d0*/  FMUL.FTZ R152, R0.reuse, R152 ;  /* 0x0000009800987220 */ /* 0x042fe40000410000 */
        /* <DEDUP_REMOVED lines=8> */
[----:B------:R4:W5:Y:S01]  /*ca60*/  @P2 MUFU.LG2 R4, R5 ;  /* 0x0000000500042308 */ /* 0x0009620000000c00 */
        /* <DEDUP_REMOVED lines=9> */
[----:B----4-:R-:W-:Y:S01]  /*cb00*/  @P3 MOV R5, 0x3f317218 ;  /* 0x3f31721800053802 */ /* 0x010fe20000000f00 */
[C---:B------:R-:W-:Y:S02]  /*cb10*/  FMUL.FTZ R68, R0.reuse, R68 ;  /* 0x0000004400447220 */ /* 0x040fe40000410000 */
[C---:B------:R-:W-:Y:S02]  /*cb20*/  FMUL.FTZ R16, R0.reuse, R69 ;  /* 0x0000004500107220 */ /* 0x040fe40000410000 */
[C---:B------:R-:W-:Y:S02]  /*cb30*/  FMUL.FTZ R80, R0.reuse, R80 ;  /* 0x0000005000507220 */ /* 0x040fe40000410000 */
[C---:B------:R-:W-:Y:S02]  /*cb40*/  FMUL.FTZ R12, R0.reuse, R81 ;  /* 0x00000051000c7220 */ /* 0x040fe40000410000 */
[----:B------:R-:W-:-:S02]  /*cb50*/  FMUL.FTZ R84, R0, R84 ;  /* 0x0000005400547220 */ /* 0x000fc40000410000 */
[C---:B------:R-:W-:Y:S02]  /*cb60*/  FMUL.FTZ R85, R0.reuse, R85 ;  /* 0x0000005500557220 */ /* 0x040fe40000410000 */
[C---:B------:R-:W-:Y:S02]  /*cb70*/  FMUL.FTZ R96, R0.reuse, R96 ;  /* 0x0000006000607220 */ /* 0x040fe40000410000 */
[----:B------:R-:W-:Y:S01]  /*cb80*/  FMUL.FTZ R97, R0, R97 ;  /* 0x0000006100617220 */ /* 0x000fe20000410000 */
[----:B------:R-:W-:Y:S01]  /*cb90*/  MOV R0, RZ ;  /* 0x000000ff00007202 */ /* 0x000fe20000000f00 */
[C---:B--2---:R-:W-:Y:S02]  /*cba0*/  FMUL.FTZ R154, R3.reuse, R154 ;  /* 0x0000009a039a7220 */ /* 0x044fe40000410000 */
[C---:B------:R-:W-:Y:S02]  /*cbb0*/  FMUL.FTZ R42, R3.reuse, R155 ;  /* 0x0000009b032a7220 */ /* 0x040fe40000410000 */
[C---:B------:R-:W-:Y:S01]  /*cbc0*/  FMUL.FTZ R166, R3.reuse, R166 ;  /* 0x000000a603a67220 */ /* 0x040fe20000410000 */
[----:B------:R-:W-:Y:S01]  /*cbd0*/  @P0 MUFU.RCP R0, R7 ;  /* 0x0000000700000308 */ /* 0x000fe20000001000 */
        /* <DEDUP_REMOVED lines=20> */
[----:B------:R-:W-:Y:S01]  /*cd20*/  FMUL.FTZ R99, R3, R99 ;  /* 0x0000006303637220 */ /* 0x000fe20000410000 */
[----:B------:R-:W-:Y:S01]  /*cd30*/  @P2 MOV R3, 0x3f317218 ;  /* 0x3f31721800032802 */ /* 0x000fe20000000f00 */
[C---:B---3--:R-:W-:Y:S02]  /*cd40*/  FMUL.FTZ R156, R2.reuse, R156 ;  /* 0x0000009c029c7220 */ /* 0x048fe40000410000 */
        /* <DEDUP_REMOVED lines=23> */
[----:B------:R-:W2:Y:S01]  /*cec0*/  @P0 MUFU.LG2 R2, R7 ;  /* 0x0000000700020308 */ /* 0x000ea20000000c00 */
[----:B-1----:R-:W-:Y:S02]  /*ced0*/  @P3 FMUL.FTZ R9, R8, 0.69314718246459960938 ;  /* 0x3f31721808093820 */ /* 0x002fe40000410000 */
[----:B-----5:R-:W-:Y:S02]  /*cee0*/  @P2 FMUL.FTZ R8, R4, 0.69314718246459960938 ;  /* 0x3f31721804082820 */ /* 0x020fe40000410000 */
[----:B------:R-:W-:Y:S02]  /*cef0*/  @P2 FMUL.FTZ R4, R3, c[0x0][0x2d0] ;  /* 0x0000b40003042a20 */ /* 0x000fe40000410000 */
[----:B------:R-:W-:-:S02]  /*cf00*/  @P1 FMUL.FTZ R6, R6, 0.69314718246459960938 ;  /* 0x3f31721806061820 */ /* 0x000fc40000410000 */
[----:B------:R-:W-:Y:S02]  /*cf10*/  @P1 FMUL.FTZ R3, R13, c[0x0][0x2d0] ;  /* 0x0000b4000d031a20 */ /* 0x000fe40000410000 */
[----:B------:R-:W-:Y:S02]  /*cf20*/  @P3 FMUL.FTZ R5, R5, c[0x0][0x2d0] ;  /* 0x0000b40005053a20 */ /* 0x000fe40000410000 */
[----:B------:R-:W-:Y:S01]  /*cf30*/  @P1 FFMA.FTZ R47, R3, R143, R6 ;  /* 0x0000008f032f1223 */ /* 0x000fe20000010006 */
[----:B------:R-:W-:Y:S01]  /*cf40*/  @P0 MOV R3, 0x3f317218 ;  /* 0x3f31721800030802 */ /* 0x000fe20000000f00 */
[----:B------:R-:W-:Y:S01]  /*cf50*/  @P2 FFMA.FTZ R46, R4, R144, R8 ;  /* 0x00000090042e2223 */ /* 0x000fe20000010008 */
[----:B------:R-:W-:Y:S01]  /*cf60*/  MOV R4, 0x1 ;  /* 0x0000000100047802 */ /* 0x000fe20000000f00 */
[----:B--2---:R-:W-:Y:S02]  /*cf70*/  @P0 FMUL.FTZ R2, R2, 0.69314718246459960938 ;  /* 0x3f31721802020820 */ /* 0x004fe40000410000 */
[----:B------:R-:W-:-:S02]  /*cf80*/  @P0 FMUL.FTZ R3, R3, c[0x0][0x2d0] ;  /* 0x0000b40003030a20 */ /* 0x000fc40000410000 */
[----:B------:R-:W-:Y:S02]  /*cf90*/  @P3 FFMA.FTZ R45, R5, R145, R9 ;  /* 0x00000091052d3223 */ /* 0x000fe40000010009 */
        /* <DEDUP_REMOVED lines=23> */
[----:B------:R-:W-:Y:S01]  /*d110*/  FMUL.FTZ R95, R0, R95 ;  /* 0x0000005f005f7220 */ /* 0x000fe20000410000 */
[----:B------:R-:W-:Y:S01]  /*d120*/  PRMT R0, R4, 0x7610, R0 ;  /* 0x0000761004007816 */ /* 0x000fe20000000000 */
[----:B------:R-:W-:Y:S02]  /*d130*/  @P0 FFMA.FTZ R44, R3, R142, R2 ;  /* 0x0000008e032c0223 */ /* 0x000fe40000010002 */
.L_x_537:
[----:B-1----:R1:W5:Y:S01]  /*d140*/  LDL R8, [R1+0x6c] ;  /* 0x00006c0001087983 */ /* 0x0023620000100800 */
[----:B------:R-:W-:Y:S03]  /*d150*/  BSSY B0, `(.L_x_558) ;  /* 0x0000012000007945 */ /* 0x000fe60003800000 */
[----:B------:R-:W2:Y:S02]  /*d160*/  S2R R48, SR_TID.X ;  /* 0x0000000000307919 */ /* 0x000ea40000002100 */
[----:B--2---:R-:W-:-:S13]  /*d170*/  LOP3.LUT P6, RZ, R48, 0x7f, RZ, 0xc0, !PT ;  /* 0x0000007f30ff7812 */ /* 0x004fda00078cc0ff */
[----:B------:R-:W-:Y:S05]  /*d180*/  @P6 BRA `(.L_x_559) ;  /* 0x000000e000006947 */ /* 0x000fea0003800000 */
[----:B-1----:R-:W1:Y:S01]  /*d190*/  S2R R4, SR_LANEID ;  /* 0x0000000000047919 */ /* 0x002e620000000000 */
[----:B------:R-:W-:Y:S01]  /*d1a0*/  VOTEU.ANY UR4, UPT, PT ;  /* 0x0000000000047886 */ /* 0x000fe200038e0100 */
[----:B------:R-:W-:Y:S01]  /*d1b0*/  IMAD.MOV.U32 R6, RZ, RZ, c[0x0][0x580] ;  /* 0x00016000ff067624 */ /* 0x000fe200078e00ff */
[----:B------:R-:W1:Y:S01]  /*d1c0*/  FLO.U32 R3, UR4 ;  /* 0x0000000400037d00 */ /* 0x000e6200080e0000 */
[----:B------:R-:W-:-:S07]  /*d1d0*/  IMAD.MOV.U32 R7, RZ, RZ, c[0x0][0x584] ;  /* 0x00016100ff077624 */ /* 0x000fce00078e00ff */
[----:B------:R-:W2:Y:S01]  /*d1e0*/  POPC R2, UR4 ;  /* 0x0000000400027d09 */ /* 0x000ea20008000000 */
[----:B-1----:R-:W-:-:S13]  /*d1f0*/  ISETP.EQ.U32.AND P0, PT, R3, R4, PT ;  /* 0x000000040300720c */ /* 0x002fda0003f02070 */
[----:B--2---:R-:W2:Y:S04]  /*d200*/  @P0 ATOMG.E.ADD.STRONG.GPU PT, R2, [R6.64], R2 ;  /* 0x00000002060209a8 */ /* 0x004ea800081ee1c6 */
[----:B------:R-:W1:Y:S04]  /*d210*/  S2R R4, SR_LTMASK ;  /* 0x0000000000047919 */ /* 0x000e680000003900 */
[----:B--2---:R1:W2:Y:S02]  /*d220*/  SHFL.IDX PT, R3, R2, R3, 0x1f ;  /* 0x00001f0302037589 */ /* 0x0042a400000e0000 */
[----:B-1----:R-:W-:-:S06]  /*d230*/  LOP3.LUT R2, R4, UR4, RZ, 0xc0, !PT ;  /* 0x0000000404027c12 */ /* 0x002fcc000f8ec0ff */
[----:B------:R-:W2:Y:S02]  /*d240*/  POPC R2, R2 ;  /* 0x0000000200027309 */ /* 0x000ea40000000000 */
[----:B--2--5:R-:W-:-:S05]  /*d250*/  IADD3 R8, R3, c[0x0][0xc], R2 ;  /* 0x0000030003087a10 */ /* 0x024fca0007ffe002 */
[----:B------:R1:W-:Y:S02]  /*d260*/  STL [R1+0x6c], R8 ;  /* 0x00006c0801007387 */ /* 0x0003e40000100800 */
.L_x_559:
[----:B-1----:R-:W-:Y:S05]  /*d270*/  BSYNC B0 ;  /* 0x0000000000007941 */ /* 0x002fea0003800000 */
.L_x_558:
[----:B------:R-:W-:Y:S01]  /*d280*/  PRMT R0, R0, 0x9910, RZ ;  /* 0x0000991000007816 */ /* 0x000fe200000000ff */
[----:B------:R-:W-:Y:S01]  /*d290*/  BSSY B1, `(.L_x_560) ;  /* 0x00001e0000017945 */ /* 0x000fe20003800000 */
[----:B-----5:R-:W-:Y:S02]  /*d2a0*/  IMAD.MOV.U32 R60, RZ, RZ, R8 ;  /* 0x000000ffff3c7224 */ /* 0x020fe400078e0008 */
[----:B------:R-:W-:-:S13]  /*d2b0*/  ISETP.NE.AND P0, PT, R0, RZ, PT ;  /* 0x000000ff0000720c */ /* 0x000fda0003f05270 */
[----:B------:R-:W-:Y:S05]  /*d2c0*/  @!P0 BRA `(.L_x_561) ;  /* 0x000012d000008947 */ /* 0x000fea0003800000 */
[----:B------:R-:W2:Y:S04]  /*d2d0*/  LDL R52, [R1+0x54] ;  /* 0x0000540001347983 */ /* 0x000ea80000100800 */
[----:B------:R-:W3:Y:S04]  /*d2e0*/  LDL R51, [R1+0x58] ;  /* 0x0000580001337983 */ /* 0x000ee80000100800 */
[----:B------:R-:W4:Y:S04]  /*d2f0*/  LDL R50, [R1+0x60] ;  /* 0x0000600001327983 */ /* 0x000f280000100800 */
[----:B------:R-:W5:Y:S01]  /*d300*/  LDL R49, [R1+0x5c] ;  /* 0x00005c0001317983 */ /* 0x000f620000100800 */
[----:B------:R-:W-:Y:S01]  /*d310*/  WARPSYNC 0xffffffff ;  /* 0xffffffff00007948 */ /* 0x000fe20003800000 */
[----:B------:R-:W-:-:S02]  /*d320*/  F2FP.PACK_AB R43, R43, R152 ;  /* 0x000000982b2b723e */ /* 0x000fc400000000ff */
[----:B------:R-:W-:Y:S01]  /*d330*/  BAR.SYNC.DEFER_BLOCKING 0x1, 0x80 ;  /* 0x0042000000007b1d */ /* 0x000fe20000010000 */
        /* <DEDUP_REMOVED lines=46> */
[----:B------:R-:W-:Y:S01]  /*d620*/  F2FP.PACK_AB R0, R95, R94 ;  /* 0x0000005e5f00723e */ /* 0x000fe200000000ff */
[----:B--2---:R1:W-:Y:S04]  /*d630*/  STS [R52+0x80], R43 ;  /* 0x0000802b34007388 */ /* 0x0043e80000000800 */
[----:B------:R1:W-:Y:S04]  /*d640*/  STS [R52+0x280], R42 ;  /* 0x0002802a34007388 */ /* 0x0003e80000000800 */
[----:B---3--:R1:W-:Y:S04]  /*d650*/  STS [R51], R40 ;  /* 0x0000002833007388 */ /* 0x0083e80000000800 */
[----:B------:R1:W-:Y:S04]  /*d660*/  STS [R51+0x200], R39 ;  /* 0x0002002733007388 */ /* 0x0003e80000000800 */
[----:B------:R1:W-:Y:S04]  /*d670*/  STS [R52+0x1080], R41 ;  /* 0x0010802934007388 */ /* 0x0003e80000000800 */
[----:B------:R1:W-:Y:S04]  /*d680*/  STS [R52+0x1280], R158 ;  /* 0x0012809e34007388 */ /* 0x0003e80000000800 */
[----:B------:R1:W-:Y:S04]  /*d690*/  STS [R51+0x1000], R38 ;  /* 0x0010002633007388 */ /* 0x0003e80000000800 */
[----:B------:R1:W-:Y:S04]  /*d6a0*/  STS [R51+0x1200], R162 ;  /* 0x001200a233007388 */ /* 0x0003e80000000800 */
[----:B----4-:R1:W-:Y:S04]  /*d6b0*/  STS [R50+0x80], R37 ;  /* 0x0000802532007388 */ /* 0x0103e80000000800 */
[----:B------:R1:W-:Y:S04]  /*d6c0*/  STS [R50+0x280], R36 ;  /* 0x0002802432007388 */ /* 0x0003e80000000800 */
[----:B-----5:R1:W-:Y:S04]  /*d6d0*/  STS [R49], R34 ;  /* 0x0000002231007388 */ /* 0x0203e80000000800 */
        /* <DEDUP_REMOVED lines=37> */
[----:B------:R-:W-:Y:S06]  /*d930*/  BAR.SYNC.DEFER_BLOCKING 0x1, 0x80 ;  /* 0x0042000000007b1d */ /* 0x000fec0000010000 */
[----:B------:R-:W-:Y:S05]  /*d940*/  BRA.CONV ~URZ, `(.L_x_562) ;  /* 0x000000737f007947 */ /* 0x000fea000b800000 */
[----:B-1----:R-:W-:Y:S01]  /*d950*/  SHF.R.S32.HI R7, RZ, 0x1f, R48 ;  /* 0x0000001fff077819 */ /* 0x002fe20000011430 */
[----:B------:R-:W-:Y:S01]  /*d960*/  IMAD.MOV.U32 R4, RZ, RZ, RZ ;  /* 0x000000ffff047224 */ /* 0x000fe200078e00ff */
[----:B------:R-:W-:Y:S01]  /*d970*/  MOV R5, 0xd9c0 ;  /* 0x0000d9c000057802 */ /* 0x000fe20000000f00 */
[----:B------:R-:W-:Y:S01]  /*d980*/  IMAD.MOV.U32 R0, RZ, RZ, 0x1f ;  /* 0x0000001fff007424 */ /* 0x000fe200078e00ff */
[----:B------:R-:W-:-:S04]  /*d990*/  LEA.HI R7, R7, R48, RZ, 0x7 ;  /* 0x0000003007077211 */ /* 0x000fc800078f38ff */
[----:B------:R-:W-:Y:S02]  /*d9a0*/  SHF.R.S32.HI R7, RZ, 0x7, R7 ;  /* 0x00000007ff077819 */ /* 0x000fe40000011407 */
[----:B------:R-:W-:Y:S05]  /*d9b0*/  CALL.REL.NOINC `($__internal_1_$__cuda_sm70_shflsync_idx_p) ;  /* 0x000021c000007944 */ /* 0x000fea0003c00000 */
.L_x_562:
[----:B-1----:R-:W2:Y:S04]  /*d9c0*/  LDL R2, [R1+0x50] ;  /* 0x0000500001027983 */ /* 0x002ea80000100800 */
[----:B------:R-:W3:Y:S04]  /*d9d0*/  LDL.LU R8, [R1+0x44] ;  /* 0x0000440001087983 */ /* 0x000ee80000300800 */
[----:B------:R-:W4:Y:S04]  /*d9e0*/  LDL.LU R15, [R1+0x48] ;  /* 0x00004800010f7983 */ /* 0x000f280000300800 */
[----:B------:R-:W2:Y:S04]  /*d9f0*/  LDL R14, [R1+0x70] ;  /* 0x00007000010e7983 */ /* 0x000ea80000100800 */
[----:B------:R-:W2:Y:S01]  /*da00*/  LDL.LU R18, [R1+0x40] ;  /* 0x0000400001127983 */ /* 0x000ea20000300800 */
[----:B------:R-:W-:-:S03]  /*da10*/  IMAD.MOV.U32 R0, RZ, RZ, 0x1 ;  /* 0x00000001ff007424 */ /* 0x000fc600078e00ff */
[----:B------:R-:W4:Y:S02]  /*da20*/  LDL R13, [R1+0x78] ;  /* 0x00007800010d7983 */ /* 0x000f240000100800 */
[----:B------:R-:W-:Y:S02]  /*da30*/  ISETP.NE.AND P1, PT, R0, c[0x0][0x4e8], PT ;  /* 0x00013a0000007a0c */ /* 0x000fe40003f25270 */
[----:B------:R-:W4:Y:S04]  /*da40*/  LDL R17, [R1+0x28] ;  /* 0x0000280001117983 */ /* 0x000f280000100800 */
[----:B------:R1:W5:Y:S04]  /*da50*/  LDL.64 R66, [R1+0x30] ;  /* 0x0000300001427983 */ /* 0x0003680000100a00 */
[----:B------:R1:W5:Y:S04]  /*da60*/  LDL R63, [R1+0x38] ;  /* 0x00003800013f7983 */ /* 0x0003680000100800 */
[----:B------:R1:W5:Y:S04]  /*da70*/  LDL R61, [R1+0x3c] ;  /* 0x00003c00013d7983 */ /* 0x0003680000100800 */
[----:B------:R1:W5:Y:S04]  /*da80*/  LDL R64, [R1+0x68] ;  /* 0x0000680001407983 */ /* 0x0003680000100800 */
[----:B------:R1:W5:Y:S04]  /*da90*/  LDL R62, [R1+0x64] ;  /* 0x00006400013e7983 */ /* 0x0003680000100800 */
[----:B------:R-:W1:Y:S01]  /*daa0*/  S2R R16, SR_TID.X ;  /* 0x0000000000107919 */ /* 0x000e620000002100 */
[----:B------:R-:W-:-:S02]  /*dab0*/  ULDC UR5, c[0x0][0x4e8] ;  /* 0x00013a0000057ab9 */ /* 0x000fc40000000800 */
[----:B------:R-:W-:Y:S02]  /*dac0*/  ULDC UR4, c[0x0][0x388] ;  /* 0x0000e20000047ab9 */ /* 0x000fe40000000800 */
[----:B------:R-:W-:Y:S01]  /*dad0*/  UIMAD UR4, UR5, UR4, URZ ;  /* 0x00000004050472a4 */ /* 0x000fe2000f8e023f */
[----:B------:R-:W1:Y:S01]  /*dae0*/  S2R R19, SR_TID.X ;  /* 0x0000000000137919 */ /* 0x000e620000002100 */
[----:B------:R-:W-:Y:S01]  /*daf0*/  BSSY B0, `(.L_x_563) ;  /* 0x0000071000007945 */ /* 0x000fe20003800000 */
[----:B---3--:R-:W-:-:S05]  /*db00*/  SHF.R.S32.HI R5, RZ, 0x1f, R8 ;  /* 0x0000001fff057819 */ /* 0x008fca0000011408 */
[----:B------:R-:W-:Y:S02]  /*db10*/  IMAD R6, R5, c[0x0][0x490], RZ ;  /* 0x0001240005067a24 */ /* 0x000fe400078e02ff */
[----:B--2---:R-:W-:-:S04]  /*db20*/  IMAD.IADD R4, R2, 0x1, R18 ;  /* 0x0000000102047824 */ /* 0x004fc800078e0212 */
[----:B------:R-:W-:Y:S01]  /*db30*/  @P1 IMAD.HI.U32 R7, R4, c[0x0][0x4ec], RZ ;  /* 0x00013b0004071a27 */ /* 0x000fe200078e00ff */
[----:B------:R-:W-:-:S03]  /*db40*/  MOV R0, R4 ;  /* 0x0000000400007202 */ /* 0x000fc60000000f00 */
[----:B------:R-:W-:Y:S01]  /*db50*/  IMAD.WIDE.U32 R2, R8, c[0x0][0x490], RZ ;  /* 0x0001240008027a25 */ /* 0x000fe200078e00ff */
[----:B------:R-:W-:-:S03]  /*db60*/  @P1 SHF.R.U32.HI R0, RZ, c[0x0][0x4f0], R7 ;  /* 0x00013c00ff001a19 */ /* 0x000fc60000011607 */
[C---:B------:R-:W-:Y:S02]  /*db70*/  IMAD R6, R8.reuse, c[0x0][0x494], R6 ;  /* 0x0001250008067a24 */ /* 0x040fe400078e0206 */
[----:B------:R-:W-:Y:S02]  /*db80*/  IMAD.MOV R7, RZ, RZ, -R0 ;  /* 0x000000ffff077224 */ /* 0x000fe400078e0a00 */
[----:B------:R-:W-:Y:S02]  /*db90*/  IMAD.IADD R3, R3, 0x1, R6 ;  /* 0x0000000103037824 */ /* 0x000fe400078e0206 */
[----:B------:R-:W-:Y:S01]  /*dba0*/  IMAD R6, R5, c[0x0][0x3e8], RZ ;  /* 0x0000fa0005067a24 */ /* 0x000fe200078e02ff */
[----:B----4-:R-:W-:Y:S01]  /*dbb0*/  SHF.R.S32.HI R5, RZ, 0x1f, R15 ;  /* 0x0000001fff057819 */ /* 0x010fe2000001140f */
[----:B------:R-:W-:Y:S02]  /*dbc0*/  IMAD R4, R7, c[0x0][0x4e8], R4 ;  /* 0x00013a0007047a24 */ /* 0x000fe400078e0204 */
[----:B------:R-:W-:-:S02]  /*dbd0*/  IMAD R10, R8, c[0x0][0x3ec], R6 ;  /* 0x0000fb00080a7a24 */ /* 0x000fc400078e0206 */
[----:B------:R-:W-:-:S04]  /*dbe0*/  IMAD.WIDE.U32 R6, R15, c[0x0][0x498], R2 ;  /* 0x000126000f067a25 */ /* 0x000fc800078e0002 */
[----:B------:R-:W-:-:S04]  /*dbf0*/  IMAD.WIDE.U32 R8, R8, c[0x0][0x3e8], RZ ;  /* 0x0000fa0008087a25 */ /* 0x000fc800078e00ff */
[C---:B------:R-:W-:Y:S01]  /*dc00*/  IMAD R11, R5.reuse, c[0x0][0x498], RZ ;  /* 0x00012600050b7a24 */ /* 0x040fe200078e02ff */
[----:B------:R-:W-:Y:S01]  /*dc10*/  IADD3 R6, P0, R0, R6, RZ ;  /* 0x0000000600067210 */ /* 0x000fe20007f1e0ff */
[----:B------:R-:W-:Y:S01]  /*dc20*/  IMAD R12, R5, c[0x0][0x3f0], RZ ;  /* 0x0000fc00050c7a24 */ /* 0x000fe200078e02ff */
[----:B------:R-:W-:Y:S01]  /*dc30*/  SHF.R.S32.HI R5, RZ, 0x1f, R0 ;  /* 0x0000001fff057819 */ /* 0x000fe20000011400 */
[----:B------:R-:W-:Y:S01]  /*dc40*/  IMAD R11, R15, c[0x0][0x49c], R11 ;  /* 0x000127000f0b7a24 */ /* 0x000fe200078e020b */
[----:B------:R-:W-:Y:S01]  /*dc50*/  IADD3 R3, R9, R10, RZ ;  /* 0x0000000a09037210 */ /* 0x000fe20007ffe0ff */
[----:B------:R-:W-:Y:S01]  /*dc60*/  IMAD.MOV.U32 R2, RZ, RZ, R8 ;  /* 0x000000ffff027224 */ /* 0x000fe200078e0008 */
[----:B------:R-:W-:Y:S02]  /*dc70*/  SHF.R.S32.HI R0, RZ, 0x1f, R4 ;  /* 0x0000001fff007819 */ /* 0x000fe40000011404 */
[----:B------:R-:W-:Y:S01]  /*dc80*/  IADD3.X R7, R5, R7, R11, P0, !PT ;  /* 0x0000000705077210 */ /* 0x000fe200007fe40b */
[----:B------:R-:W-:Y:S01]  /*dc90*/  IMAD R11, R15, c[0x0][0x3f4], R12 ;  /* 0x0000fd000f0b7a24 */ /* 0x000fe200078e020c */
[----:B------:R-:W-:Y:S01]  /*dca0*/  IADD3 R14, R14, R18, RZ ;  /* 0x000000120e0e7210 */ /* 0x000fe20007ffe0ff */
[----:B------:R-:W-:-:S02]  /*dcb0*/  IMAD R0, R0, c[0x0][0x488], RZ ;  /* 0x0001220000007a24 */ /* 0x000fc400078e02ff */
[----:B------:R-:W-:Y:S01]  /*dcc0*/  IMAD.WIDE.U32 R8, R15, c[0x0][0x3f0], R2 ;  /* 0x0000fc000f087a25 */ /* 0x000fe200078e0002 */
[----:B-1----:R-:W-:-:S03]  /*dcd0*/  SHF.R.S32.HI R15, RZ, 0x1f, R16 ;  /* 0x0000001fff0f7819 */ /* 0x002fc60000011410 */
[C---:B------:R-:W-:Y:S01]  /*dce0*/  IMAD R10, R4.reuse, c[0x0][0x48c], R0 ;  /* 0x00012300040a7a24 */ /* 0x040fe200078e0200 */
[----:B------:R-:W-:Y:S01]  /*dcf0*/  LEA.HI R15, R15, R16, RZ, 0x5 ;  /* 0x000000100f0f7211 */ /* 0x000fe200078f28ff */
[----:B------:R-:W-:-:S04]  /*dd00*/  IMAD.WIDE.U32 R2, R4, c[0x0][0x488], R6 ;  /* 0x0001220004027a25 */ /* 0x000fc800078e0006 */
[----:B------:R-:W-:Y:S01]  /*dd10*/  @P1 IMAD.HI.U32 R5, R14, c[0x0][0x4ec], RZ ;  /* 0x00013b000e051a27 */ /* 0x000fe200078e00ff */
[----:B------:R-:W-:Y:S02]  /*dd20*/  LEA R4, P0, R2, c[0x0][0x450], 0x2 ;  /* 0x0001140002047a11 */ /* 0x000fe400078010ff */
[----:B------:R-:W-:Y:S01]  /*dd30*/  LOP3.LUT R15, R15, 0xffffffe0, RZ, 0xc0, !PT ;  /* 0xffffffe00f0f7812 */ /* 0x000fe200078ec0ff */
[----:B------:R-:W-:Y:S02]  /*dd40*/  IMAD.IADD R3, R3, 0x1, R10 ;  /* 0x0000000103037824 */ /* 0x000fe400078e020a */
[----:B------:R-:W-:Y:S01]  /*dd50*/  IMAD.MOV.U32 R0, RZ, RZ, R14 ;  /* 0x000000ffff007224 */ /* 0x000fe200078e000e */
[----:B------:R-:W-:Y:S01]  /*dd60*/  @P1 SHF.R.U32.HI R0, RZ, c[0x0][0x4f0], R5 ;  /* 0x00013c00ff001a19 */ /* 0x000fe20000011605 */
[----:B------:R-:W-:Y:S01]  /*dd70*/  IMAD.IADD R15, R16, 0x1, -R15 ;  /* 0x00000001100f7824 */ /* 0x000fe200078e0a0f */
[----:B------:R-:W-:Y:S02]  /*dd80*/  LEA.HI.X R3, R2, c[0x0][0x454], R3, 0x2, P0 ;  /* 0x0001150002037a11 */ /* 0x000fe400000f1403 */
[----:B------:R-:W-:Y:S01]  /*dd90*/  SHF.R.S32.HI R5, RZ, 0x1f, R0 ;  /* 0x0000001fff057819 */ /* 0x000fe20000011400 */
[----:B------:R-:W-:Y:S01]  /*dda0*/  SHFL.IDX PT, R12, R4, RZ, 0x1c1f ;  /* 0x001c1fff040c7589 */ /* 0x000fe200000e0000 */
[----:B------:R-:W-:-:S02]  /*ddb0*/  IADD3 R2, R13, R18, RZ ;  /* 0x000000120d027210 */ /* 0x000fc40007ffe0ff */
[----:B------:R-:W-:Y:S01]  /*ddc0*/  IADD3 R7, R9, R11, RZ ;  /* 0x0000000b09077210 */ /* 0x000fe20007ffe0ff */
[----:B------:R-:W1:Y:S01]  /*ddd0*/  SHFL.IDX PT, R13, R3, RZ, 0x1c1f ;  /* 0x001c1fff030d7589 */ /* 0x000e6200000e0000 */
[----:B------:R-:W-:Y:S02]  /*dde0*/  MOV R6, R8 ;  /* 0x0000000800067202 */ /* 0x000fe40000000f00 */
[----:B------:R-:W-:Y:S01]  /*ddf0*/  LOP3.LUT P0, RZ, R15, 0x3, RZ, 0xc0, !PT ;  /* 0x000000030fff7812 */ /* 0x000fe2000780c0ff */
[----:B------:R-:W-:Y:S01]  /*de00*/  SHFL.IDX PT, R10, R4, 0x1, 0x1c1f ;  /* 0x003c1f00040a7f89 */ /* 0x000fe200000e0000 */
[----:B------:R-:W-:-:S03]  /*de10*/  IMAD R15, R5, c[0x0][0x3e0], RZ ;  /* 0x0000f800050f7a24 */ /* 0x000fc600078e02ff */
[----:B------:R-:W2:Y:S04]  /*de20*/  SHFL.IDX PT, R11, R3, 0x1, 0x1c1f ;  /* 0x003c1f00030b7f89 */ /* 0x000ea800000e0000 */
[----:B------:R-:W-:Y:S04]  /*de30*/  SHFL.IDX PT, R8, R4, 0x2, 0x1c1f ;  /* 0x005c1f0004087f89 */ /* 0x000fe800000e0000 */
[----:B------:R-:W3:Y:S04]  /*de40*/  SHFL.IDX PT, R9, R3, 0x2, 0x1c1f ;  /* 0x005c1f0003097f89 */ /* 0x000ee800000e0000 */
[----:B------:R-:W-:Y:S04]  /*de50*/  SHFL.IDX PT, R4, R4, 0x3, 0x1c1f ;  /* 0x007c1f0004047f89 */ /* 0x000fe800000e0000 */
[----:B------:R4:W1:Y:S01]  /*de60*/  SHFL.IDX PT, R5, R3, 0x3, 0x1c1f ;  /* 0x007c1f0003057f89 */ /* 0x00086200000e0000 */
[----:B------:R-:W-:-:S02]  /*de70*/  IADD3 R16, R2, 0x8, RZ ;  /* 0x0000000802107810 */ /* 0x000fc40007ffe0ff */
[----:B------:R-:W-:Y:S02]  /*de80*/  ISETP.GE.OR P3, PT, R2, UR4, P0 ;  /* 0x0000000402007c0c */ /* 0x000fe40008766670 */
[----:B------:R-:W-:Y:S01]  /*de90*/  ISETP.GE.OR P2, PT, R16, UR4, P0 ;  /* 0x0000000410007c0c */ /* 0x000fe20008746670 */
[C---:B------:R-:W-:Y:S02]  /*dea0*/  IMAD R15, R0.reuse, c[0x0][0x3e4], R15 ;  /* 0x0000f900000f7a24 */ /* 0x040fe400078e020f */
[----:B------:R-:W-:Y:S01]  /*deb0*/  IMAD.WIDE.U32 R6, R0, c[0x0][0x3e0], R6 ;  /* 0x0000f80000067a25 */ /* 0x000fe200078e0006 */
[C---:B----4-:R-:W-:Y:S02]  /*dec0*/  IADD3 R3, R2.reuse, 0x40, RZ ;  /* 0x0000004002037810 */ /* 0x050fe40007ffe0ff */
[----:B------:R-:W-:Y:S02]  /*ded0*/  IADD3 R2, R2, 0x48, RZ ;  /* 0x0000004802027810 */ /* 0x000fe40007ffe0ff */
[----:B------:R-:W-:-:S02]  /*dee0*/  ISETP.GE.OR P1, PT, R3, UR4, P0 ;  /* 0x0000000403007c0c */ /* 0x000fc40008726670 */
[----:B------:R-:W-:Y:S01]  /*def0*/  ISETP.GE.OR P0, PT, R2, UR4, P0 ;  /* 0x0000000402007c0c */ /* 0x000fe20008706670 */
[----:B------:R-:W-:Y:S01]  /*df00*/  IMAD.MOV R0, RZ, RZ, -R0 ;  /* 0x000000ffff007224 */ /* 0x000fe200078e0a00 */
[----:B------:R-:W-:Y:S01]  /*df10*/  IADD3 R3, R7, R15, RZ ;  /* 0x0000000f07037210 */ /* 0x000fe20007ffe0ff */
[----:B-1----:R-:W-:Y:S01]  /*df20*/  @!P3 ST.E [R12.64], R45 ;  /* 0x0000002d0c00b985 */ /* 0x002fe2000c101906 */
[----:B------:R-:W-:Y:S01]  /*df30*/  SHF.L.U32 R7, R17, 0x1, RZ ;  /* 0x0000000111077819 */ /* 0x000fe200000006ff */
[----:B------:R-:W-:Y:S02]  /*df40*/  IMAD R0, R0, c[0x0][0x4e8], R14 ;  /* 0x00013a0000007a24 */ /* 0x000fe400078e020e */
[----:B--2---:R-:W-:Y:S01]  /*df50*/  @!P2 ST.E [R10.64], R46 ;  /* 0x0000002e0a00a985 */ /* 0x004fe2000c101906 */
[----:B------:R-:W-:-:S03]  /*df60*/  IMAD.MOV.U32 R2, RZ, RZ, R6 ;  /* 0x000000ffff027224 */ /* 0x000fc600078e0006 */
[----:B---3--:R-:W-:Y:S01]  /*df70*/  @!P1 ST.E [R8.64], R47 ;  /* 0x0000002f08009985 */ /* 0x008fe2000c101906 */
[----:B------:R-:W-:-:S03]  /*df80*/  SHF.R.S32.HI R6, RZ, 0x1f, R0 ;  /* 0x0000001fff067819 */ /* 0x000fc60000011400 */
[----:B------:R1:W-:Y:S04]  /*df90*/  @!P0 ST.E [R4.64], R44 ;  /* 0x0000002c04008985 */ /* 0x0003e8000c101906 */
[----:B------:R2:W3:Y:S04]  /*dfa0*/  LDS.128 R32, [R7+0x880] ;  /* 0x0008800007207984 */ /* 0x0004e80000000c00 */
[----:B------:R2:W4:Y:S04]  /*dfb0*/  LDS.128 R44, [R7+0x1080] ;  /* 0x00108000072c7984 */ /* 0x0005280000000c00 */
[----:B------:R2:W2:Y:S04]  /*dfc0*/  LDS.128 R52, [R7+0x1880] ;  /* 0x0018800007347984 */ /* 0x0004a80000000c00 */
[----:B------:R1:W2:Y:S04]  /*dfd0*/  LDS.128 R28, [R7+0x2880] ;  /* 0x00288000071c7984 */ /* 0x0002a80000000c00 */
[----:B------:R2:W2:Y:S04]  /*dfe0*/  LDS.128 R40, [R7+0x3080] ;  /* 0x0030800007287984 */ /* 0x0004a80000000c00 */
[----:B------:R2:W2:Y:S04]  /*dff0*/  LDS.128 R48, [R7+0x3880] ;  /* 0x0038800007307984 */ /* 0x0004a80000000c00 */
[----:B------:R2:W2:Y:S04]  /*e000*/  LDS.128 R24, [R7+0x4880] ;  /* 0x0048800007187984 */ /* 0x0004a80000000c00 */
[----:B------:R2:W2:Y:S04]  /*e010*/  LDS.128 R36, [R7+0x5080] ;  /* 0x0050800007247984 */ /* 0x0004a80000000c00 */
[----:B------:R2:W2:Y:S01]  /*e020*/  LDS.128 R56, [R7+0x5880] ;  /* 0x0058800007387984 */ /* 0x0004a20000000c00 */
[----:B------:R-:W-:Y:S01]  /*e030*/  SHF.R.S32.HI R17, RZ, 0x1f, R19 ;  /* 0x0000001fff117819 */ /* 0x000fe20000011413 */
[----:B------:R-:W-:-:S03]  /*e040*/  IMAD R6, R6, c[0x0][0x3d8], RZ ;  /* 0x0000f60006067a24 */ /* 0x000fc600078e02ff */
[----:B------:R-:W-:Y:S01]  /*e050*/  LEA.HI R17, R17, R19, RZ, 0x2 ;  /* 0x0000001311117211 */ /* 0x000fe200078f10ff */
[C---:B-1----:R-:W-:Y:S02]  /*e060*/  IMAD R4, R0.reuse, c[0x0][0x3dc], R6 ;  /* 0x0000f70000047a24 */ /* 0x042fe400078e0206 */
[----:B------:R-:W-:Y:S01]  /*e070*/  IMAD.WIDE.U32 R2, R0, c[0x0][0x3d8], R2 ;  /* 0x0000f60000027a25 */ /* 0x000fe200078e0002 */
[----:B------:R-:W-:-:S03]  /*e080*/  SHF.R.S32.HI R17, RZ, 0x2, R17 ;  /* 0x00000002ff117819 */ /* 0x000fc60000011411 */
[----:B------:R-:W-:Y:S01]  /*e090*/  IMAD.IADD R3, R3, 0x1, R4 ;  /* 0x0000000103037824 */ /* 0x000fe200078e0204 */
[C---:B------:R-:W-:Y:S02]  /*e0a0*/  LEA R11, P0, R2.reuse, c[0x0][0x380], 0x1 ;  /* 0x0000e000020b7a11 */ /* 0x040fe400078008ff */
[----:B------:R-:W-:Y:S02]  /*e0b0*/  IADD3 R10, R17, R18, RZ ;  /* 0x00000012110a7210 */ /* 0x000fe40007ffe0ff */
[----:B------:R-:W-:Y:S02]  /*e0c0*/  LEA.HI.X R3, R2, c[0x0][0x384], R3, 0x1, P0 ;  /* 0x0000e10002037a11 */ /* 0x000fe400000f0c03 */
[----:B------:R-:W-:Y:S01]  /*e0d0*/  ISETP.GE.AND P0, PT, R10, UR4, PT ;  /* 0x000000040a007c0c */ /* 0x000fe2000bf06270 */
[----:B------:R1:W1:Y:S04]  /*e0e0*/  SHFL.IDX PT, R0, R11, RZ, 0x1c1f ;  /* 0x001c1fff0b007589 */ /* 0x00026800000e0000 */
[----:B------:R1:W1:Y:S08]  /*e0f0*/  SHFL.IDX PT, R2, R3, RZ, 0x1c1f ;  /* 0x001c1fff03027589 */ /* 0x00027000000e0000 */
[----:B------:R-:W-:Y:S05]  /*e100*/  @P0 BRA `(.L_x_564) ;  /* 0x000000f000000947 */ /* 0x000fea0003800000 */
[----:B---34-:R-:W3:Y:S01]  /*e110*/  LDS.128 R20, [R7+0x80] ;  /* 0x0000800007147984 */ /* 0x018ee20000000c00 */
[----:B-----5:R-:W-:-:S02]  /*e120*/  ISETP.GE.AND P5, PT, R66, c[0x0][0x3c8], PT ;  /* 0x0000f20042007a0c */ /* 0x020fc40003fa6270 */
[----:B------:R-:W-:Y:S01]  /*e130*/  ISETP.GE.AND P4, PT, R63, c[0x0][0x3c8], PT ;  /* 0x0000f2003f007a0c */ /* 0x000fe20003f86270 */
[----:B------:R-:W4:Y:S01]  /*e140*/  LDS.128 R16, [R7+0x2080] ;  /* 0x0020800007107984 */ /* 0x000f220000000c00 */
[----:B------:R-:W-:-:S03]  /*e150*/  ISETP.GE.AND P3, PT, R61, c[0x0][0x3c8], PT ;  /* 0x0000f2003d007a0c */ /* 0x000fc60003f66270 */
[----:B------:R2:W1:Y:S06]  /*e160*/  LDS.128 R12, [R7+0x4080] ;  /* 0x00408000070c7984 */ /* 0x00046c0000000c00 */
[-C--:B-1----:R-:W-:Y:S02]  /*e170*/  @!P5 LEA R8, P2, R66, R0.reuse, 0x1 ;  /* 0x000000004208d211 */ /* 0x082fe400078408ff */
[-C--:B------:R-:W-:Y:S02]  /*e180*/  @!P4 LEA R6, P1, R63, R0.reuse, 0x1 ;  /* 0x000000003f06c211 */ /* 0x080fe400078208ff */
[----:B------:R-:W-:-:S02]  /*e190*/  @!P3 LEA R4, P0, R61, R0, 0x1 ;  /* 0x000000003d04b211 */ /* 0x000fc400078008ff */
[-C--:B------:R-:W-:Y:S02]  /*e1a0*/  @!P5 LEA.HI.X R9, R66, R2.reuse, R67, 0x1, P2 ;  /* 0x000000024209d211 */ /* 0x080fe400010f0c43 */
[-C--:B------:R-:W-:Y:S02]  /*e1b0*/  @!P3 LEA.HI.X R5, R61, R2.reuse, R62, 0x1, P0 ;  /* 0x000000023d05b211 */ /* 0x080fe400000f0c3e */
[----:B--2---:R-:W-:Y:S01]  /*e1c0*/  @!P4 LEA.HI.X R7, R63, R2, R64, 0x1, P1 ;  /* 0x000000023f07c211 */ /* 0x004fe200008f0c40 */
[----:B---3--:R1:W-:Y:S04]  /*e1d0*/  @!P5 ST.E.128 [R8.64], R20 ;  /* 0x000000140800d985 */ /* 0x0083e8000c101d06 */
[----:B----4-:R1:W-:Y:S04]  /*e1e0*/  @!P4 ST.E.128 [R6.64], R16 ;  /* 0x000000100600c985 */ /* 0x0103e8000c101d06 */
[----:B------:R1:W-:Y:S02]  /*e1f0*/  @!P3 ST.E.128 [R4.64], R12 ;  /* 0x0000000c0400b985 */ /* 0x0003e4000c101d06 */
.L_x_564:
[----:B---34-:R-:W-:Y:S05]  /*e200*/  BSYNC B0 ;  /* 0x0000000000007941 */ /* 0x018fea0003800000 */
.L_x_563:
[----:B-1----:R-:W-:Y:S01]  /*e210*/  IADD3 R4, R10, 0x20, RZ ;  /* 0x000000200a047810 */ /* 0x002fe20007ffe0ff */
[----:B------:R1:W3:Y:S01]  /*e220*/  SHFL.IDX PT, R2, R3, 0x1, 0x1c1f ;  /* 0x003c1f0003027f89 */ /* 0x0002e200000e0000 */
[----:B------:R-:W-:Y:S02]  /*e230*/  BSSY B0, `(.L_x_565) ;  /* 0x0000010000007945 */ /* 0x000fe40003800000 */
[----:B------:R-:W-:Y:S01]  /*e240*/  ISETP.GE.AND P0, PT, R4, UR4, PT ;  /* 0x0000000404007c0c */ /* 0x000fe2000bf06270 */
[----:B------:R1:W4:-:S12]  /*e250*/  SHFL.IDX PT, R0, R11, 0x1, 0x1c1f ;  /* 0x003c1f000b007f89 */ /* 0x00031800000e0000 */
[----:B------:R-:W-:Y:S05]  /*e260*/  @P0 BRA `(.L_x_566) ;  /* 0x000000c000000947 */ /* 0x000fea0003800000 */
[----:B-----5:R-:W-:Y:S02]  /*e270*/  ISETP.GE.AND P2, PT, R66, c[0x0][0x3c8], PT ;  /* 0x0000f20042007a0c */ /* 0x020fe40003f46270 */
[----:B------:R-:W-:Y:S02]  /*e280*/  ISETP.GE.AND P1, PT, R63, c[0x0][0x3c8], PT ;  /* 0x0000f2003f007a0c */ /* 0x000fe40003f26270 */
[----:B------:R-:W-:-:S09]  /*e290*/  ISETP.GE.AND P0, PT, R61, c[0x0][0x3c8], PT ;  /* 0x0000f2003d007a0c */ /* 0x000fd20003f06270 */
[CC--:B----4-:R-:W-:Y:S02]  /*e2a0*/  @!P2 LEA R8, P5, R66.reuse, R0.reuse, 0x1 ;  /* 0x000000004208a211 */ /* 0x0d0fe400078a08ff */
[-C--:B------:R-:W-:Y:S02]  /*e2b0*/  @!P1 LEA R6, P4, R63, R0.reuse, 0x1 ;  /* 0x000000003f069211 */ /* 0x080fe400078808ff */
[----:B------:R-:W-:Y:S02]  /*e2c0*/  @!P0 LEA R4, P3, R61, R0, 0x1 ;  /* 0x000000003d048211 */ /* 0x000fe400078608ff */
[-C--:B---3--:R-:W-:Y:S02]  /*e2d0*/  @!P2 LEA.HI.X R9, R66, R2.reuse, R67, 0x1, P5 ;  /* 0x000000024209a211 */ /* 0x088fe400028f0c43 */
[-C--:B--2---:R-:W-:Y:S02]  /*e2e0*/  @!P1 LEA.HI.X R7, R63, R2.reuse, R64, 0x1, P4 ;  /* 0x000000023f079211 */ /* 0x084fe400020f0c40 */
[----:B------:R-:W-:Y:S01]  /*e2f0*/  @!P0 LEA.HI.X R5, R61, R2, R62, 0x1, P3 ;  /* 0x000000023d058211 */ /* 0x000fe200018f0c3e */
[----:B------:R2:W-:Y:S04]  /*e300*/  @!P2 ST.E.128 [R8.64], R32 ;  /* 0x000000200800a985 */ /* 0x0005e8000c101d06 */
[----:B------:R2:W-:Y:S04]  /*e310*/  @!P1 ST.E.128 [R6.64], R28 ;  /* 0x0000001c06009985 */ /* 0x0005e8000c101d06 */
[----:B------:R2:W-:Y:S02]  /*e320*/  @!P0 ST.E.128 [R4.64], R24 ;  /* 0x0000001804008985 */ /* 0x0005e4000c101d06 */
.L_x_566:
[----:B------:R-:W-:Y:S05]  /*e330*/  BSYNC B0 ;  /* 0x0000000000007941 */ /* 0x000fea0003800000 */
.L_x_565:
[----:B--2---:R-:W-:Y:S01]  /*e340*/  IADD3 R4, R10, 0x40, RZ ;  /* 0x000000400a047810 */ /* 0x004fe20007ffe0ff */
[----:B---3--:R2:W3:Y:S01]  /*e350*/  SHFL.IDX PT, R2, R3, 0x2, 0x1c1f ;  /* 0x005c1f0003027f89 */ /* 0x0084e200000e0000 */
[----:B------:R-:W-:Y:S02]  /*e360*/  BSSY B0, `(.L_x_567) ;  /* 0x0000010000007945 */ /* 0x000fe40003800000 */
[----:B------:R-:W-:Y:S01]  /*e370*/  ISETP.GE.AND P0, PT, R4, UR4, PT ;  /* 0x0000000404007c0c */ /* 0x000fe2000bf06270 */
[----:B----4-:R2:W4:-:S12]  /*e380*/  SHFL.IDX PT, R0, R11, 0x2, 0x1c1f ;  /* 0x005c1f000b007f89 */ /* 0x01051800000e0000 */
        /* <DEDUP_REMOVED lines=8> */
[-C--:B------:R-:W-:Y:S02]  /*e410*/  @!P1 LEA.HI.X R7, R63, R2.reuse, R64, 0x1, P4 ;  /* 0x000000023f079211 */ /* 0x080fe400020f0c40 */
[----:B------:R-:W-:Y:S01]  /*e420*/  @!P0 LEA.HI.X R5, R61, R2, R62, 0x1, P3 ;  /* 0x000000023d058211 */ /* 0x000fe200018f0c3e */
[----:B------:R3:W-:Y:S04]  /*e430*/  @!P2 ST.E.128 [R8.64], R44 ;  /* 0x0000002c0800a985 */ /* 0x0007e8000c101d06 */
[----:B------:R3:W-:Y:S04]  /*e440*/  @!P1 ST.E.128 [R6.64], R40 ;  /* 0x0000002806009985 */ /* 0x0007e8000c101d06 */
[----:B------:R3:W-:Y:S02]  /*e450*/  @!P0 ST.E.128 [R4.64], R36 ;  /* 0x0000002404008985 */ /* 0x0007e4000c101d06 */
.L_x_568:
[----:B------:R-:W-:Y:S05]  /*e460*/  BSYNC B0 ;  /* 0x0000000000007941 */ /* 0x000fea0003800000 */
.L_x_567:
[----:B---3--:R3:W1:Y:S04]  /*e470*/  SHFL.IDX PT, R2, R3, 0x3, 0x1c1f ;  /* 0x007c1f0003027f89 */ /* 0x00866800000e0000 */
[----:B----4-:R4:W2:Y:S02]  /*e480*/  SHFL.IDX PT, R0, R11, 0x3, 0x1c1f ;  /* 0x007c1f000b007f89 */ /* 0x0108a400000e0000 */
[----:B-123--:R-:W-:-:S04]  /*e490*/  IADD3 R3, R10, 0x60, RZ ;  /* 0x000000600a037810 */ /* 0x00efc80007ffe0ff */
[----:B------:R-:W-:-:S13]  /*e4a0*/  ISETP.GE.AND P0, PT, R3, UR4, PT ;  /* 0x0000000403007c0c */ /* 0x000fda000bf06270 */
[----:B------:R-:W-:Y:S05]  /*e4b0*/  @P0 BRA `(.L_x_569) ;  /* 0x00000bd000000947 */ /* 0x000fea0003800000 */
[----:B----45:R-:W-:Y:S02]  /*e4c0*/  ISETP.GE.AND P1, PT, R66, c[0x0][0x3c8], PT ;  /* 0x0000f20042007a0c */ /* 0x030fe40003f26270 */
[----:B------:R-:W-:-:S11]  /*e4d0*/  ISETP.GE.AND P0, PT, R63, c[0x0][0x3c8], PT ;  /* 0x0000f2003f007a0c */ /* 0x000fd60003f06270 */
[CC--:B------:R-:W-:Y:S02]  /*e4e0*/  @!P1 LEA R6, P3, R66.reuse, R0.reuse, 0x1 ;  /* 0x0000000042069211 */ /* 0x0c0fe400078608ff */
[C---:B------:R-:W-:Y:S02]  /*e4f0*/  @!P0 LEA R4, P2, R63.reuse, R0, 0x1 ;  /* 0x000000003f048211 */ /* 0x040fe400078408ff */
[-C--:B------:R-:W-:Y:S02]  /*e500*/  @!P1 LEA.HI.X R7, R66, R2.reuse, R67, 0x1, P3 ;  /* 0x0000000242079211 */ /* 0x080fe400018f0c43 */
[----:B------:R-:W-:-:S03]  /*e510*/  @!P0 LEA.HI.X R5, R63, R2, R64, 0x1, P2 ;  /* 0x000000023f058211 */ /* 0x000fc600010f0c40 */
[----:B------:R1:W-:Y:S04]  /*e520*/  @!P1 ST.E.128 [R6.64], R52 ;  /* 0x0000003406009985 */ /* 0x0003e8000c101d06 */
[----:B------:R1:W-:Y:S01]  /*e530*/  @!P0 ST.E.128 [R4.64], R48 ;  /* 0x0000003004008985 */ /* 0x0003e2000c101d06 */
[----:B------:R-:W-:-:S13]  /*e540*/  ISETP.GE.AND P0, PT, R61, c[0x0][0x3c8], PT ;  /* 0x0000f2003d007a0c */ /* 0x000fda0003f06270 */
[----:B------:R-:W-:Y:S05]  /*e550*/  @P0 BRA `(.L_x_569) ;  /* 0x00000b3000000947 */ /* 0x000fea0003800000 */
[----:B-1----:R-:W-:-:S04]  /*e560*/  LEA R4, P0, R61, R0, 0x1 ;  /* 0x000000003d047211 */ /* 0x002fc800078008ff */
[----:B------:R-:W-:-:S05]  /*e570*/  LEA.HI.X R5, R61, R2, R62, 0x1, P0 ;  /* 0x000000023d057211 */ /* 0x000fca00000f0c3e */
[----:B------:R1:W-:Y:S01]  /*e580*/  ST.E.128 [R4.64], R56 ;  /* 0x0000003804007985 */ /* 0x0003e2000c101d06 */
[----:B------:R-:W-:Y:S05]  /*e590*/  BRA `(.L_x_569) ;  /* 0x00000af000007947 */ /* 0x000fea0003800000 */
.L_x_561:
[----:B------:R-:W2:Y:S04]  /*e5a0*/  LDL R0, [R1+0x40] ;  /* 0x0000400001007983 */ /* 0x000ea80000100800 */
[----:B------:R-:W3:Y:S04]  /*e5b0*/  LDL R14, [R1+0x44] ;  /* 0x00004400010e7983 */ /* 0x000ee80000100800 */
[----:B------:R-:W4:Y:S01]  /*e5c0*/  LDL R13, [R1+0x48] ;  /* 0x00004800010d7983 */ /* 0x000f220000100800 */
[----:B------:R-:W-:Y:S03]  /*e5d0*/  BSSY B0, `(.L_x_570) ;  /* 0x0000025000007945 */ /* 0x000fe60003800000 */
[----:B------:R-:W1:Y:S02]  /*e5e0*/  S2R R11, SR_TID.X ;  /* 0x00000000000b7919 */ /* 0x000e640000002100 */
[----:B-1----:R-:W-:Y:S01]  /*e5f0*/  ISETP.GE.AND P0, PT, R11, 0x80, PT ;  /* 0x000000800b00780c */ /* 0x002fe20003f06270 */
[----:B--2---:R-:W-:Y:S01]  /*e600*/  IMAD.MOV.U32 R12, RZ, RZ, R0 ;  /* 0x000000ffff0c7224 */ /* 0x004fe200078e0000 */
[----:B---3--:R-:W-:-:S02]  /*e610*/  SHF.R.S32.HI R8, RZ, 0x1f, R14 ;  /* 0x0000001fff087819 */ /* 0x008fc4000001140e */
[----:B----4-:R-:W-:-:S09]  /*e620*/  SHF.R.S32.HI R10, RZ, 0x1f, R13 ;  /* 0x0000001fff0a7819 */ /* 0x010fd2000001140d */
[----:B------:R-:W-:Y:S05]  /*e630*/  @P0 BRA `(.L_x_571) ;  /* 0x000001e000000947 */ /* 0x000fea0003800000 */
[----:B------:R-:W-:Y:S02]  /*e640*/  MOV R2, c[0x0][0x4e8] ;  /* 0x00013a0000027a02 */ /* 0x000fe40000000f00 */
[----:B------:R-:W-:-:S03]  /*e650*/  IADD3 R6, R12, R11, RZ ;  /* 0x0000000b0c067210 */ /* 0x000fc60007ffe0ff */
[----:B------:R-:W-:-:S05]  /*e660*/  IMAD R0, R2, c[0x0][0x388], RZ ;  /* 0x0000e20002007a24 */ /* 0x000fca00078e02ff */
[----:B------:R-:W-:-:S13]  /*e670*/  ISETP.GE.AND P0, PT, R6, R0, PT ;  /* 0x000000000600720c */ /* 0x000fda0003f06270 */
[----:B------:R-:W-:Y:S05]  /*e680*/  @P0 BRA `(.L_x_571) ;  /* 0x0000019000000947 */ /* 0x000fea0003800000 */
[----:B------:R-:W-:Y:S01]  /*e690*/  ISETP.NE.AND P0, PT, R2, 0x1, PT ;  /* 0x000000010200780c */ /* 0x000fe20003f05270 */
[----:B------:R-:W-:Y:S01]  /*e6a0*/  IMAD R4, R8, c[0x0][0x490], RZ ;  /* 0x0001240008047a24 */ /* 0x000fe200078e02ff */
[----:B------:R-:W-:Y:S01]  /*e6b0*/  MOV R0, R6 ;  /* 0x0000000600007202 */ /* 0x000fe20000000f00 */
[----:B------:R-:W-:-:S04]  /*e6c0*/  IMAD.WIDE.U32 R2, R14, c[0x0][0x490], RZ ;  /* 0x000124000e027a25 */ /* 0x000fc800078e00ff */
[----:B------:R-:W-:Y:S02]  /*e6d0*/  IMAD R4, R14, c[0x0][0x494], R4 ;  /* 0x000125000e047a24 */ /* 0x000fe400078e0204 */
[----:B------:R-:W-:-:S03]  /*e6e0*/  IMAD R9, R10, c[0x0][0x498], RZ ;  /* 0x000126000a097a24 */ /* 0x000fc600078e02ff */
[----:B------:R-:W-:Y:S01]  /*e6f0*/  IADD3 R3, R3, R4, RZ ;  /* 0x0000000403037210 */ /* 0x000fe20007ffe0ff */
[----:B------:R-:W-:-:S05]  /*e700*/  @P0 IMAD.HI.U32 R5, R6, c[0x0][0x4ec], RZ ;  /* 0x00013b0006050a27 */ /* 0x000fca00078e00ff */
[----:B------:R-:W-:Y:S01]  /*e710*/  @P0 SHF.R.U32.HI R0, RZ, c[0x0][0x4f0], R5 ;  /* 0x00013c00ff000a19 */ /* 0x000fe20000011605 */
[----:B------:R-:W-:-:S03]  /*e720*/  IMAD.WIDE.U32 R4, R13, c[0x0][0x498], R2 ;  /* 0x000126000d047a25 */ /* 0x000fc600078e0002 */
[C---:B------:R-:W-:Y:S01]  /*e730*/  IADD3 R7, -R0.reuse, RZ, RZ ;  /* 0x000000ff00077210 */ /* 0x040fe20007ffe1ff */
[----:B------:R-:W-:Y:S01]  /*e740*/  IMAD R3, R13, c[0x0][0x49c], R9 ;  /* 0x000127000d037a24 */ /* 0x000fe200078e0209 */
[----:B------:R-:W-:-:S03]  /*e750*/  IADD3 R4, P0, R0, R4, RZ ;  /* 0x0000000400047210 */ /* 0x000fc60007f1e0ff */
[----:B------:R-:W-:Y:S01]  /*e760*/  IMAD R2, R7, c[0x0][0x4e8], R6 ;  /* 0x00013a0007027a24 */ /* 0x000fe200078e0206 */
[----:B------:R-:W-:-:S04]  /*e770*/  SHF.R.S32.HI R6, RZ, 0x1f, R0 ;  /* 0x0000001fff067819 */ /* 0x000fc80000011400 */
[----:B------:R-:W-:Y:S02]  /*e780*/  SHF.R.S32.HI R0, RZ, 0x1f, R2 ;  /* 0x0000001fff007819 */ /* 0x000fe40000011402 */
[----:B------:R-:W-:-:S03]  /*e790*/  IADD3.X R5, R6, R5, R3, P0, !PT ;  /* 0x0000000506057210 */ /* 0x000fc600007fe403 */
[----:B------:R-:W-:-:S04]  /*e7a0*/  IMAD R0, R0, c[0x0][0x488], RZ ;  /* 0x0001220000007a24 */ /* 0x000fc800078e02ff */
[C---:B------:R-:W-:Y:S02]  /*e7b0*/  IMAD R0, R2.reuse, c[0x0][0x48c], R0 ;  /* 0x0001230002007a24 */ /* 0x040fe400078e0200 */
[----:B------:R-:W-:-:S05]  /*e7c0*/  IMAD.WIDE.U32 R2, R2, c[0x0][0x488], R4 ;  /* 0x0001220002027a25 */ /* 0x000fca00078e0004 */
[----:B------:R-:W-:Y:S02]  /*e7d0*/  IADD3 R0, R3, R0, RZ ;  /* 0x0000000003007210 */ /* 0x000fe40007ffe0ff */
[----:B------:R-:W-:-:S04]  /*e7e0*/  LEA R4, P0, R2, c[0x0][0x450], 0x2 ;  /* 0x0001140002047a11 */ /* 0x000fc800078010ff */
[----:B------:R-:W-:Y:S02]  /*e7f0*/  LEA.HI.X R5, R2, c[0x0][0x454], R0, 0x2, P0 ;  /* 0x0001150002057a11 */ /* 0x000fe400000f1400 */
[----:B------:R-:W-:-:S05]  /*e800*/  MOV R0, 0xff800000 ;  /* 0xff80000000007802 */ /* 0x000fca0000000f00 */
[----:B------:R1:W-:Y:S02]  /*e810*/  STG.E [R4.64], R0 ;  /* 0x0000000004007986 */ /* 0x0003e4000c101906 */
.L_x_571:
[----:B------:R-:W-:Y:S05]  /*e820*/  BSYNC B0 ;  /* 0x0000000000007941 */ /* 0x000fea0003800000 */
.L_x_570:
[----:B------:R-:W2:Y:S01]  /*e830*/  LDL R2, [R1+0x70] ;  /* 0x0000700001027983 */ /* 0x000ea20000100800 */
[----:B-1----:R-:W-:Y:S01]  /*e840*/  MOV R0, c[0x0][0x4e8] ;  /* 0x00013a0000007a02 */ /* 0x002fe20000000f00 */
[----:B------:R-:W-:Y:S01]  /*e850*/  IMAD R6, R10, c[0x0][0x3f0], RZ ;  /* 0x0000fc000a067a24 */ /* 0x000fe200078e02ff */
[----:B------:R-:W-:Y:S02]  /*e860*/  SHF.R.S32.HI R9, RZ, 0x1f, R11 ;  /* 0x0000001fff097819 */ /* 0x000fe4000001140b */
[----:B------:R-:W-:Y:S01]  /*e870*/  ISETP.NE.AND P0, PT, R0, 0x1, PT ;  /* 0x000000010000780c */ /* 0x000fe20003f05270 */
[----:B------:R-:W-:Y:S01]  /*e880*/  IMAD R0, R8, c[0x0][0x3e8], RZ ;  /* 0x0000fa0008007a24 */ /* 0x000fe200078e02ff */
[----:B------:R-:W-:Y:S01]  /*e890*/  LEA.HI R9, R9, R11, RZ, 0x2 ;  /* 0x0000000b09097211 */ /* 0x000fe200078f10ff */
[----:B------:R-:W-:Y:S02]  /*e8a0*/  IMAD R8, R13, c[0x0][0x3f4], R6 ;  /* 0x0000fd000d087a24 */ /* 0x000fe400078e0206 */
[----:B------:R-:W-:Y:S01]  /*e8b0*/  IMAD R5, R14, c[0x0][0x3ec], R0 ;  /* 0x0000fb000e057a24 */ /* 0x000fe200078e0200 */
[----:B------:R-:W-:-:S04]  /*e8c0*/  SHF.R.S32.HI R9, RZ, 0x2, R9 ;  /* 0x00000002ff097819 */ /* 0x000fc80000011409 */
[-C--:B------:R-:W-:Y:S02]  /*e8d0*/  IADD3 R10, R9, R12.reuse, RZ ;  /* 0x0000000c090a7210 */ /* 0x080fe40007ffe0ff */
[----:B--2---:R-:W-:Y:S01]  /*e8e0*/  IADD3 R4, R2, R12, RZ ;  /* 0x0000000c02047210 */ /* 0x004fe20007ffe0ff */
[----:B------:R-:W-:-:S03]  /*e8f0*/  IMAD.WIDE.U32 R2, R14, c[0x0][0x3e8], RZ ;  /* 0x0000fa000e027a25 */ /* 0x000fc600078e00ff */
[----:B------:R-:W-:Y:S01]  /*e900*/  MOV R0, R4 ;  /* 0x0000000400007202 */ /* 0x000fe20000000f00 */
[----:B------:R-:W-:-:S04]  /*e910*/  @P0 IMAD.HI.U32 R7, R4, c[0x0][0x4ec], RZ ;  /* 0x00013b0004070a27 */ /* 0x000fc800078e00ff */
[----:B------:R-:W-:Y:S01]  /*e920*/  IMAD.IADD R3, R3, 0x1, R5 ;  /* 0x0000000103037824 */ /* 0x000fe200078e0205 */
[----:B------:R-:W-:-:S03]  /*e930*/  @P0 SHF.R.U32.HI R0, RZ, c[0x0][0x4f0], R7 ;  /* 0x00013c00ff000a19 */ /* 0x000fc60000011607 */
[----:B------:R-:W-:Y:S01]  /*e940*/  IMAD.WIDE.U32 R2, R13, c[0x0][0x3f0], R2 ;  /* 0x0000fc000d027a25 */ /* 0x000fe200078e0002 */
[----:B------:R-:W-:Y:S02]  /*e950*/  SHF.R.S32.HI R6, RZ, 0x1f, R0 ;  /* 0x0000001fff067819 */ /* 0x000fe40000011400 */
[----:B------:R-:W-:Y:S02]  /*e960*/  IADD3 R5, -R0, RZ, RZ ;  /* 0x000000ff00057210 */ /* 0x000fe40007ffe1ff */
[----:B------:R-:W-:Y:S01]  /*e970*/  IADD3 R3, R3, R8, RZ ;  /* 0x0000000803037210 */ /* 0x000fe20007ffe0ff */
[----:B------:R-:W-:Y:S02]  /*e980*/  IMAD R6, R6, c[0x0][0x3e0], RZ ;  /* 0x0000f80006067a24 */ /* 0x000fe400078e02ff */
[----:B------:R-:W-:Y:S02]  /*e990*/  IMAD R4, R5, c[0x0][0x4e8], R4 ;  /* 0x00013a0005047a24 */ /* 0x000fe400078e0204 */
[----:B------:R-:W-:-:S02]  /*e9a0*/  IMAD R5, R0, c[0x0][0x3e4], R6 ;  /* 0x0000f90000057a24 */ /* 0x000fc400078e0206 */
[----:B------:R-:W-:Y:S01]  /*e9b0*/  IMAD.WIDE.U32 R2, R0, c[0x0][0x3e0], R2 ;  /* 0x0000f80000027a25 */ /* 0x000fe200078e0002 */
[----:B------:R-:W-:-:S03]  /*e9c0*/  SHF.R.S32.HI R0, RZ, 0x1f, R4 ;  /* 0x0000001fff007819 */ /* 0x000fc60000011404 */
[----:B------:R-:W-:Y:S02]  /*e9d0*/  IMAD.IADD R3, R3, 0x1, R5 ;  /* 0x0000000103037824 */ /* 0x000fe400078e0205 */
[----:B------:R-:W-:Y:S02]  /*e9e0*/  IMAD R0, R0, c[0x0][0x3d8], RZ ;  /* 0x0000f60000007a24 */ /* 0x000fe400078e02ff */
[----:B------:R-:W-:-:S04]  /*e9f0*/  IMAD.WIDE.U32 R2, R4, c[0x0][0x3d8], R2 ;  /* 0x0000f60004027a25 */ /* 0x000fc800078e0002 */
[----:B------:R-:W-:Y:S01]  /*ea00*/  IMAD R4, R4, c[0x0][0x3dc], R0 ;  /* 0x0000f70004047a24 */ /* 0x000fe200078e0200 */
[----:B------:R-:W-:-:S04]  /*ea10*/  LEA R11, P0, R2, c[0x0][0x380], 0x1 ;  /* 0x0000e000020b7a11 */ /* 0x000fc800078008ff */
[----:B------:R-:W-:-:S04]  /*ea20*/  IADD3 R3, R3, R4, RZ ;  /* 0x0000000403037210 */ /* 0x000fc80007ffe0ff */
[----:B------:R-:W-:Y:S01]  /*ea30*/  LEA.HI.X R3, R2, c[0x0][0x384], R3, 0x1, P0 ;  /* 0x0000e10002037a11 */ /* 0x000fe200000f0c03 */
[----:B------:R-:W-:Y:S05]  /*ea40*/  BRA.DIV ~URZ, `(.L_x_572) ;  /* 0x00000d727f007947 */ /* 0x000fea000b800000 */
[----:B------:R1:W2:Y:S02]  /*ea50*/  SHFL.IDX PT, R2, R3, RZ, 0x1c1f ;  /* 0x001c1fff03027589 */ /* 0x0002a400000e0000 */
.L_x_596:
[----:B------:R-:W-:Y:S05]  /*ea60*/  BRA.DIV ~URZ, `(.L_x_573) ;  /* 0x00000dc27f007947 */ /* 0x000fea000b800000 */
[----:B------:R3:W4:Y:S02]  /*ea70*/  SHFL.IDX PT, R0, R11, RZ, 0x1c1f ;  /* 0x001c1fff0b007589 */ /* 0x00072400000e0000 */
.L_x_597:
[----:B------:R-:W-:Y:S01]  /*ea80*/  MOV R12, c[0x0][0x4e8] ;  /* 0x00013a00000c7a02 */ /* 0x000fe20000000f00 */
[----:B------:R-:W-:Y:S04]  /*ea90*/  BSSY B0, `(.L_x_574) ;  /* 0x0000015000007945 */ /* 0x000fe80003800000 */
[----:B------:R-:W-:-:S05]  /*eaa0*/  IMAD R12, R12, c[0x0][0x388], RZ ;  /* 0x0000e2000c0c7a24 */ /* 0x000fca00078e02ff */
[----:B------:R-:W-:-:S13]  /*eab0*/  ISETP.GE.AND P0, PT, R10, R12, PT ;  /* 0x0000000c0a00720c */ /* 0x000fda0003f06270 */
[----:B------:R-:W-:Y:S05]  /*eac0*/  @P0 BRA `(.L_x_575) ;  /* 0x0000011000000947 */ /* 0x000fea0003800000 */
[----:B------:R-:W5:Y:S04]  /*ead0*/  LDL.64 R18, [R1+0x30] ;  /* 0x0000300001127983 */ /* 0x000f680000100a00 */
[----:B---3--:R-:W3:Y:S04]  /*eae0*/  LDL R15, [R1+0x38] ;  /* 0x00003800010f7983 */ /* 0x008ee80000100800 */
[----:B----4-:R-:W4:Y:S04]  /*eaf0*/  LDL R13, [R1+0x3c] ;  /* 0x00003c00010d7983 */ /* 0x010f280000100800 */
[----:B--2---:R-:W2:Y:S04]  /*eb00*/  LDL R16, [R1+0x68] ;  /* 0x0000680001107983 */ /* 0x004ea80000100800 */
[----:B------:R-:W2:Y:S01]  /*eb10*/  LDL R14, [R1+0x64] ;  /* 0x00006400010e7983 */ /* 0x000ea20000100800 */
[----:B-----5:R-:W-:-:S02]  /*eb20*/  ISETP.GE.AND P2, PT, R18, c[0x0][0x3c8], PT ;  /* 0x0000f20012007a0c */ /* 0x020fc40003f46270 */
[----:B---3--:R-:W-:Y:S02]  /*eb30*/  ISETP.GE.AND P1, PT, R15, c[0x0][0x3c8], PT ;  /* 0x0000f2000f007a0c */ /* 0x008fe40003f26270 */
[----:B----4-:R-:W-:-:S09]  /*eb40*/  ISETP.GE.AND P0, PT, R13, c[0x0][0x3c8], PT ;  /* 0x0000f2000d007a0c */ /* 0x010fd20003f06270 */
[CC--:B------:R-:W-:Y:S02]  /*eb50*/  @!P2 LEA R8, P5, R18.reuse, R0.reuse, 0x1 ;  /* 0x000000001208a211 */ /* 0x0c0fe400078a08ff */
[----:B------:R-:W-:Y:S02]  /*eb60*/  @!P1 LEA R6, P4, R15, R0, 0x1 ;  /* 0x000000000f069211 */ /* 0x000fe400078808ff */
[----:B------:R-:W-:Y:S02]  /*eb70*/  @!P2 LEA.HI.X R9, R18, R2, R19, 0x1, P5 ;  /* 0x000000021209a211 */ /* 0x000fe400028f0c13 */
[----:B------:R-:W-:Y:S02]  /*eb80*/  @!P0 LEA R4, P3, R13, R0, 0x1 ;  /* 0x000000000d048211 */ /* 0x000fe400078608ff */
[-C--:B--2---:R-:W-:Y:S02]  /*eb90*/  @!P1 LEA.HI.X R7, R15, R2.reuse, R16, 0x1, P4 ;  /* 0x000000020f079211 */ /* 0x084fe400020f0c10 */
[----:B------:R-:W-:Y:S01]  /*eba0*/  @!P0 LEA.HI.X R5, R13, R2, R14, 0x1, P3 ;  /* 0x000000020d058211 */ /* 0x000fe200018f0c0e */
[----:B------:R2:W-:Y:S04]  /*ebb0*/  @!P2 ST.E.128 [R8.64], RZ ;  /* 0x000000ff0800a985 */ /* 0x0005e8000c101d06 */
[----:B------:R2:W-:Y:S04]  /*ebc0*/  @!P1 ST.E.128 [R6.64], RZ ;  /* 0x000000ff06009985 */ /* 0x0005e8000c101d06 */
[----:B------:R2:W-:Y:S02]  /*ebd0*/  @!P0 ST.E.128 [R4.64], RZ ;  /* 0x000000ff04008985 */ /* 0x0005e4000c101d06 */
.L_x_575:
[----:B------:R-:W-:Y:S05]  /*ebe0*/  BSYNC B0 ;  /* 0x0000000000007941 */ /* 0x000fea0003800000 */
.L_x_574:
[----:B------:R-:W-:Y:S05]  /*ebf0*/  BRA.DIV ~URZ, `(.L_x_576) ;  /* 0x00000c927f007947 */ /* 0x000fea000b800000 */
[----:B--2---:R2:W1:Y:S04]  /*ec00*/  SHFL.IDX PT, R2, R3, 0x1, 0x1c1f ;  /* 0x003c1f0003027f89 */ /* 0x00446800000e0000 */
[----:B----4-:R2:W4:Y:S02]  /*ec10*/  SHFL.IDX PT, R0, R11, 0x1, 0x1c1f ;  /* 0x003c1f000b007f89 */ /* 0x01052400000e0000 */
.L_x_598:
        /* <DEDUP_REMOVED lines=8> */
[----:B------:R-:W4:Y:S01]  /*eca0*/  LDL R14, [R1+0x64] ;  /* 0x00006400010e7983 */ /* 0x000f220000100800 */
[----:B-----5:R-:W-:-:S02]  /*ecb0*/  ISETP.GE.AND P2, PT, R18, c[0x0][0x3c8], PT ;  /* 0x0000f20012007a0c */ /* 0x020fc40003f46270 */
[----:B--2---:R-:W-:Y:S02]  /*ecc0*/  ISETP.GE.AND P1, PT, R15, c[0x0][0x3c8], PT ;  /* 0x0000f2000f007a0c */ /* 0x004fe40003f26270 */
[----:B---3--:R-:W-:-:S09]  /*ecd0*/  ISETP.GE.AND P0, PT, R13, c[0x0][0x3c8], PT ;  /* 0x0000f2000d007a0c */ /* 0x008fd20003f06270 */
[CC--:B------:R-:W-:Y:S02]  /*ece0*/  @!P2 LEA R8, P5, R18.reuse, R0.reuse, 0x1 ;  /* 0x000000001208a211 */ /* 0x0c0fe400078a08ff */
[----:B------:R-:W-:Y:S02]  /*ecf0*/  @!P1 LEA R6, P4, R15, R0, 0x1 ;  /* 0x000000000f069211 */ /* 0x000fe400078808ff */
[----:B-1----:R-:W-:Y:S02]  /*ed00*/  @!P2 LEA.HI.X R9, R18, R2, R19, 0x1, P5 ;  /* 0x000000021209a211 */ /* 0x002fe400028f0c13 */
[----:B------:R-:W-:Y:S02]  /*ed10*/  @!P0 LEA R4, P3, R13, R0, 0x1 ;  /* 0x000000000d048211 */ /* 0x000fe400078608ff */
[-C--:B----4-:R-:W-:Y:S02]  /*ed20*/  @!P1 LEA.HI.X R7, R15, R2.reuse, R16, 0x1, P4 ;  /* 0x000000020f079211 */ /* 0x090fe400020f0c10 */
[----:B------:R-:W-:Y:S01]  /*ed30*/  @!P0 LEA.HI.X R5, R13, R2, R14, 0x1, P3 ;  /* 0x000000020d058211 */ /* 0x000fe200018f0c0e */
[----:B------:R1:W-:Y:S04]  /*ed40*/  @!P2 ST.E.128 [R8.64], RZ ;  /* 0x000000ff0800a985 */ /* 0x0003e8000c101d06 */
[----:B------:R1:W-:Y:S04]  /*ed50*/  @!P1 ST.E.128 [R6.64], RZ ;  /* 0x000000ff06009985 */ /* 0x0003e8000c101d06 */
[----:B------:R1:W-:Y:S02]  /*ed60*/  @!P0 ST.E.128 [R4.64], RZ ;  /* 0x000000ff04008985 */ /* 0x0003e4000c101d06 */
.L_x_578:
[----:B------:R-:W-:Y:S05]  /*ed70*/  BSYNC B0 ;  /* 0x0000000000007941 */ /* 0x000fea0003800000 */
.L_x_577:
[----:B------:R-:W-:Y:S05]  /*ed80*/  BRA.DIV ~URZ, `(.L_x_579) ;  /* 0x00000bc27f007947 */ /* 0x000fea000b800000 */
[----:B-1----:R1:W2:Y:S02]  /*ed90*/  SHFL.IDX PT, R2, R3, 0x2, 0x1c1f ;  /* 0x005c1f0003027f89 */ /* 0x0022a400000e0000 */
.L_x_599:
[----:B------:R-:W-:Y:S05]  /*eda0*/  BRA.DIV ~URZ, `(.L_x_580) ;  /* 0x00000c127f007947 */ /* 0x000fea000b800000 */
[----:B----4-:R4:W1:Y:S02]  /*edb0*/  SHFL.IDX PT, R0, R11, 0x2, 0x1c1f ;  /* 0x005c1f000b007f89 */ /* 0x01086400000e0000 */
.L_x_600:
[----:B------:R-:W-:Y:S01]  /*edc0*/  IADD3 R4, R10, 0x40, RZ ;  /* 0x000000400a047810 */ /* 0x000fe20007ffe0ff */
[----:B------:R-:W-:Y:S03]  /*edd0*/  BSSY B0, `(.L_x_581) ;  /* 0x0000014000007945 */ /* 0x000fe60003800000 */
        /* <DEDUP_REMOVED lines=10> */
[CC--:B-1----:R-:W-:Y:S02]  /*ee80*/  @!P2 LEA R8, P5, R18.reuse, R0.reuse, 0x1 ;  /* 0x000000001208a211 */ /* 0x0c2fe400078a08ff */
        /* <DEDUP_REMOVED lines=8> */
.L_x_582:
[----:B------:R-:W-:Y:S05]  /*ef10*/  BSYNC B0 ;  /* 0x0000000000007941 */ /* 0x000fea0003800000 */
.L_x_581:
[----:B------:R-:W-:Y:S05]  /*ef20*/  BRA.DIV ~URZ, `(.L_x_583) ;  /* 0x00000af27f007947 */ /* 0x000fea000b800000 */
[----:B--2---:R2:W3:Y:S04]  /*ef30*/  SHFL.IDX PT, R2, R3, 0x3, 0x1c1f ;  /* 0x007c1f0003027f89 */ /* 0x0044e800000e0000 */
[----:B-1----:R2:W1:Y:S02]  /*ef40*/  SHFL.IDX PT, R0, R11, 0x3, 0x1c1f ;  /* 0x007c1f000b007f89 */ /* 0x00246400000e0000 */
.L_x_601:
[----:B------:R-:W-:-:S04]  /*ef50*/  IADD3 R10, R10, 0x60, RZ ;  /* 0x000000600a0a7810 */ /* 0x000fc80007ffe0ff */
[----:B------:R-:W-:-:S13]  /*ef60*/  ISETP.GE.AND P0, PT, R10, R12, PT ;  /* 0x0000000c0a00720c */ /* 0x000fda0003f06270 */
[----:B------:R-:W-:Y:S05]  /*ef70*/  @P0 BRA `(.L_x_569) ;  /* 0x0000011000000947 */ /* 0x000fea0003800000 */
[----:B------:R-:W5:Y:S04]  /*ef80*/  LDL.64 R16, [R1+0x30] ;  /* 0x0000300001107983 */ /* 0x000f680000100a00 */
[----:B--2---:R-:W2:Y:S04]  /*ef90*/  LDL R13, [R1+0x38] ;  /* 0x00003800010d7983 */ /* 0x004ea80000100800 */
[----:B----4-:R-:W4:Y:S04]  /*efa0*/  LDL R3, [R1+0x3c] ;  /* 0x00003c0001037983 */ /* 0x010f280000100800 */
[----:B---3--:R-:W3:Y:S04]  /*efb0*/  LDL R14, [R1+0x68] ;  /* 0x00006800010e7983 */ /* 0x008ee80000100800 */
[----:B------:R-:W3:Y:S01]  /*efc0*/  LDL R11, [R1+0x64] ;  /* 0x00006400010b7983 */ /* 0x000ee20000100800 */
[----:B-----5:R-:W-:-:S02]  /*efd0*/  ISETP.GE.AND P2, PT, R16, c[0x0][0x3c8], PT ;  /* 0x0000f20010007a0c */ /* 0x020fc40003f46270 */
[----:B--2---:R-:W-:Y:S02]  /*efe0*/  ISETP.GE.AND P1, PT, R13, c[0x0][0x3c8], PT ;  /* 0x0000f2000d007a0c */ /* 0x004fe40003f26270 */
[----:B----4-:R-:W-:-:S09]  /*eff0*/  ISETP.GE.AND P0, PT, R3, c[0x0][0x3c8], PT ;  /* 0x0000f20003007a0c */ /* 0x010fd20003f06270 */
[CC--:B-1----:R-:W-:Y:S02]  /*f000*/  @!P2 LEA R8, P5, R16.reuse, R0.reuse, 0x1 ;  /* 0x000000001008a211 */ /* 0x0c2fe400078a08ff */
[----:B------:R-:W-:Y:S02]  /*f010*/  @!P1 LEA R6, P4, R13, R0, 0x1 ;  /* 0x000000000d069211 */ /* 0x000fe400078808ff */
[----:B------:R-:W-:Y:S02]  /*f020*/  @!P2 LEA.HI.X R9, R16, R2, R17, 0x1, P5 ;  /* 0x000000021009a211 */ /* 0x000fe400028f0c11 */
[----:B------:R-:W-:Y:S02]  /*f030*/  @!P0 LEA R4, P3, R3, R0, 0x1 ;  /* 0x0000000003048211 */ /* 0x000fe400078608ff */
[-C--:B---3--:R-:W-:Y:S02]  /*f040*/  @!P1 LEA.HI.X R7, R13, R2.reuse, R14, 0x1, P4 ;  /* 0x000000020d079211 */ /* 0x088fe400020f0c0e */
[----:B------:R-:W-:Y:S01]  /*f050*/  @!P0 LEA.HI.X R5, R3, R2, R11, 0x1, P3 ;  /* 0x0000000203058211 */ /* 0x000fe200018f0c0b */
[----:B------:R1:W-:Y:S04]  /*f060*/  @!P2 ST.E.128 [R8.64], RZ ;  /* 0x000000ff0800a985 */ /* 0x0003e8000c101d06 */
[----:B------:R1:W-:Y:S04]  /*f070*/  @!P1 ST.E.128 [R6.64], RZ ;  /* 0x000000ff06009985 */ /* 0x0003e8000c101d06 */
[----:B------:R1:W-:Y:S02]  /*f080*/  @!P0 ST.E.128 [R4.64], RZ ;  /* 0x000000ff04008985 */ /* 0x0003e4000c101d06 */
.L_x_569:
[----:B----4-:R-:W-:Y:S05]  /*f090*/  BSYNC B1 ;  /* 0x0000000000017941 */ /* 0x010fea0003800000 */
.L_x_560:
[----:B-1----:R-:W4:Y:S02]  /*f0a0*/  LDL R0, [R1+0x74] ;  /* 0x0000740001007983 */ /* 0x002f240000100800 */
[----:B----4-:R-:W-:-:S13]  /*f0b0*/  ISETP.NE.AND P0, PT, R0, RZ, PT ;  /* 0x000000ff0000720c */ /* 0x010fda0003f05270 */
[----:B------:R-:W-:Y:S01]  /*f0c0*/  @P0 WARPSYNC 0xffffffff ;  /* 0xffffffff00000948 */ /* 0x000fe20003800000 */
[----:B------:R-:W-:Y:S06]  /*f0d0*/  @P0 BAR.SYNC.DEFER_BLOCKING 0x5, 0x80 ;  /* 0x0142000000000b1d */ /* 0x000fec0000010000 */
[----:B------:R-:W1:Y:S04]  /*f0e0*/  @P0 LDS R0, [0xc100] ;  /* 0x00c10000ff000984 */ /* 0x000e680000000800 */
[----:B-1----:R1:W-:Y:S04]  /*f0f0*/  @P0 STL [R1+0x6c], R0 ;  /* 0x00006c0001000387 */ /* 0x0023e80000100800 */
[----:B------:R-:W-:Y:S06]  /*f100*/  @P0 BAR.ARV 0x4, 0x80 ;  /* 0x0102000000000b1d */ /* 0x000fec0000002000 */
[----:B------:R-:W-:Y:S05]  /*f110*/  @P0 BRA `(.L_x_584) ;  /* 0x0000007000000947 */ /* 0x000fea0003800000 */
[----:B------:R-:W-:Y:S05]  /*f120*/  BRA.DIV ~URZ, `(.L_x_585) ;  /* 0x000009b27f007947 */ /* 0x000fea000b800000 */
[----:B-1----:R1:W4:Y:S02]  /*f130*/  SHFL.IDX PT, R0, R60, RZ, 0x1f ;  /* 0x00001fff3c007589 */ /* 0x00232400000e0000 */
.L_x_602:
[----:B------:R-:W-:Y:S01]  /*f140*/  WARPSYNC 0xffffffff ;  /* 0xffffffff00007948 */ /* 0x000fe20003800000 */
[----:B------:R-:W-:Y:S06]  /*f150*/  BAR.SYNC.DEFER_BLOCKING 0x4, 0x80 ;  /* 0x0102000000007b1d */ /* 0x000fec0000010000 */
[----:B----4-:R4:W-:Y:S04]  /*f160*/  STL [R1+0x6c], R0 ;  /* 0x00006c0001007387 */ /* 0x0109e80000100800 */
[----:B------:R4:W-:Y:S04]  /*f170*/  @!P6 STS [0xc100], R60 ;  /* 0x00c1003cff00e388 */ /* 0x0009e80000000800 */
[----:B------:R-:W-:Y:S06]  /*f180*/  BAR.ARV 0x5, 0x80 ;  /* 0x0142000000007b1d */ /* 0x000fec0000002000 */
.L_x_584:
[----:B-1--4-:R-:W4:Y:S02]  /*f190*/  LDL R0, [R1+0x6c] ;  /* 0x00006c0001007983 */ /* 0x012f240000100800 */
[----:B----4-:R-:W-:-:S13]  /*f1a0*/  ISETP.GE.AND P0, PT, R0, c[0x0][0x538], PT ;  /* 0x00014e0000007a0c */ /* 0x010fda0003f06270 */
[----:B--23-5:R-:W-:Y:S01]  /*f1b0*/  @P0 CALL.REL.NOINC `(.L_x_586) ;  /* 0x0000001000000944 */ /* 0x02cfe20003c00000 */
[----:B------:R-:W-:Y:S05]  /*f1c0*/  BRA `(.L_x_587) ;  /* 0xffff186000007947 */ /* 0x000fea000383ffff */
.L_x_586:
[----:B------:R-:W-:Y:S05]  /*f1d0*/  EXIT ;  /* 0x000000000000794d */ /* 0x000fea0003800000 */
.L_x_538:
[----:B------:R-:W-:Y:S01]  /*f1e0*/  IMAD.MOV.U32 R7, RZ, RZ, R10 ;  /* 0x000000ffff077224 */ /* 0x000fe200078e000a */
[----:B--2---:R-:W-:Y:S01]  /*f1f0*/  MOV R4, RZ ;  /* 0x000000ff00047202 */ /* 0x004fe20000000f00 */
[----:B------:R-:W-:Y:S01]  /*f200*/  IMAD.MOV.U32 R0, RZ, RZ, 0x1c1f ;  /* 0x00001c1fff007424 */ /* 0x000fe200078e00ff */
[----:B------:R-:W-:Y:S02]  /*f210*/  MOV R5, 0xf230 ;  /* 0x0000f23000057802 */ /* 0x000fe40000000f00 */
[----:B------:R-:W-:Y:S05]  /*f220*/  CALL.REL.NOINC `($__internal_1_$__cuda_sm70_shflsync_idx_p) ;  /* 0x0000095000007944 */ /* 0x000fea0003c00000 */
[----:B------:R-:W-:Y:S01]  /*f230*/  MOV R2, R0 ;  /* 0x0000000000027202 */ /* 0x000fe20000000f00 */
[----:B------:R-:W-:Y:S05]  /*f240*/  BRA `(.L_x_588) ;  /* 0xffff25b000007947 */ /* 0x000fea000383ffff */
.L_x_539:
[----:B------:R-:W-:Y:S01]  /*f250*/  IMAD.MOV.U32 R7, RZ, RZ, R12 ;  /* 0x000000ffff077224 */ /* 0x000fe200078e000c */
[----:B--2---:R-:W-:Y:S01]  /*f260*/  MOV R4, RZ ;  /* 0x000000ff00047202 */ /* 0x004fe20000000f00 */
[----:B------:R-:W-:Y:S01]  /*f270*/  IMAD.MOV.U32 R0, RZ, RZ, 0x1c1f ;  /* 0x00001c1fff007424 */ /* 0x000fe200078e00ff */
[----:B------:R-:W-:Y:S02]  /*f280*/  MOV R5, 0xf2a0 ;  /* 0x0000f2a000057802 */ /* 0x000fe40000000f00 */
[----:B-1-3--:R-:W-:Y:S05]  /*f290*/  CALL.REL.NOINC `($__internal_1_$__cuda_sm70_shflsync_idx_p) ;  /* 0x000008e000007944 */ /* 0x00afea0003c00000 */
[----:B------:R-:W-:Y:S05]  /*f2a0*/  BRA `(.L_x_589) ;  /* 0xffff257000007947 */ /* 0x000fea000383ffff */
.L_x_542:
[----:B--2---:R-:W-:Y:S01]  /*f2b0*/  IMAD.MOV.U32 R7, RZ, RZ, R10 ;  /* 0x000000ffff077224 */ /* 0x004fe200078e000a */
[----:B------:R-:W-:Y:S01]  /*f2c0*/  MOV R4, 0x1 ;  /* 0x0000000100047802 */ /* 0x000fe20000000f00 */
[----:B----4-:R-:W-:Y:S01]  /*f2d0*/  IMAD.MOV.U32 R0, RZ, RZ, 0x1c1f ;  /* 0x00001c1fff007424 */ /* 0x010fe200078e00ff */
[----:B------:R-:W-:-:S02]  /*f2e0*/  MOV R5, 0xf300 ;  /* 0x0000f30000057802 */ /* 0x000fc40000000f00 */
[----:B-1-3--:R-:W-:Y:S05]  /*f2f0*/  CALL.REL.NOINC `($__internal_1_$__cuda_sm70_shflsync_idx_p) ;  /* 0x0000088000007944 */ /* 0x00afea0003c00000 */
[----:B------:R-:W-:Y:S01]  /*f300*/  IMAD.MOV.U32 R2, RZ, RZ, R0 ;  /* 0x000000ffff027224 */ /* 0x000fe200078e0000 */
[----:B------:R-:W-:Y:S01]  /*f310*/  MOV R4, 0x1 ;  /* 0x0000000100047802 */ /* 0x000fe20000000f00 */
[----:B------:R-:W-:Y:S01]  /*f320*/  IMAD.MOV.U32 R7, RZ, RZ, R12 ;  /* 0x000000ffff077224 */ /* 0x000fe200078e000c */
[----:B------:R-:W-:-:S02]  /*f330*/  MOV R0, 0x1c1f ;  /* 0x00001c1f00007802 */ /* 0x000fc40000000f00 */
[----:B------:R-:W-:Y:S02]  /*f340*/  MOV R5, 0xf360 ;  /* 0x0000f36000057802 */ /* 0x000fe40000000f00 */
[----:B------:R-:W-:Y:S05]  /*f350*/  CALL.REL.NOINC `($__internal_1_$__cuda_sm70_shflsync_idx_p) ;  /* 0x0000082000007944 */ /* 0x000fea0003c00000 */
[----:B------:R-:W-:Y:S05]  /*f360*/  BRA `(.L_x_590) ;  /* 0xffff269000007947 */ /* 0x000fea000383ffff */
.L_x_545:
[----:B-1----:R-:W-:Y:S01]  /*f370*/  IMAD.MOV.U32 R7, RZ, RZ, R10 ;  /* 0x000000ffff077224 */ /* 0x002fe200078e000a */
[----:B------:R-:W-:Y:S01]  /*f380*/  MOV R4, 0x2 ;  /* 0x0000000200047802 */ /* 0x000fe20000000f00 */
[----:B--2---:R-:W-:Y:S01]  /*f390*/  IMAD.MOV.U32 R0, RZ, RZ, 0x1c1f ;  /* 0x00001c1fff007424 */ /* 0x004fe200078e00ff */
[----:B------:R-:W-:Y:S02]  /*f3a0*/  MOV R5, 0xf3c0 ;  /* 0x0000f3c000057802 */ /* 0x000fe40000000f00 */
[----:B---3--:R-:W-:Y:S05]  /*f3b0*/  CALL.REL.NOINC `($__internal_1_$__cuda_sm70_shflsync_idx_p) ;  /* 0x000007c000007944 */ /* 0x008fea0003c00000 */
[----:B------:R-:W-:Y:S01]  /*f3c0*/  MOV R2, R0 ;  /* 0x0000000000027202 */ /* 0x000fe20000000f00 */
[----:B------:R-:W-:Y:S05]  /*f3d0*/  BRA `(.L_x_591) ;  /* 0xffff27e000007947 */ /* 0x000fea000383ffff */
.L_x_546:
[----:B------:R-:W-:Y:S01]  /*f3e0*/  IMAD.MOV.U32 R7, RZ, RZ, R12 ;  /* 0x000000ffff077224 */ /* 0x000fe200078e000c */
[----:B------:R-:W-:Y:S01]  /*f3f0*/  MOV R4, 0x2 ;  /* 0x0000000200047802 */ /* 0x000fe20000000f00 */
[----:B--2---:R-:W-:Y:S01]  /*f400*/  IMAD.MOV.U32 R0, RZ, RZ, 0x1c1f ;  /* 0x00001c1fff007424 */ /* 0x004fe200078e00ff */
[----:B------:R-:W-:Y:S02]  /*f410*/  MOV R5, 0xf430 ;  /* 0x0000f43000057802 */ /* 0x000fe40000000f00 */
[----:B-1-34-:R-:W-:Y:S05]  /*f420*/  CALL.REL.NOINC `($__internal_1_$__cuda_sm70_shflsync_idx_p) ;  /* 0x0000075000007944 */ /* 0x01afea0003c00000 */
[----:B------:R-:W-:Y:S05]  /*f430*/  BRA `(.L_x_592) ;  /* 0xffff27a000007947 */ /* 0x000fea000383ffff */
.L_x_549:
[----:B-1----:R-:W-:Y:S01]  /*f440*/  IMAD.MOV.U32 R7, RZ, RZ, R10 ;  /* 0x000000ffff077224 */ /* 0x002fe200078e000a */
[----:B------:R-:W-:Y:S01]  /*f450*/  MOV R4, 0x3 ;  /* 0x0000000300047802 */ /* 0x000fe20000000f00 */
[----:B------:R-:W-:Y:S01]  /*f460*/  IMAD.MOV.U32 R0, RZ, RZ, 0x1c1f ;  /* 0x00001c1fff007424 */ /* 0x000fe200078e00ff */
[----:B------:R-:W-:-:S02]  /*f470*/  MOV R5, 0xf490 ;  /* 0x0000f49000057802 */ /* 0x000fc40000000f00 */
[----:B--234-:R-:W-:Y:S05]  /*f480*/  CALL.REL.NOINC `($__internal_1_$__cuda_sm70_shflsync_idx_p) ;  /* 0x000006f000007944 */ /* 0x01cfea0003c00000 */
[----:B------:R-:W-:Y:S01]  /*f490*/  IMAD.MOV.U32 R2, RZ, RZ, R0 ;  /* 0x000000ffff027224 */ /* 0x000fe200078e0000 */
[----:B------:R-:W-:Y:S01]  /*f4a0*/  MOV R4, 0x3 ;  /* 0x0000000300047802 */ /* 0x000fe20000000f00 */
[----:B------:R-:W-:Y:S01]  /*f4b0*/  IMAD.MOV.U32 R7, RZ, RZ, R12 ;  /* 0x000000ffff077224 */ /* 0x000fe200078e000c */
[----:B------:R-:W-:-:S02]  /*f4c0*/  MOV R0, 0x1c1f ;  /* 0x00001c1f00007802 */ /* 0x000fc40000000f00 */
[----:B------:R-:W-:Y:S02]  /*f4d0*/  MOV R5, 0xf4f0 ;  /* 0x0000f4f000057802 */ /* 0x000fe40000000f00 */
[----:B------:R-:W-:Y:S05]  /*f4e0*/  CALL.REL.NOINC `($__internal_1_$__cuda_sm70_shflsync_idx_p) ;  /* 0x0000069000007944 */ /* 0x000fea0003c00000 */
[----:B------:R-:W-:Y:S05]  /*f4f0*/  BRA `(.L_x_593) ;  /* 0xffff28b000007947 */ /* 0x000fea000383ffff */
.L_x_556:
[----:B------:R1:W5:Y:S01]  /*f500*/  LDL R0, [R1+0x18] ;  /* 0x0000180001007983 */ /* 0x0003620000100800 */
[----:B------:R-:W-:Y:S02]  /*f510*/  MOV R3, 0x2 ;  /* 0x0000000200037802 */ /* 0x000fe40000000f00 */
[----:B------:R-:W-:Y:S02]  /*f520*/  MOV R2, 0xf540 ;  /* 0x0000f54000027802 */ /* 0x000fe40000000f00 */
[----:B-1---5:R-:W-:Y:S05]  /*f530*/  CALL.REL.NOINC `($__internal_0_$__cuda_sm70_shflsync_bfly_p) ;  /* 0x0000060000007944 */ /* 0x022fea0003c00000 */
[----:B------:R-:W-:Y:S01]  /*f540*/  MOV R4, R8 ;  /* 0x0000000800047202 */ /* 0x000fe20000000f00 */
[----:B------:R-:W-:Y:S05]  /*f550*/  BRA `(.L_x_594) ;  /* 0xffffd25000007947 */ /* 0x000fea000383ffff */
.L_x_557:
[----:B------:R-:W-:Y:S01]  /*f560*/  IMAD.MOV.U32 R0, RZ, RZ, R4 ;  /* 0x000000ffff007224 */ /* 0x000fe200078e0004 */
[----:B------:R-:W-:Y:S02]  /*f570*/  MOV R3, 0x1 ;  /* 0x0000000100037802 */ /* 0x000fe40000000f00 */
[----:B------:R-:W-:Y:S02]  /*f580*/  MOV R2, 0xf5a0 ;  /* 0x0000f5a000027802 */ /* 0x000fe40000000f00 */
[----:B------:R-:W-:Y:S05]  /*f590*/  CALL.REL.NOINC `($__internal_0_$__cuda_sm70_shflsync_bfly_p) ;  /* 0x000005a000007944 */ /* 0x000fea0003c00000 */
[----:B------:R1:W5:Y:S01]  /*f5a0*/  LDL R0, [R1+0x1c] ;  /* 0x00001c0001007983 */ /* 0x0003620000100800 */
[----:B------:R-:W-:Y:S01]  /*f5b0*/  FADD.FTZ R4, R4, R8 ;  /* 0x0000000804047221 */ /* 0x000fe20000010000 */
[----:B------:R-:W-:Y:S02]  /*f5c0*/  MOV R3, 0x2 ;  /* 0x0000000200037802 */ /* 0x000fe40000000f00 */
[----:B------:R-:W-:-:S02]  /*f5d0*/  MOV R2, 0xf5f0 ;  /* 0x0000f5f000027802 */ /* 0x000fc40000000f00 */
[----:B-1---5:R-:W-:Y:S05]  /*f5e0*/  CALL.REL.NOINC `($__internal_0_$__cuda_sm70_shflsync_bfly_p) ;  /* 0x0000055000007944 */ /* 0x022fea0003c00000 */
[----:B------:R-:W2:Y:S01]  /*f5f0*/  LDL.LU R0, [R1+0x1c] ;  /* 0x00001c0001007983 */ /* 0x000ea20000300800 */
[----:B------:R-:W-:-:S02]  /*f600*/  MOV R3, 0x1 ;  /* 0x0000000100037802 */ /* 0x000fc40000000f00 */
[----:B------:R-:W-:Y:S01]  /*f610*/  MOV R2, 0xf650 ;  /* 0x0000f65000027802 */ /* 0x000fe20000000f00 */
[----:B--2---:R-:W-:-:S05]  /*f620*/  FADD.FTZ R5, R0, R8 ;  /* 0x0000000800057221 */ /* 0x004fca0000010000 */
[----:B------:R-:W-:Y:S02]  /*f630*/  MOV R0, R5 ;  /* 0x0000000500007202 */ /* 0x000fe40000000f00 */
[----:B------:R-:W-:Y:S05]  /*f640*/  CALL.REL.NOINC `($__internal_0_$__cuda_sm70_shflsync_bfly_p) ;  /* 0x000004f000007944 */ /* 0x000fea0003c00000 */
[----:B------:R1:W5:Y:S01]  /*f650*/  LDL R0, [R1+0x20] ;  /* 0x0000200001007983 */ /* 0x0003620000100800 */
[----:B------:R-:W-:Y:S01]  /*f660*/  FADD.FTZ R5, R5, R8 ;  /* 0x0000000805057221 */ /* 0x000fe20000010000 */
[----:B------:R-:W-:Y:S02]  /*f670*/  MOV R3, 0x2 ;  /* 0x0000000200037802 */ /* 0x000fe40000000f00 */
[----:B------:R-:W-:Y:S02]  /*f680*/  MOV R2, 0xf6a0 ;  /* 0x0000f6a000027802 */ /* 0x000fe40000000f00 */
[----:B-1---5:R-:W-:Y:S05]  /*f690*/  CALL.REL.NOINC `($__internal_0_$__cuda_sm70_shflsync_bfly_p) ;  /* 0x000004a000007944 */ /* 0x022fea0003c00000 */
[----:B------:R-:W2:Y:S01]  /*f6a0*/  LDL.LU R0, [R1+0x20] ;  /* 0x0000200001007983 */ /* 0x000ea20000300800 */
[----:B------:R-:W-:Y:S02]  /*f6b0*/  MOV R3, 0x1 ;  /* 0x0000000100037802 */ /* 0x000fe40000000f00 */
        /* <DEDUP_REMOVED lines=15> */
[----:B------:R-:W-:Y:S05]  /*f7b0*/  BRA `(.L_x_595) ;  /* 0xffffd12000007947 */ /* 0x000fea000383ffff */
.L_x_572:
[----:B------:R-:W-:Y:S01]  /*f7c0*/  IMAD.MOV.U32 R7, RZ, RZ, R3 ;  /* 0x000000ffff077224 */ /* 0x000fe200078e0003 */
[----:B------:R-:W-:Y:S01]  /*f7d0*/  MOV R4, RZ ;  /* 0x000000ff00047202 */ /* 0x000fe20000000f00 */
[----:B------:R-:W-:Y:S01]  /*f7e0*/  IMAD.MOV.U32 R0, RZ, RZ, 0x1c1f ;  /* 0x00001c1fff007424 */ /* 0x000fe200078e00ff */
[----:B------:R-:W-:Y:S02]  /*f7f0*/  MOV R5, 0xf810 ;  /* 0x0000f81000057802 */ /* 0x000fe40000000f00 */
[----:B------:R-:W-:Y:S05]  /*f800*/  CALL.REL.NOINC `($__internal_1_$__cuda_sm70_shflsync_idx_p) ;  /* 0x0000037000007944 */ /* 0x000fea0003c00000 */
[----:B------:R-:W-:Y:S01]  /*f810*/  MOV R2, R0 ;  /* 0x0000000000027202 */ /* 0x000fe20000000f00 */
[----:B------:R-:W-:Y:S05]  /*f820*/  BRA `(.L_x_596) ;  /* 0xfffff23000007947 */ /* 0x000fea000383ffff */
.L_x_573:
[----:B------:R-:W-:Y:S01]  /*f830*/  IMAD.MOV.U32 R7, RZ, RZ, R11 ;  /* 0x000000ffff077224 */ /* 0x000fe200078e000b */
[----:B------:R-:W-:Y:S01]  /*f840*/  MOV R4, RZ ;  /* 0x000000ff00047202 */ /* 0x000fe20000000f00 */
[----:B------:R-:W-:Y:S01]  /*f850*/  IMAD.MOV.U32 R0, RZ, RZ, 0x1c1f ;  /* 0x00001c1fff007424 */ /* 0x000fe200078e00ff */
[----:B------:R-:W-:Y:S02]  /*f860*/  MOV R5, 0xf880 ;  /* 0x0000f88000057802 */ /* 0x000fe40000000f00 */
[----:B-12---:R-:W-:Y:S05]  /*f870*/  CALL.REL.NOINC `($__internal_1_$__cuda_sm70_shflsync_idx_p) ;  /* 0x0000030000007944 */ /* 0x006fea0003c00000 */
[----:B------:R-:W-:Y:S05]  /*f880*/  BRA `(.L_x_597) ;  /* 0xfffff1f000007947 */ /* 0x000fea000383ffff */
.L_x_576:
        /* <DEDUP_REMOVED lines=12> */
.L_x_579:
[----:B-1----:R-:W-:Y:S01]  /*f950*/  IMAD.MOV.U32 R7, RZ, RZ, R3 ;  /* 0x000000ffff077224 */ /* 0x002fe200078e0003 */
[----:B------:R-:W-:Y:S01]  /*f960*/  MOV R4, 0x2 ;  /* 0x0000000200047802 */ /* 0x000fe20000000f00 */
[----:B----4-:R-:W-:Y:S01]  /*f970*/  IMAD.MOV.U32 R0, RZ, RZ, 0x1c1f ;  /* 0x00001c1fff007424 */ /* 0x010fe200078e00ff */
[----:B------:R-:W-:Y:S02]  /*f980*/  MOV R5, 0xf9a0 ;  /* 0x0000f9a000057802 */ /* 0x000fe40000000f00 */
[----:B--23--:R-:W-:Y:S05]  /*f990*/  CALL.REL.NOINC `($__internal_1_$__cuda_sm70_shflsync_idx_p) ;  /* 0x000001e000007944 */ /* 0x00cfea0003c00000 */
[----:B------:R-:W-:Y:S01]  /*f9a0*/  MOV R2, R0 ;  /* 0x0000000000027202 */ /* 0x000fe20000000f00 */
[----:B------:R-:W-:Y:S05]  /*f9b0*/  BRA `(.L_x_599) ;  /* 0xfffff3e000007947 */ /* 0x000fea000383ffff */
.L_x_580:
[----:B------:R-:W-:Y:S01]  /*f9c0*/  IMAD.MOV.U32 R7, RZ, RZ, R11 ;  /* 0x000000ffff077224 */ /* 0x000fe200078e000b */
[----:B------:R-:W-:Y:S01]  /*f9d0*/  MOV R4, 0x2 ;  /* 0x0000000200047802 */ /* 0x000fe20000000f00 */
[----:B----4-:R-:W-:Y:S01]  /*f9e0*/  IMAD.MOV.U32 R0, RZ, RZ, 0x1c1f ;  /* 0x00001c1fff007424 */ /* 0x010fe200078e00ff */
[----:B------:R-:W-:Y:S02]  /*f9f0*/  MOV R5, 0xfa10 ;  /* 0x0000fa1000057802 */ /* 0x000fe40000000f00 */
[----:B-123--:R-:W-:Y:S05]  /*fa00*/  CALL.REL.NOINC `($__internal_1_$__cuda_sm70_shflsync_idx_p) ;  /* 0x0000017000007944 */ /* 0x00efea0003c00000 */
[----:B------:R-:W-:Y:S05]  /*fa10*/  BRA `(.L_x_600) ;  /* 0xfffff3a000007947 */ /* 0x000fea000383ffff */
.L_x_583:
        /* <DEDUP_REMOVED lines=12> */
.L_x_585:
[----:B------:R-:W-:Y:S01]  /*fae0*/  IMAD.MOV.U32 R7, RZ, RZ, R60 ;  /* 0x000000ffff077224 */ /* 0x000fe200078e003c */
[----:B------:R-:W-:Y:S01]  /*faf0*/  MOV R4, RZ ;  /* 0x000000ff00047202 */ /* 0x000fe20000000f00 */
[----:B-1----:R-:W-:Y:S01]  /*fb00*/  IMAD.MOV.U32 R0, RZ, RZ, 0x1f ;  /* 0x0000001fff007424 */ /* 0x002fe200078e00ff */
[----:B------:R-:W-:Y:S02]  /*fb10*/  MOV R5, 0xfb30 ;  /* 0x0000fb3000057802 */ /* 0x000fe40000000f00 */
[----:B--23-5:R-:W-:Y:S05]  /*fb20*/  CALL.REL.NOINC `($__internal_1_$__cuda_sm70_shflsync_idx_p) ;  /* 0x0000005000007944 */ /* 0x02cfea0003c00000 */
[----:B------:R-:W-:Y:S05]  /*fb30*/  BRA `(.L_x_602) ;  /* 0xfffff60000007947 */ /* 0x000fea000383ffff */
        .weak           $__internal_0_$__cuda_sm70_shflsync_bfly_p
        .type           $__internal_0_$__cuda_sm70_shflsync_bfly_p,@function
        .size           $__internal_0_$__cuda_sm70_shflsync_bfly_p,($__internal_1_$__cuda_sm70_shflsync_idx_p - $__internal_0_$__cuda_sm70_shflsync_bfly_p)
$__internal_0_$__cuda_sm70_shflsync_bfly_p:
[----:B------:R-:W-:Y:S04]  /*fb40*/  WARPSYNC R9 ;  /* 0x0000000900007348 */ /* 0x000fe80003800000 */
[----:B------:R1:W2:Y:S02]  /*fb50*/  SHFL.BFLY PT, R8, R0, R3, R10 ;  /* 0x0c00000300087389 */ /* 0x0002a400000e000a */
[----:B-1----:R-:W-:-:S04]  /*fb60*/  MOV R3, 0x0 ;  /* 0x0000000000037802 */ /* 0x002fc80000000f00 */
[----:B--2---:R-:W-:Y:S05]  /*fb70*/  RET.REL.NODEC R2 `(_ZN7cutlass13device_kernelIN5flash19enable_sm80_to_sm89INS1_16FlashAttnFwdSm80INS1_25CollectiveMainloopFwdSm80ILi4ELi1ELb0EN4cute5tupleIJNS5_1CILi128EEENS7_ILi64EEENS7_ILi96EEEEEELi96ENS_6half_tEfNS_4arch4Sm80ELb1ELb0ELb0ELb0ELb0ELb0ELb1ELb0EEENS1_21CollectiveEpilogueFwdINS6_IJS8_SA_S9_EEENS6_IJNS7_ILi1EEESI_SI_EEESC_SE_Li128ELb0ELb1ELb0ELb0EEENS1_30DynamicPersistentTileSchedulerILi128ELi128ELb0ELb1ELb0EEEEEEEEEvNT_6ParamsE) ;  /* 0xffff048002007950 */ /* 0x004fea0003c3ffff */
        .weak           $__internal_1_$__cuda_sm70_shflsync_idx_p
        .type           $__internal_1_$__cuda_sm70_shflsync_idx_p,@function
        .size           $__internal_1_$__cuda_sm70_shflsync_idx_p,(.L_x_760 - $__internal_1_$__cuda_sm70_shflsync_idx_p)
$__internal_1_$__cuda_sm70_shflsync_idx_p:
[----:B------:R-:W-:-:S04]  /*fb80*/  MOV R6, 0xffffffff ;  /* 0xffffffff00067802 */ /* 0x000fc80000000f00 */
[----:B------:R-:W-:Y:S04]  /*fb90*/  WARPSYNC R6 ;  /* 0x0000000600007348 */ /* 0x000fe80003800000 */
[----:B------:R1:W2:Y:S02]  /*fba0*/  SHFL.IDX PT, R0, R7, R4, R0 ;  /* 0x0000000407007389 */ /* 0x0002a400000e0000 */
[----:B-1----:R-:W-:Y:S02]  /*fbb0*/  MOV R4, R5 ;  /* 0x0000000500047202 */ /* 0x002fe40000000f00 */
[----:B------:R-:W-:-:S04]  /*fbc0*/  MOV R5, 0x0 ;  /* 0x0000000000057802 */ /* 0x000fc80000000f00 */
[----:B--2---:R-:W-:Y:S05]  /*fbd0*/  RET.REL.NODEC R4 `(_ZN7cutlass13device_kernelIN5flash19enable_sm80_to_sm89INS1_16FlashAttnFwdSm80INS1_25CollectiveMainloopFwdSm80ILi4ELi1ELb0EN4cute5tupleIJNS5_1CILi128EEENS7_ILi64EEENS7_ILi96EEEEEELi96ENS_6half_tEfNS_4arch4Sm80ELb1ELb0ELb0ELb0ELb0ELb0ELb1ELb0EEENS1_21CollectiveEpilogueFwdINS6_IJS8_SA_S9_EEENS6_IJNS7_ILi1EEESI_SI_EEESC_SE_Li128ELb0ELb1ELb0ELb0EEENS1_30DynamicPersistentTileSchedulerILi128ELi128ELb0ELb1ELb0EEEEEEEEEvNT_6ParamsE) ;  /* 0xffff042004007950 */ /* 0x004fea0003c3ffff */
.L_x_603:
        /* <DEDUP_REMOVED lines=10> */
.L_x_760:


//--------------------- .text._ZN7cutlass13device_kernelIN5flash19enable_sm80_to_sm89INS1_16FlashAttnFwdSm80INS1_25CollectiveMainloopFwdSm80ILi4ELi1ELb0EN4cute5tupleIJNS5_1CILi128EEENS7_ILi64EEENS7_ILi96EEEEEELi96ENS_6half_tEfNS_4arch4Sm80ELb1ELb0ELb0ELb1ELb0ELb0ELb1ELb0EEENS1_21CollectiveEpilogueFwdINS6_IJS8_SA_S9_EEENS6_IJNS7_ILi1EEESI_SI_EEESC_SE_Li128ELb1ELb1ELb0ELb0EEENS1_19SingleTileSchedulerILb1ELb0ELb1ELi128EEEEEEEEEvNT_6ParamsE --------------------------
	.section	.text._ZN7cutlass13device_kernelIN5flash19enable_sm80_to_sm89INS1_16FlashAttnFwdSm80INS1_25CollectiveMainloopFwdSm80ILi4ELi1ELb0EN4cute5tupleIJNS5_1CILi128EEENS7_ILi64EEENS7_ILi96EEEEEELi96ENS_6half_tEfNS_4arch4Sm80ELb1ELb0ELb0ELb1ELb0ELb0ELb1ELb0EEENS1_21CollectiveEpilogueFwdINS6_IJS8_SA_S9_EEENS6_IJNS7_ILi1EEESI_SI_EEESC_SE_Li128ELb1ELb1ELb0ELb0EEENS1_19SingleTileSchedulerILb1ELb0ELb1ELi128EEEEEEEEEvNT_6ParamsE,"ax",@progbits
	.sectioninfo	@"SHI_REGISTERS=255"
	.align	128
.text._ZN7cutlass13device_kernelIN5flash19enable_sm80_to_sm89INS1_16FlashAttnFwdSm80INS1_25CollectiveMainloopFwdSm80ILi4ELi1ELb0EN4cute5tupleIJNS5_1CILi128EEENS7_ILi64EEENS7_ILi96EEEEEELi96ENS_6half_tEfNS_4arch4Sm80ELb1ELb0ELb0ELb1ELb0ELb0ELb1ELb0EEENS1_21CollectiveEpilogueFwdINS6_IJS8_SA_S9_EEENS6_IJNS7_ILi1EEESI_SI_EEESC_SE_Li128ELb1ELb1ELb0ELb0EEENS1_19SingleTileSchedulerILb1ELb0ELb1ELi128EEEEEEEEEvNT_6ParamsE:
        .type           _ZN7cutlass13device_kernelIN5flash19enable_sm80_to_sm89INS1_16FlashAttnFwdSm80INS1_25CollectiveMainloopFwdSm80ILi4ELi1ELb0EN4cute5tupleIJNS5_1CILi128EEENS7_ILi64EEENS7_ILi96EEEEEELi96ENS_6half_tEfNS_4arch4Sm80ELb1ELb0ELb0ELb1ELb0ELb0ELb1ELb0EEENS1_21CollectiveEpilogueFwdINS6_IJS8_SA_S9_EEENS6_IJNS7_ILi1EEESI_SI_EEESC_SE_Li128ELb1ELb1ELb0ELb0EEENS1_19SingleTileSchedulerILb1ELb0ELb1ELi128EEEEEEEEEvNT_6ParamsE,@function
        .size           _ZN7cutlass13device_kernelIN5flash19enable_sm80_to_sm89INS1_16FlashAttnFwdSm80INS1_25CollectiveMainloopFwdSm80ILi4ELi1ELb0EN4cute5tupleIJNS5_1CILi128EEENS7_ILi64EEENS7_ILi96EEEEEELi96ENS_6half_tEfNS_4arch4Sm80ELb1ELb0ELb0ELb1ELb0ELb0ELb1ELb0EEENS1_21CollectiveEpilogueFwdINS6_IJS8_SA_S9_EEENS6_IJNS7_ILi1EEESI_SI_EEESC_SE_Li128ELb1ELb1ELb0ELb0EEENS1_19SingleTileSchedulerILb1ELb0ELb1ELi128EEEEEEEEEvNT_6ParamsE,(.L_x_763 - _ZN7cutlass13device_kernelIN5flash19enable_sm80_to_sm89INS1_16FlashAttnFwdSm80INS1_25CollectiveMainloopFwdSm80ILi4ELi1ELb0EN4cute5tupleIJNS5_1CILi128EEENS7_ILi64EEENS7_ILi96EEEEEELi96ENS_6half_tEfNS_4arch4Sm80ELb1ELb0ELb0ELb1ELb0ELb0ELb1ELb0EEENS1_21CollectiveEpilogueFwdINS6_IJS8_SA_S9_EEENS6_IJNS7_ILi1EEESI_SI_EEESC_SE_Li128ELb1ELb1ELb0ELb0EEENS1_19SingleTileSchedulerILb1ELb0ELb1ELi128EEEEEEEEEvNT_6ParamsE)
        .other          _ZN7cutlass13device_kernelIN5flash19enable_sm80_to_sm89INS1_16FlashAttnFwdSm80INS1_25CollectiveMainloopFwdSm80ILi4ELi1ELb0EN4cute5tupleIJNS5_1CILi128EEENS7_ILi64EEENS7_ILi96EEEEEELi96ENS_6half_tEfNS_4arch4Sm80ELb1ELb0ELb0ELb1ELb0ELb0ELb1ELb0EEENS1_21CollectiveEpilogueFwdINS6_IJS8_SA_S9_EEENS6_IJNS7_ILi1EEESI_SI_EEESC_SE_Li128ELb1ELb1ELb0ELb0EEENS1_19SingleTileSchedulerILb1ELb0ELb1ELi128EEEEEEEEEvNT_6ParamsE,@"STO_CUDA_ENTRY STV_DEFAULT"
_ZN7cutlass13device_kernelIN5flash19enable_sm80_to_sm89INS1_16FlashAttnFwdSm80INS1_25CollectiveMainloopFwdSm80ILi4ELi1ELb0EN4cute5tupleIJNS5_1CILi128EEENS7_ILi64EEENS7_ILi96EEEEEELi96ENS_6half_tEfNS_4arch4Sm80ELb1ELb0ELb0ELb1ELb0ELb0ELb1ELb0EEENS1_21CollectiveEpilogueFwdINS6_IJS8_SA_S9_EEENS6_IJNS7_ILi1EEESI_SI_EEESC_SE_Li128ELb1ELb1ELb0ELb0EEENS1_19SingleTileSchedulerILb1ELb0ELb1ELi128EEEEEEEEEvNT_6ParamsE:
[----:B------:R-:W-:Y:S02]  /*0000*/  MOV R1, c[0x0][0x28] ;  /* 0x00000a0000017a02 */ /* 0x000fe40000000f00 */
[----:B------:R-:W1:Y:S01]  /*0010*/  S2R R153, SR_TID.X ;  /* 0x0000000000997919 */ /* 0x000e620000002100 */
[----:B------:R-:W-:Y:S01]  /*0020*/  IMAD.MOV.U32 R29, RZ, RZ, 0x4 ;  /* 0x00000004ff1d7424 */ /* 0x000fe200078e00ff */
[----:B------:R-:W2:Y:S01]  /*0030*/  S2UR UR4, SR_CTAID.X ;  /* 0x00000000000479c3 */ /* 0x000ea20000002500 */
[----:B------:R-:W-:Y:S01]  /*0040*/  ULDC.64 UR6, c[0x0][0x118] ;  /* 0x0000460000067ab9 */ /* 0x000fe20000000a00 */
[----:B------:R-:W3:Y:S01]  /*0050*/  S2R R5, SR_CTAID.Z ;  /* 0x0000000000057919 */ /* 0x000ee20000002700 */
[----:B------:R-:W-:Y:S02]  /*0060*/  IADD3 R1, R1, -0x70, RZ ;  /* 0xffffff9001017810 */ /* 0x000fe40007ffe0ff */
        /* <DEDUP_REMOVED lines=10> */
.L_x_605:
        /* <DEDUP_REMOVED lines=8> */
.L_x_607:
[----:B------:R-:W-:-:S04]  /*0190*/  MOV R0, c[0x0][0x54c] ;  /* 0x0001530000007a02 */ /* 0x000fc80000000f00 */
.L_x_606:
[----:B------:R-:W-:Y:S01]  /*01a0*/  USHF.L.U32 UR4, UR4, 0x7, URZ ;  /* 0x0000000704047899 */ /* 0x000fe2000800063f */
[----:B-----5:R-:W-:-:S05]  /*01b0*/  IMAD R0, R0, c[0x0][0x548], RZ ;  /* 0x0001520000007a24 */ /* 0x020fca00078e02ff */
[----:B------:R-:W-:-:S04]  /*01c0*/  MOV R10, UR4 ;  /* 0x00000004000a7c02 */ /* 0x000fc80008000f00 */
[----:B------:R-:W-:-:S04]  /*01d0*/  ISETP.GE.AND P0, PT, R10, R0, PT ;  /* 0x000000000a00720c */ /* 0x000fc80003f06270 */
[----:B------:R-:W-:-:S05]  /*01e0*/  SEL R0, R5, 0xffffffff, !P0 ;  /* 0xffffffff05007807 */ /* 0x000fca0004000000 */
[----:B------:R2:W-:Y:S01]  /*01f0*/  STL [R1+0x64], R0 ;  /* 0x0000640001007387 */ /* 0x0005e20000100800 */
[----:B------:R-:W-:Y:S05]  /*0200*/  BRA `(.L_x_608) ;  /* 0x0000014000007947 */ /* 0x000fea0003800000 */
.L_x_604:
[----:B------:R-:W-:-:S04]  /*0210*/  ISETP.NE.U32.AND P0, PT, RZ, c[0x0][0x568], PT ;  /* 0x00015a00ff007a0c */ /* 0x000fc80003f05070 */
[----:B------:R-:W-:-:S13]  /*0220*/  ISETP.NE.AND.EX P0, PT, RZ, c[0x0][0x56c], PT, P0 ;  /* 0x00015b00ff007a0c */ /* 0x000fda0003f05300 */
[----:B------:R-:W-:Y:S05]  /*0230*/  @!P0 BRA `(.L_x_609) ;  /* 0x0000002000008947 */ /* 0x000fea0003800000 */
[----:B------:R1:W5:Y:S01]  /*0240*/  LDG.E R0, [R2.64] ;  /* 0x0000000602007981 */ /* 0x000362000c1e1900 */
[----:B------:R-:W-:Y:S05]  /*0250*/  BRA `(.L_x_610) ;  /* 0x0000009000007947 */ /* 0x000fea0003800000 */
.L_x_609:
        /* <DEDUP_REMOVED lines=8> */
.L_x_611:
[----:B------:R-:W-:-:S04]  /*02e0*/  MOV R0, c[0x0][0x54c] ;  /* 0x0001530000007a02 */ /* 0x000fc80000000f00 */
.L_x_610:
[----:B------:R-:W-:Y:S01]  /*02f0*/  USHF.L.U32 UR4, UR4, 0x7, URZ ;  /* 0x0000000704047899 */ /* 0x000fe2000800063f */
[----:B-----5:R-:W-:-:S05]  /*0300*/  IMAD R0, R0, c[0x0][0x548], RZ ;  /* 0x0001520000007a24 */ /* 0x020fca00078e02ff */
[----:B------:R-:W-:-:S04]  /*0310*/  MOV R10, UR4 ;  /* 0x00000004000a7c02 */ /* 0x000fc80008000f00 */
[----:B------:R-:W-:-:S04]  /*0320*/  ISETP.GE.AND P0, PT, R10, R0, PT ;  /* 0x000000000a00720c */ /* 0x000fc80003f06270 */
[----:B------:R-:W-:-:S05]  /*0330*/  SEL R0, R5, 0xffffffff, !P0 ;  /* 0xffffffff05007807 */ /* 0x000fca0004000000 */
[----:B------:R2:W-:Y:S04]  /*0340*/  STL [R1+0x64], R0 ;  /* 0x0000640001007387 */ /* 0x0005e80000100800 */
.L_x_608:
[----:B------:R-:W3:Y:S02]  /*0350*/  LDL R48, [R1+0x64] ;  /* 0x0000640001307983 */ /* 0x000ee40000100800 */
[----:B---3--:R-:W-:-:S13]  /*0360*/  ISETP.GE.AND P0, PT, R48, RZ, PT ;  /* 0x000000ff3000720c */ /* 0x008fda0003f06270 */
[----:B------:R-:W-:Y:S05]  /*0370*/  @!P0 EXIT ;  /* 0x000000000000894d */ /* 0x000fea0003800000 */
[----:B------:R-:W-:Y:S01]  /*0380*/  ISETP.NE.U32.AND P0, PT, RZ, c[0x0][0x360], PT ;  /* 0x0000d800ff007a0c */ /* 0x000fe20003f05070 */
[----:B--2---:R-:W-:Y:S01]  /*0390*/  IMAD.MOV.U32 R0, RZ, RZ, c[0x0][0x168] ;  /* 0x00005a00ff007624 */ /* 0x004fe200078e00ff */
[----:B------:R-:W-:Y:S01]  /*03a0*/  ISETP.NE.U32.AND P2, PT, RZ, c[0x0][0x370], PT ;  /* 0x0000dc00ff007a0c */ /* 0x000fe20003f45070 */
[----:B------:R-:W-:Y:S01]  /*03b0*/  CS2R R12, SRZ ;  /* 0x00000000000c7805 */ /* 0x000fe2000001ff00 */
        /* <DEDUP_REMOVED lines=11> */
[----:B------:R1:W2:Y:S04]  /*0470*/  @P0 LDG.E R0, [R6.64] ;  /* 0x0000000606000981 */ /* 0x0002a8000c1e1900 */
[----:B------:R3:W5:Y:S04]  /*0480*/  @P2 LDG.E R12, [R8.64] ;  /* 0x00000006080c2981 */ /* 0x000768000c1e1900 */
[----:B------:R3:W5:Y:S04]  /*0490*/  @P3 LDG.E R11, [R4.64] ;  /* 0x00000006040b3981 */ /* 0x000768000c1e1900 */
[----:B------:R3:W5:Y:S01]  /*04a0*/  @P1 LDG.E R13, [R2.64] ;  /* 0x00000006020d1981 */ /* 0x000762000c1e1900 */
[----:B-1----:R-:W-:-:S03]  /*04b0*/  IMAD.MOV.U32 R6, RZ, RZ, c[0x0][0x1d0] ;  /* 0x00007400ff067624 */ /* 0x002fc600078e00ff */
[----:B--2---:R3:W-:Y:S01]  /*04c0*/  STL [R1+0x60], R0 ;  /* 0x0000600001007387 */ /* 0x0047e20000100800 */
[----:B------:R-:W-:Y:S01]  /*04d0*/  IMAD.MOV.U32 R167, RZ, RZ, R0 ;  /* 0x000000ffffa77224 */ /* 0x000fe200078e0000 */
[----:B------:R-:W-:Y:S05]  /*04e0*/  @P0 BRA `(.L_x_612) ;  /* 0x0000005000000947 */ /* 0x000fea0003800000 */
[----:B------:R-:W-:Y:S05]  /*04f0*/  @!P3 BRA `(.L_x_612) ;  /* 0x000000400000b947 */ /* 0x000fea0003800000 */
[----:B---3--:R1:W2:Y:S04]  /*0500*/  LDG.E R0, [R4.64] ;  /* 0x0000000604007981 */ /* 0x0082a8000c1e1900 */
[----:B-1----:R-:W2:Y:S02]  /*0510*/  LDG.E R4, [R4.64+0x4] ;  /* 0x0000040604047981 */ /* 0x002ea4000c1e1900 */
[----:B--2---:R-:W-:-:S05]  /*0520*/  IADD3 R167, -R0, R4, RZ ;  /* 0x0000000400a77210 */ /* 0x004fca0007ffe1ff */
[----:B------:R1:W-:Y:S02]  /*0530*/  STL [R1+0x60], R167 ;  /* 0x000060a701007387 */ /* 0x0003e40000100800 */
.L_x_612:
[----:B------:R-:W-:-:S04]  /*0540*/  ISETP.NE.U32.AND P0, PT, RZ, c[0x0][0x368], PT ;  /* 0x0000da00ff007a0c */ /* 0x000fc80003f05070 */
[----:B------:R-:W-:-:S13]  /*0550*/  ISETP.NE.AND.EX P0, PT, RZ, c[0x0][0x36c], PT, P0 ;  /* 0x0000db00ff007a0c */ /* 0x000fda0003f05300 */
[----:B------:R-:W-:Y:S05]  /*0560*/  @!P0 BRA `(.L_x_613) ;  /* 0x0000003000008947 */ /* 0x000fea0003800000 */
[----:B---3--:R-:W-:-:S05]  /*0570*/  IMAD.WIDE R2, R48, R29, c[0x0][0x368] ;  /* 0x0000da0030027625 */ /* 0x008fca00078e021d */
[----:B------:R2:W5:Y:S01]  /*0580*/  LDG.E R6, [R2.64] ;  /* 0x0000000602067981 */ /* 0x000562000c1e1900 */
[----:B------:R-:W-:Y:S05]  /*0590*/  BRA `(.L_x_614) ;  /* 0x0000004000007947 */ /* 0x000fea0003800000 */
.L_x_613:
[----:B------:R-:W-:Y:S05]  /*05a0*/  @!P1 BRA `(.L_x_614) ;  /* 0x0000003000009947 */ /* 0x000fea0003800000 */
[----:B------:R2:W4:Y:S04]  /*05b0*/  LDG.E R6, [R2.64] ;  /* 0x0000000602067981 */ /* 0x000528000c1e1900 */
[----:B--23--:R-:W4:Y:S02]  /*05c0*/  LDG.E R2, [R2.64+0x4] ;  /* 0x0000040602027981 */ /* 0x00cf24000c1e1900 */
[----:B----4-:R-:W-:-:S03]  /*05d0*/  IADD3 R6, -R6, R2, RZ ;  /* 0x0000000206067210 */ /* 0x010fc60007ffe1ff */
.L_x_614:
[----:B---3--:R-:W-:Y:S01]  /*05e0*/  IMAD.MOV.U32 R0, RZ, RZ, c[0x0][0x2c4] ;  /* 0x0000b100ff007624 */ /* 0x008fe200078e00ff */
[----:B-----5:R-:W-:Y:S01]  /*05f0*/  IADD3 R165, -R12, R6, RZ ;  /* 0x000000060ca57210 */ /* 0x020fe20007ffe1ff */
[----:B------:R-:W-:Y:S01]  /*0600*/  IMAD.MOV.U32 R216, RZ, RZ, R10 ;  /* 0x000000ffffd87224 */ /* 0x000fe200078e000a */
[----:B--2---:R-:W-:Y:S01]  /*0610*/  IADD3 R3, R10, 0x7f, RZ ;  /* 0x0000007f0a037810 */ /* 0x004fe20007ffe0ff */
[----:B------:R-:W-:Y:S01]  /*0620*/  CS2R R94, SRZ ;  /* 0x00000000005e7805 */ /* 0x000fe2000001ff00 */
[----:B------:R-:W-:Y:S01]  /*0630*/  ISETP.NE.AND P2, PT, R0, 0x1, PT ;  /* 0x000000010000780c */ /* 0x000fe20003f45270 */
[----:B------:R2:W-:Y:S01]  /*0640*/  STL [R1+0x38], R165 ;  /* 0x000038a501007387 */ /* 0x0005e20000100800 */
[C---:B------:R-:W-:Y:S01]  /*0650*/  IADD3 R4, R165.reuse, 0x40, -R167 ;  /* 0x00000040a5047810 */ /* 0x040fe20007ffe8a7 */
[----:B------:R-:W-:Y:S01]  /*0660*/  CS2R R92, SRZ ;  /* 0x00000000005c7805 */ /* 0x000fe2000001ff00 */
[----:B------:R-:W-:Y:S01]  /*0670*/  IADD3 R2, R165, 0x3f, RZ ;  /* 0x0000003fa5027810 */ /* 0x000fe20007ffe0ff */
[----:B------:R-:W-:Y:S01]  /*0680*/  CS2R R98, SRZ ;  /* 0x0000000000627805 */ /* 0x000fe2000001ff00 */
[----:B------:R-:W-:Y:S01]  /*0690*/  PLOP3.LUT P0, PT, PT, PT, PT, 0x80, 0x0 ;  /* 0x000000000000781c */ /* 0x000fe20003f0f070 */
[----:B------:R-:W-:Y:S01]  /*06a0*/  CS2R R96, SRZ ;  /* 0x0000000000607805 */ /* 0x000fe2000001ff00 */
[----:B------:R-:W-:Y:S01]  /*06b0*/  IMAD.MOV.U32 R90, RZ, RZ, RZ ;  /* 0x000000ffff5a7224 */ /* 0x000fe200078e00ff */
[----:B------:R-:W-:Y:S01]  /*06c0*/  CS2R R88, SRZ ;  /* 0x0000000000587805 */ /* 0x000fe2000001ff00 */
[----:B------:R-:W-:Y:S01]  /*06d0*/  CS2R R86, SRZ ;  /* 0x0000000000567805 */ /* 0x000fe2000001ff00 */
[----:B------:R-:W-:Y:S01]  /*06e0*/  CS2R R84, SRZ ;  /* 0x0000000000547805 */ /* 0x000fe2000001ff00 */
[----:B------:R-:W-:Y:S01]  /*06f0*/  CS2R R14, SRZ ;  /* 0x00000000000e7805 */ /* 0x000fe2000001ff00 */
[----:B------:R-:W-:Y:S01]  /*0700*/  @P2 IADD3 R0, R216, 0x7f, RZ ;  /* 0x0000007fd8002810 */ /* 0x000fe20007ffe0ff */
[----:B------:R-:W-:Y:S01]  /*0710*/  IMAD.MOV.U32 R78, RZ, RZ, RZ ;  /* 0x000000ffff4e7224 */ /* 0x000fe200078e00ff */
[----:B------:R-:W-:Y:S01]  /*0720*/  MOV R76, RZ ;  /* 0x000000ff004c7202 */ /* 0x000fe20000000f00 */
[----:B------:R-:W-:Y:S01]  /*0730*/  CS2R R16, SRZ ;  /* 0x0000000000107805 */ /* 0x000fe2000001ff00 */
[----:B------:R-:W-:Y:S01]  /*0740*/  IMAD.MOV.U32 R82, RZ, RZ, RZ ;  /* 0x000000ffff527224 */ /* 0x000fe200078e00ff */
[----:B------:R-:W-:Y:S01]  /*0750*/  CS2R R18, SRZ ;  /* 0x0000000000127805 */ /* 0x000fe2000001ff00 */
[----:B------:R-:W-:Y:S01]  /*0760*/  @P2 IMAD.HI.U32 R0, R0, c[0x0][0x2c8], RZ ;  /* 0x0000b20000002a27 */ /* 0x000fe200078e00ff */
[----:B------:R-:W-:Y:S01]  /*0770*/  MOV R74, RZ ;  /* 0x000000ff004a7202 */ /* 0x000fe20000000f00 */
[----:B------:R-:W-:Y:S01]  /*0780*/  CS2R R20, SRZ ;  /* 0x0000000000147805 */ /* 0x000fe2000001ff00 */
[----:B------:R-:W-:Y:S01]  /*0790*/  MOV R68, RZ ;  /* 0x000000ff00447202 */ /* 0x000fe20000000f00 */
[----:B------:R-:W-:Y:S01]  /*07a0*/  IMAD.MOV.U32 R80, RZ, RZ, RZ ;  /* 0x000000ffff507224 */ /* 0x000fe200078e00ff */
[----:B------:R-:W-:Y:S01]  /*07b0*/  @P2 SHF.R.U32.HI R3, RZ, c[0x0][0x2cc], R0 ;  /* 0x0000b300ff032a19 */ /* 0x000fe20000011600 */
[----:B------:R-:W-:Y:S01]  /*07c0*/  IMAD.MOV.U32 R72, RZ, RZ, RZ ;  /* 0x000000ffff487224 */ /* 0x000fe200078e00ff */
[----:B------:R-:W-:Y:S01]  /*07d0*/  CS2R R22, SRZ ;  /* 0x0000000000167805 */ /* 0x000fe2000001ff00 */
[----:B------:R-:W-:Y:S01]  /*07e0*/  IMAD.MOV.U32 R70, RZ, RZ, RZ ;  /* 0x000000ffff467224 */ /* 0x000fe200078e00ff */
[----:B------:R-:W-:Y:S01]  /*07f0*/  CS2R R24, SRZ ;  /* 0x0000000000187805 */ /* 0x000fe2000001ff00 */
[----:B------:R-:W-:Y:S01]  /*0800*/  IMAD.IADD R0, R4, 0x1, R3 ;  /* 0x0000000104007824 */ /* 0x000fe200078e0203 */
[----:B------:R-:W-:Y:S01]  /*0810*/  SHF.R.S32.HI R3, RZ, 0x1f, R2 ;  /* 0x0000001fff037819 */ /* 0x000fe20000011402 */
[----:B------:R-:W-:Y:S01]  /*0820*/  IMAD.MOV.U32 R174, RZ, RZ, RZ ;  /* 0x000000ffffae7224 */ /* 0x000fe200078e00ff */
[----:B------:R-:W-:Y:S01]  /*0830*/  MOV R138, RZ ;  /* 0x000000ff008a7202 */ /* 0x000fe20000000f00 */
[----:B------:R-:W-:Y:S01]  /*0840*/  IMAD.MOV.U32 R172, RZ, RZ, RZ ;  /* 0x000000ffffac7224 */ /* 0x000fe200078e00ff */
[----:B------:R-:W-:Y:S01]  /*0850*/  SHF.R.S32.HI R4, RZ, 0x1f, R0 ;  /* 0x0000001fff047819 */ /* 0x000fe20000011400 */
[----:B------:R-:W-:Y:S01]  /*0860*/  IMAD.MOV.U32 R136, RZ, RZ, RZ ;  /* 0x000000ffff887224 */ /* 0x000fe200078e00ff */
[----:B------:R-:W-:Y:S01]  /*0870*/  LEA.HI R2, R3, R2, RZ, 0x6 ;  /* 0x0000000203027211 */ /* 0x000fe200078f30ff */
[----:B------:R-:W-:Y:S01]  /*0880*/  CS2R R134, SRZ ;  /* 0x0000000000867805 */ /* 0x000fe2000001ff00 */
[----:B------:R-:W-:Y:S01]  /*0890*/  LEA.HI R0, R4, R0, RZ, 0x6 ;  /* 0x0000000004007211 */ /* 0x000fe200078f30ff */
[----:B------:R-:W-:Y:S01]  /*08a0*/  IMAD.IADD R4, R13, 0x1, R12 ;  /* 0x000000010d047824 */ /* 0x000fe200078e020c */
[----:B------:R-:W-:Y:S01]  /*08b0*/  SHF.R.S32.HI R2, RZ, 0x6, R2 ;  /* 0x00000006ff027819 */ /* 0x000fe20000011402 */
[----:B------:R-:W-:Y:S01]  /*08c0*/  CS2R R26, SRZ ;  /* 0x00000000001a7805 */ /* 0x000fe2000001ff00 */
[----:B------:R-:W-:Y:S01]  /*08d0*/  SHF.R.S32.HI R0, RZ, 0x6, R0 ;  /* 0x00000006ff007819 */ /* 0x000fe20000011400 */
[----:B------:R-:W-:Y:S01]  /*08e0*/  IMAD.MOV.U32 R132, RZ, RZ, RZ ;  /* 0x000000ffff847224 */ /* 0x000fe200078e00ff */
[----:B------:R-:W-:Y:S01]  /*08f0*/  MOV R12, RZ ;  /* 0x000000ff000c7202 */ /* 0x000fe20000000f00 */
[----:B------:R-:W-:Y:S01]  /*0900*/  IMAD.MOV.U32 R28, RZ, RZ, RZ ;  /* 0x000000ffff1c7224 */ /* 0x000fe200078e00ff */
[----:B------:R-:W-:Y:S01]  /*0910*/  IMNMX R204, R2, R0, PT ;  /* 0x0000000002cc7217 */ /* 0x000fe20003800200 */
[----:B------:R-:W-:Y:S01]  /*0920*/  IMAD.MOV.U32 R168, RZ, RZ, RZ ;  /* 0x000000ffffa87224 */ /* 0x000fe200078e00ff */
[----:B------:R-:W-:Y:S01]  /*0930*/  MOV R170, RZ ;  /* 0x000000ff00aa7202 */ /* 0x000fe20000000f00 */
[----:B------:R-:W-:Y:S01]  /*0940*/  CS2R R126, SRZ ;  /* 0x00000000007e7805 */ /* 0x000fe2000001ff00 */
[----:B------:R-:W-:Y:S01]  /*0950*/  ISETP.GE.AND P4, PT, R204, 0x1, PT ;  /* 0x00000001cc00780c */ /* 0x000fe20003f86270 */
[----:B------:R-:W-:Y:S01]  /*0960*/  CS2R R30, SRZ ;  /* 0x00000000001e7805 */ /* 0x000fe2000001ff00 */
[----:B------:R-:W-:Y:S01]  /*0970*/  MOV R124, RZ ;  /* 0x000000ff007c7202 */ /* 0x000fe20000000f00 */
[----:B------:R-:W-:Y:S01]  /*0980*/  IMAD.MOV.U32 R130, RZ, RZ, RZ ;  /* 0x000000ffff827224 */ /* 0x000fe200078e00ff */
[----:B------:R-:W-:Y:S01]  /*0990*/  CS2R R32, SRZ ;  /* 0x0000000000207805 */ /* 0x000fe2000001ff00 */
[----:B------:R-:W-:Y:S01]  /*09a0*/  IMAD.MOV.U32 R128, RZ, RZ, RZ ;  /* 0x000000ffff807224 */ /* 0x000fe200078e00ff */
[----:B------:R-:W-:Y:S01]  /*09b0*/  CS2R R122, SRZ ;  /* 0x00000000007a7805 */ /* 0x000fe2000001ff00 */
[----:B------:R-:W-:Y:S01]  /*09c0*/  MOV R120, RZ ;  /* 0x000000ff00787202 */ /* 0x000fe20000000f00 */
[----:B------:R-:W-:Y:S01]  /*09d0*/  CS2R R34, SRZ ;  /* 0x0000000000227805 */ /* 0x000fe2000001ff00 */
[----:B------:R-:W-:Y:S01]  /*09e0*/  IMAD.MOV.U32 R118, RZ, RZ, RZ ;  /* 0x000000ffff767224 */ /* 0x000fe200078e00ff */
[----:B------:R-:W-:Y:S01]  /*09f0*/  CS2R R110, SRZ ;  /* 0x00000000006e7805 */ /* 0x000fe2000001ff00 */
[----:B------:R-:W-:Y:S01]  /*0a00*/  IMAD.MOV.U32 R116, RZ, RZ, RZ ;  /* 0x000000ffff747224 */ /* 0x000fe200078e00ff */
        /* <DEDUP_REMOVED lines=25> */
[----:B--2---:R-:W-:-:S04]  /*0ba0*/  ISETP.NE.U32.AND P0, PT, RZ, c[0x0][0x340], PT ;  /* 0x0000d000ff007a0c */ /* 0x004fc80003f05070 */
[----:B------:R-:W-:-:S13]  /*0bb0*/  ISETP.NE.AND.EX P0, PT, RZ, c[0x0][0x344], PT, P0 ;  /* 0x0000d100ff007a0c */ /* 0x000fda0003f05300 */
[----:B------:R-:W-:-:S05]  /*0bc0*/  @P0 IMAD.WIDE R2, R48, R29, c[0x0][0x340] ;  /* 0x0000d00030020625 */ /* 0x000fca00078e021d */
[----:B------:R2:W3:Y:S01]  /*0bd0*/  @P0 LDG.E R22, [R2.64] ;  /* 0x0000000602160981 */ /* 0x0004e2000c1e1900 */
[----:B------:R-:W-:Y:S01]  /*0be0*/  SHF.R.S32.HI R0, RZ, 0x1f, R11 ;  /* 0x0000001fff007819 */ /* 0x000fe2000001140b */
[----:B------:R-:W-:Y:S01]  /*0bf0*/  BSSY B0, `(.L_x_616) ;  /* 0x000008d000007945 */ /* 0x000fe20003800000 */
[----:B------:R-:W-:Y:S01]  /*0c00*/  SHF.R.S32.HI R14, RZ, 0x1f, R153 ;  /* 0x0000001fff0e7819 */ /* 0x000fe20000011499 */
[----:B------:R-:W4:Y:S01]  /*0c10*/  S2R R30, SR_CTAID.Y ;  /* 0x00000000001e7919 */ /* 0x000f220000002600 */
[----:B------:R-:W-:Y:S01]  /*0c20*/  SHF.R.S32.HI R7, RZ, 0x1f, R4 ;  /* 0x0000001fff077819 */ /* 0x000fe20000011404 */
[----:B------:R-:W-:Y:S01]  /*0c30*/  IMAD R0, R0, c[0x0][0x178], RZ ;  /* 0x00005e0000007a24 */ /* 0x000fe200078e02ff */
[CC--:B------:R-:W-:Y:S02]  /*0c40*/  LEA.HI R10, R14.reuse, R153.reuse, RZ, 0x2 ;  /* 0x000000990e0a7211 */ /* 0x0c0fe400078f10ff */
[----:B------:R-:W-:Y:S01]  /*0c50*/  LEA.HI R28, R14, R153, RZ, 0x3 ;  /* 0x000000990e1c7211 */ /* 0x000fe200078f18ff */
[----:B------:R-:W-:Y:S01]  /*0c60*/  IMAD R0, R11, c[0x0][0x17c], R0 ;  /* 0x00005f000b007a24 */ /* 0x000fe200078e0200 */
[----:B------:R-:W-:-:S02]  /*0c70*/  LOP3.LUT R5, R10, 0xfffffffc, RZ, 0xc0, !PT ;  /* 0xfffffffc0a057812 */ /* 0x000fc400078ec0ff */
[----:B------:R-:W-:Y:S02]  /*0c80*/  SHF.R.S32.HI R26, RZ, 0x3, R28 ;  /* 0x00000003ff1a7819 */ /* 0x000fe4000001141c */
[----:B------:R-:W-:Y:S01]  /*0c90*/  SHF.R.S32.HI R25, RZ, 0x2, R10 ;  /* 0x00000002ff197819 */ /* 0x000fe2000001140a */
[----:B------:R-:W-:Y:S01]  /*0ca0*/  IMAD.IADD R72, R153, 0x1, -R5 ;  /* 0x0000000199487824 */ /* 0x000fe200078e0a05 */
[----:B------:R-:W-:Y:S02]  /*0cb0*/  LEA.HI R27, R14, R153, RZ, 0x4 ;  /* 0x000000990e1b7211 */ /* 0x000fe400078f20ff */
[----:B------:R-:W-:Y:S02]  /*0cc0*/  IADD3 R4, P4, R4, R25, RZ ;  /* 0x0000001904047210 */ /* 0x000fe40007f9e0ff */
[----:B------:R-:W-:Y:S02]  /*0cd0*/  SHF.L.U32 R12, R72, 0x3, RZ ;  /* 0x00000003480c7819 */ /* 0x000fe400000006ff */
[----:B------:R-:W-:Y:S01]  /*0ce0*/  LEA.HI.X.SX32 R7, R25, R7, 0x1, P4 ;  /* 0x0000000719077211 */ /* 0x000fe200020f0eff */
[----:B--2---:R-:W-:Y:S01]  /*0cf0*/  IMAD.WIDE.U32 R2, R11, c[0x0][0x178], RZ ;  /* 0x00005e000b027a25 */ /* 0x004fe200078e00ff */
[----:B------:R-:W-:-:S02]  /*0d00*/  SHF.R.S32.HI R13, RZ, 0x1f, R12 ;  /* 0x0000001fff0d7819 */ /* 0x000fc4000001140c */
[----:B----4-:R-:W-:Y:S01]  /*0d10*/  SHF.R.S32.HI R29, RZ, 0x1f, R30 ;  /* 0x0000001fff1d7819 */ /* 0x010fe2000001141e */
[----:B------:R-:W-:Y:S01]  /*0d20*/  IMAD.IADD R3, R3, 0x1, R0 ;  /* 0x0000000103037824 */ /* 0x000fe200078e0200 */
[----:B------:R-:W-:Y:S01]  /*0d30*/  LEA.HI R152, R14, R153, RZ, 0x5 ;  /* 0x000000990e987211 */ /* 0x000fe200078f28ff */
[----:B------:R-:W-:Y:S01]  /*0d40*/  IMAD.SHL.U32 R0, R26, 0x40, RZ ;  /* 0x000000401a007824 */ /* 0x000fe200078e00ff */
[----:B------:R-:W-:Y:S01]  /*0d50*/  SHF.R.S32.HI R19, RZ, 0x1f, R48 ;  /* 0x0000001fff137819 */ /* 0x000fe20000011430 */
[----:B------:R-:W-:Y:S01]  /*0d60*/  IMAD R8, R29, c[0x0][0x1b8], RZ ;  /* 0x00006e001d087a24 */ /* 0x000fe200078e02ff */
[----:B------:R-:W-:Y:S01]  /*0d70*/  SHF.R.S32.HI R75, RZ, 0x5, R152 ;  /* 0x00000005ff4b7819 */ /* 0x000fe20000011498 */
[----:B------:R-:W-:Y:S01]  /*0d80*/  IMAD.WIDE.U32 R16, R4, c[0x0][0x208], R12 ;  /* 0x0000820004107a25 */ /* 0x000fe200078e000c */
[----:B------:R-:W-:Y:S02]  /*0d90*/  LOP3.LUT R0, R0, 0xc0, RZ, 0xc0, !PT ;  /* 0x000000c000007812 */ /* 0x000fe400078ec0ff */
[----:B------:R-:W-:Y:S01]  /*0da0*/  ISETP.GE.AND P6, PT, R12, c[0x0][0x1d4], PT ;  /* 0x000075000c007a0c */ /* 0x000fe20003fc6270 */
[----:B------:R-:W-:Y:S01]  /*0db0*/  IMAD.WIDE.U32 R2, R30, c[0x0][0x1b8], R2 ;  /* 0x00006e001e027a25 */ /* 0x000fe200078e0002 */
[----:B------:R-:W-:-:S02]  /*0dc0*/  LOP3.LUT R6, R0, 0x18, R12, 0xf8, !PT ;  /* 0x0000001800067812 */ /* 0x000fc400078ef80c */
[----:B------:R-:W-:Y:S02]  /*0dd0*/  SHF.R.U32.HI R5, RZ, 0x3, R0 ;  /* 0x00000003ff057819 */ /* 0x000fe40000011600 */
[----:B------:R-:W-:Y:S02]  /*0de0*/  IADD3 R0, R12, 0x40, RZ ;  /* 0x000000400c007810 */ /* 0x000fe40007ffe0ff */
[----:B------:R-:W-:Y:S01]  /*0df0*/  LOP3.LUT R18, R6, R5, RZ, 0x3c, !PT ;  /* 0x0000000506127212 */ /* 0x000fe200078e3cff */
[----:B------:R-:W-:Y:S01]  /*0e00*/  IMAD R5, R30, c[0x0][0x1bc], R8 ;  /* 0x00006f001e057a24 */ /* 0x000fe200078e0208 */
[----:B------:R-:W-:Y:S01]  /*0e10*/  ISETP.GE.AND P4, PT, R0, c[0x0][0x1d4], PT ;  /* 0x0000750000007a0c */ /* 0x000fe20003f86270 */
[C---:B------:R-:W-:Y:S01]  /*0e20*/  IMAD R0, R7.reuse, c[0x0][0x1e0], RZ ;  /* 0x0000780007007a24 */ /* 0x040fe200078e02ff */
[----:B------:R-:W-:Y:S01]  /*0e30*/  SEL R6, R48, RZ, !P3 ;  /* 0x000000ff30067207 */ /* 0x000fe20005800000 */
[----:B------:R-:W-:Y:S02]  /*0e40*/  IMAD R7, R7, c[0x0][0x208], RZ ;  /* 0x0000820007077a24 */ /* 0x000fe400078e02ff */
[C---:B------:R-:W-:Y:S01]  /*0e50*/  IMAD R20, R4.reuse, c[0x0][0x1e4], R0 ;  /* 0x0000790004147a24 */ /* 0x040fe200078e0200 */
[----:B------:R-:W-:Y:S01]  /*0e60*/  LOP3.LUT R0, R27, 0xfffffff0, RZ, 0xc0, !PT ;  /* 0xfffffff01b007812 */ /* 0x000fe200078ec0ff */
[----:B------:R-:W-:-:S02]  /*0e70*/  IMAD R21, R4, c[0x0][0x20c], R7 ;  /* 0x0000830004157a24 */ /* 0x000fc400078e0207 */
[----:B------:R-:W-:Y:S01]  /*0e80*/  IMAD.WIDE.U32 R8, R4, c[0x0][0x1e0], R12 ;  /* 0x0000780004087a25 */ /* 0x000fe200078e000c */
[----:B------:R-:W-:Y:S02]  /*0e90*/  LEA.HI R4, R10, R25, RZ, 0x1 ;  /* 0x000000190a047211 */ /* 0x000fe400078f08ff */
[----:B------:R-:W-:Y:S01]  /*0ea0*/  SEL R10, R19, RZ, !P3 ;  /* 0x000000ff130a7207 */ /* 0x000fe20005800000 */
[----:B------:R-:W-:Y:S02]  /*0eb0*/  IMAD R7, R72, 0x20, R25 ;  /* 0x0000002048077824 */ /* 0x000fe400078e0219 */
[----:B------:R-:W-:Y:S01]  /*0ec0*/  IMAD.IADD R23, R153, 0x1, -R0 ;  /* 0x0000000199177824 */ /* 0x000fe200078e0a00 */
[----:B------:R-:W-:Y:S01]  /*0ed0*/  LOP3.LUT R0, R4, 0x7fffffe, RZ, 0xc0, !PT ;  /* 0x07fffffe04007812 */ /* 0x000fe200078ec0ff */
[----:B------:R-:W-:Y:S01]  /*0ee0*/  IMAD.IADD R3, R3, 0x1, R5 ;  /* 0x0000000103037824 */ /* 0x000fe200078e0205 */
[----:B------:R-:W-:Y:S01]  /*0ef0*/  IADD3 R7, R216, R7, RZ ;  /* 0x00000007d8077210 */ /* 0x000fe20007ffe0ff */
[----:B------:R-:W-:Y:S01]  /*0f00*/  IMAD.IADD R9, R9, 0x1, R20 ;  /* 0x0000000109097824 */ /* 0x000fe200078e0214 */
[----:B------:R-:W-:Y:S01]  /*0f10*/  LEA.HI R24, R23, R23, RZ, 0x1 ;  /* 0x0000001717187211 */ /* 0x000fe200078f08ff */
[----:B------:R-:W-:-:S02]  /*0f20*/  IMAD.IADD R0, R25, 0x1, -R0 ;  /* 0x0000000119007824 */ /* 0x000fc400078e0a00 */
[----:B------:R-:W-:Y:S01]  /*0f30*/  @P2 IMAD.HI.U32 R11, R7, c[0x0][0x2c8], RZ ;  /* 0x0000b200070b2a27 */ /* 0x000fe200078e00ff */
[--C-:B------:R-:W-:Y:S02]  /*0f40*/  SHF.R.S32.HI R15, RZ, 0x1, R24.reuse ;  /* 0x00000001ff0f7819 */ /* 0x100fe40000011418 */
[----:B------:R-:W-:Y:S01]  /*0f50*/  SHF.R.S32.HI R14, RZ, 0x1f, R24 ;  /* 0x0000001fff0e7819 */ /* 0x000fe20000011418 */
[----:B------:R-:W-:Y:S02]  /*0f60*/  IMAD R5, R75, 0x8, R0 ;  /* 0x000000084b057824 */ /* 0x000fe400078e0200 */
[----:B------:R-:W-:Y:S01]  /*0f70*/  IMAD.MOV.U32 R4, RZ, RZ, R7 ;  /* 0x000000ffff047224 */ /* 0x000fe200078e0007 */
[----:B------:R-:W-:Y:S01]  /*0f80*/  @P2 SHF.R.U32.HI R4, RZ, c[0x0][0x2cc], R11 ;  /* 0x0000b300ff042a19 */ /* 0x000fe2000001160b */
[----:B------:R-:W-:Y:S01]  /*0f90*/  IMAD R0, R10, c[0x0][0x1c0], RZ ;  /* 0x000070000a007a24 */ /* 0x000fe200078e02ff */
[----:B------:R-:W-:Y:S01]  /*0fa0*/  LEA.HI R10, R14, R15, RZ, 0x2 ;  /* 0x0000000f0e0a7211 */ /* 0x000fe200078f10ff */
[----:B------:R-:W-:Y:S01]  /*0fb0*/  IMAD.WIDE.U32 R2, R6, c[0x0][0x1c0], R2 ;  /* 0x0000700006027a25 */ /* 0x000fe200078e0002 */
[----:B------:R-:W-:-:S02]  /*0fc0*/  LEA R225, R5, R18, 0x5 ;  /* 0x0000001205e17211 */ /* 0x000fc400078e28ff */
[----:B------:R-:W-:Y:S01]  /*0fd0*/  LOP3.LUT R5, R10, 0xfffffffc, RZ, 0xc0, !PT ;  /* 0xfffffffc0a057812 */ /* 0x000fe200078ec0ff */
[----:B------:R-:W-:Y:S01]  /*0fe0*/  IMAD R11, R6, c[0x0][0x1c4], R0 ;  /* 0x00007100060b7a24 */ /* 0x000fe200078e0200 */
[--C-:B------:R-:W-:Y:S01]  /*0ff0*/  SHF.R.S32.HI R0, RZ, 0x1f, R4.reuse ;  /* 0x0000001fff007819 */ /* 0x100fe20000011404 */
[----:B------:R-:W-:Y:S01]  /*1000*/  IMAD.MOV R6, RZ, RZ, -R4 ;  /* 0x000000ffff067224 */ /* 0x000fe200078e0a04 */
[----:B------:R-:W-:Y:S01]  /*1010*/  IADD3 R20, R15, -R5, RZ ;  /* 0x800000050f147210 */ /* 0x000fe20007ffe0ff */
[----:B------:R-:W-:Y:S01]  /*1020*/  IMAD.IADD R3, R3, 0x1, R11 ;  /* 0x0000000103037824 */ /* 0x000fe200078e020b */
        /* <DEDUP_REMOVED lines=8> */
[----:B------:R-:W-:Y:S02]  /*10b0*/  IMAD R11, R29, c[0x0][0x1e8], RZ ;  /* 0x00007a001d0b7a24 */ /* 0x000fe400078e02ff */
[C---:B------:R-:W-:Y:S02]  /*10c0*/  IMAD R10, R0.reuse, c[0x0][0x1ac], R4 ;  /* 0x00006b00000a7a24 */ /* 0x040fe400078e0204 */
[----:B------:R-:W-:-:S04]  /*10d0*/  IMAD.WIDE.U32 R2, R0, c[0x0][0x1a8], R2 ;  /* 0x00006a0000027a25 */ /* 0x000fc800078e0002 */
[----:B------:R-:W-:Y:S02]  /*10e0*/  IMAD.IADD R7, R17, 0x1, R21 ;  /* 0x0000000111077824 */ /* 0x000fe400078e0215 */
[----:B------:R-:W-:Y:S02]  /*10f0*/  IMAD R14, R29, c[0x0][0x210], RZ ;  /* 0x000084001d0e7a24 */ /* 0x000fe400078e02ff */
[----:B------:R-:W-:Y:S02]  /*1100*/  IMAD.MOV.U32 R6, RZ, RZ, R16 ;  /* 0x000000ffff067224 */ /* 0x000fe400078e0010 */
[C---:B------:R-:W-:Y:S02]  /*1110*/  IMAD R11, R30.reuse, c[0x0][0x1ec], R11 ;  /* 0x00007b001e0b7a24 */ /* 0x040fe400078e020b */
[----:B------:R-:W-:-:S04]  /*1120*/  IMAD.WIDE.U32 R8, R30, c[0x0][0x1e8], R8 ;  /* 0x00007a001e087a25 */ /* 0x000fc800078e0008 */
[----:B------:R-:W-:Y:S01]  /*1130*/  IMAD.IADD R3, R3, 0x1, R10 ;  /* 0x0000000103037824 */ /* 0x000fe200078e020a */
[----:B------:R-:W-:Y:S01]  /*1140*/  IADD3 R9, R9, R11, RZ ;  /* 0x0000000b09097210 */ /* 0x000fe20007ffe0ff */
[----:B------:R-:W-:Y:S01]  /*1150*/  IMAD R14, R30, c[0x0][0x214], R14 ;  /* 0x000085001e0e7a24 */ /* 0x000fe200078e020e */
[----:B------:R-:W-:Y:S01]  /*1160*/  IADD3 R10, R12, 0x20, RZ ;  /* 0x000000200c0a7810 */ /* 0x000fe20007ffe0ff */
[----:B------:R-:W-:-:S03]  /*1170*/  IMAD.WIDE.U32 R6, R30, c[0x0][0x210], R6 ;  /* 0x000084001e067a25 */ /* 0x000fc600078e0006 */
[----:B------:R-:W-:Y:S01]  /*1180*/  ISETP.GE.AND P5, PT, R10, c[0x0][0x1d4], PT ;  /* 0x000075000a007a0c */ /* 0x000fe20003fa6270 */
[----:B------:R-:W-:Y:S02]  /*1190*/  IMAD.IADD R7, R7, 0x1, R14 ;  /* 0x0000000107077824 */ /* 0x000fe400078e020e */
[----:B------:R-:W-:Y:S02]  /*11a0*/  IMAD R16, R167, c[0x0][0x2c4], RZ ;  /* 0x0000b100a7107a24 */ /* 0x000fe400078e02ff */
[----:B------:R-:W-:-:S05]  /*11b0*/  IMAD.SHL.U32 R14, R72, 0x8, RZ ;  /* 0x00000008480e7824 */ /* 0x000fca00078e00ff */
[----:B------:R-:W-:Y:S02]  /*11c0*/  ISETP.GE.AND P3, PT, R14, c[0x0][0x198], PT ;  /* 0x000066000e007a0c */ /* 0x000fe40003f66270 */
[----:B---3--:R-:W-:Y:S01]  /*11d0*/  @P0 SHF.R.S32.HI R5, RZ, 0x1f, R22 ;  /* 0x0000001fff050819 */ /* 0x008fe20000011416 */
[----:B------:R-:W-:Y:S01]  /*11e0*/  @!P0 IMAD.MOV.U32 R5, RZ, RZ, R19 ;  /* 0x000000ffff058224 */ /* 0x000fe200078e0013 */
[----:B------:R-:W-:Y:S01]  /*11f0*/  @P0 MOV R4, R22 ;  /* 0x0000001600040202 */ /* 0x000fe20000000f00 */
[----:B------:R-:W-:Y:S01]  /*1200*/  @!P0 IMAD.MOV.U32 R4, RZ, RZ, R48 ;  /* 0x000000ffff048224 */ /* 0x000fe200078e0030 */
[C---:B------:R-:W-:Y:S02]  /*1210*/  LEA R18, P0, R2.reuse, c[0x0][0x160], 0x1 ;  /* 0x0000580002127a11 */ /* 0x040fe400078008ff */
[----:B------:R-:W-:Y:S02]  /*1220*/  SEL R0, R5, RZ, !P1 ;  /* 0x000000ff05007207 */ /* 0x000fe40004800000 */
[----:B------:R-:W-:-:S02]  /*1230*/  LEA.HI.X R17, R2, c[0x0][0x164], R3, 0x1, P0 ;  /* 0x0000590002117a11 */ /* 0x000fc400000f0c03 */
[----:B------:R-:W-:Y:S01]  /*1240*/  SEL R4, R4, RZ, !P1 ;  /* 0x000000ff04047207 */ /* 0x000fe20004800000 */
[C---:B------:R-:W-:Y:S01]  /*1250*/  IMAD R2, R0.reuse, c[0x0][0x1f0], RZ ;  /* 0x00007c0000027a24 */ /* 0x040fe200078e02ff */
[----:B------:R-:W-:Y:S01]  /*1260*/  ISETP.GE.AND P0, PT, R15, R16, PT ;  /* 0x000000100f00720c */ /* 0x000fe20003f06270 */
[----:B------:R-:W-:Y:S01]  /*1270*/  IMAD R0, R0, c[0x0][0x218], RZ ;  /* 0x0000860000007a24 */ /* 0x000fe200078e02ff */
[----:B------:R-:W-:Y:S01]  /*1280*/  LOP3.LUT P1, RZ, R20, 0x2, RZ, 0xc0, !PT ;  /* 0x0000000214ff7812 */ /* 0x000fe2000782c0ff */
[C---:B------:R-:W-:Y:S01]  /*1290*/  IMAD R11, R4.reuse, c[0x0][0x1f4], R2 ;  /* 0x00007d00040b7a24 */ /* 0x040fe200078e0202 */
[----:B------:R2:W3:Y:S01]  /*12a0*/  SHFL.IDX PT, R5, R17, RZ, 0x1c1f ;  /* 0x001c1fff11057589 */ /* 0x0004e200000e0000 */
[----:B------:R-:W-:-:S04]  /*12b0*/  IMAD.WIDE.U32 R34, R4, c[0x0][0x1f0], R8 ;  /* 0x00007c0004227a25 */ /* 0x000fc800078e0008 */
[C---:B------:R-:W-:Y:S01]  /*12c0*/  IMAD R2, R4.reuse, c[0x0][0x21c], R0 ;  /* 0x0000870004027a24 */ /* 0x040fe200078e0200 */
[----:B------:R-:W-:Y:S01]  /*12d0*/  IADD3 R37, R35, R11, RZ ;  /* 0x0000000b23257210 */ /* 0x000fe20007ffe0ff */
[----:B------:R-:W-:Y:S01]  /*12e0*/  IMAD.WIDE.U32 R32, R4, c[0x0][0x218], R6 ;  /* 0x0000860004207a25 */ /* 0x000fe200078e0006 */
[----:B------:R2:W-:Y:S01]  /*12f0*/  STL.64 [R1+0x40], R34 ;  /* 0x0000402201007387 */ /* 0x0005e20000100a00 */
[----:B------:R-:W-:Y:S02]  /*1300*/  IADD3 R0, R14, 0x40, RZ ;  /* 0x000000400e007810 */ /* 0x000fe40007ffe0ff */
[----:B------:R-:W-:Y:S01]  /*1310*/  IMAD.IADD R31, R33, 0x1, R2 ;  /* 0x00000001211f7824 */ /* 0x000fe200078e0202 */
[----:B------:R2:W-:Y:S01]  /*1320*/  STL.64 [R1+0x48], R32 ;  /* 0x0000482001007387 */ /* 0x0005e20000100a00 */
[----:B------:R-:W-:Y:S01]  /*1330*/  IMAD.MOV.U32 R6, RZ, RZ, 0x10 ;  /* 0x00000010ff067424 */ /* 0x000fe200078e00ff */
[----:B------:R-:W-:Y:S02]  /*1340*/  ISETP.GE.AND P3, PT, R0, c[0x0][0x198], PT ;  /* 0x0000660000007a0c */ /* 0x000fe40003f66270 */
[----:B------:R2:W-:Y:S02]  /*1350*/  STL [R1+0x34], R37 ;  /* 0x0000342501007387 */ /* 0x0005e40000100800 */
[----:B------:R-:W-:-:S02]  /*1360*/  SEL R3, R6, 0xfffffff0, !P1 ;  /* 0xfffffff006037807 */ /* 0x000fc40004800000 */
[----:B------:R2:W-:Y:S01]  /*1370*/  STL [R1+0x3c], R31 ;  /* 0x00003c1f01007387 */ /* 0x0005e20000100800 */
[----:B------:R-:W-:-:S03]  /*1380*/  ISETP.GE.AND P1, PT, R10, c[0x0][0x198], PT ;  /* 0x000066000a007a0c */ /* 0x000fc60003f26270 */
[----:B------:R2:W4:Y:S01]  /*1390*/  SHFL.IDX PT, R4, R18, RZ, 0x1c1f ;  /* 0x001c1fff12047589 */ /* 0x00052200000e0000 */
[----:B------:R-:W-:Y:S01]  /*13a0*/  P2R R11, PR, RZ, 0x2 ;  /* 0x00000002ff0b7803 */ /* 0x000fe20000000000 */
[----:B------:R-:W-:Y:S05]  /*13b0*/  @P0 BRA `(.L_x_617) ;  /* 0x0000010000000947 */ /* 0x000fea0003800000 */
[C---:B---34-:R-:W-:Y:S02]  /*13c0*/  LEA R6, P0, R14.reuse, R4, 0x1 ;  /* 0x000000040e067211 */ /* 0x058fe400078008ff */
[----:B------:R-:W-:Y:S02]  /*13d0*/  SHF.R.S32.HI R2, RZ, 0x1f, R10 ;  /* 0x0000001fff027819 */ /* 0x000fe4000001140a */
[----:B------:R-:W-:Y:S02]  /*13e0*/  SHF.R.S32.HI R8, RZ, 0x1f, R0 ;  /* 0x0000001fff087819 */ /* 0x000fe40000011400 */
[----:B------:R-:W-:Y:S02]  /*13f0*/  LEA.HI.X R7, R14, R5, R13, 0x1, P0 ;  /* 0x000000050e077211 */ /* 0x000fe400000f0c0d */
[----:B------:R-:W-:-:S02]  /*1400*/  LEA.HI R2, R2, R10, RZ, 0x3 ;  /* 0x0000000a02027211 */ /* 0x000fc400078f18ff */
[----:B------:R-:W-:Y:S02]  /*1410*/  ISETP.GE.AND P0, PT, R14, c[0x0][0x198], PT ;  /* 0x000066000e007a0c */ /* 0x000fe40003f06270 */
[----:B------:R-:W-:Y:S02]  /*1420*/  LEA.HI R0, R8, R0, RZ, 0x3 ;  /* 0x0000000008007211 */ /* 0x000fe400078f18ff */
[----:B------:R-:W-:Y:S02]  /*1430*/  LOP3.LUT R8, R2, 0xfffffff8, RZ, 0xc0, !PT ;  /* 0xfffffff802087812 */ /* 0x000fe400078ec0ff */
[----:B------:R-:W-:Y:S01]  /*1440*/  LOP3.LUT R2, R0, 0xfffffff8, RZ, 0xc0, !PT ;  /* 0xfffffff800027812 */ /* 0x000fe200078ec0ff */
[----:B------:R-:W-:Y:S02]  /*1450*/  IMAD.SHL.U32 R0, R225, 0x2, RZ ;  /* 0x00000002e1007824 */ /* 0x000fe400078e00ff */
[----:B------:R-:W-:-:S04]  /*1460*/  IMAD.WIDE R8, R8, 0x2, R4 ;  /* 0x0000000208087825 */ /* 0x000fc800078e0204 */
[----:B------:R-:W-:Y:S01]  /*1470*/  IMAD.WIDE R4, R2, 0x2, R4 ;  /* 0x0000000202047825 */ /* 0x000fe200078e0204 */
[----:B------:R-:W-:Y:S01]  /*1480*/  @!PT LDS RZ, [RZ] ;  /* 0x00000000fffff984 */ /* 0x000fe20000000800 */
[----:B------:R3:W-:Y:S04]  /*1490*/  LDGSTS.E.BYPASS.LTC128B.128 [R0+0x6100], [R6.64], !P0 ;  /* 0x0610000006007fae */ /* 0x0007e8000c101d46 */
[----:B------:R3:W-:Y:S04]  /*14a0*/  LDGSTS.E.BYPASS.LTC128B.128 [R0+0x8100], [R8.64], !P1 ;  /* 0x0810000008007fae */ /* 0x0007e8000c901d46 */
[----:B------:R3:W-:Y:S02]  /*14b0*/  LDGSTS.E.BYPASS.LTC128B.128 [R0+0xa100], [R4.64], !P3 ;  /* 0x0a10000004007fae */ /* 0x0007e4000d901d46 */
.L_x_617:
[----:B---3--:R-:W-:Y:S05]  /*14c0*/  BSYNC B0 ;  /* 0x0000000000007941 */ /* 0x008fea0003800000 */
.L_x_616:
[----:B------:R-:W-:Y:S01]  /*14d0*/  IADD3 R0, R15, 0x20, RZ ;  /* 0x000000200f007810 */ /* 0x000fe20007ffe0ff */
[----:B------:R3:W1:Y:S01]  /*14e0*/  SHFL.IDX PT, R5, R17, 0x1, 0x1c1f ;  /* 0x003c1f0011057f89 */ /* 0x00066200000e0000 */
[----:B------:R-:W-:Y:S02]  /*14f0*/  BSSY B0, `(.L_x_618) ;  /* 0x0000015000007945 */ /* 0x000fe40003800000 */
[----:B------:R-:W-:Y:S01]  /*1500*/  ISETP.GE.AND P0, PT, R0, R16, PT ;  /* 0x000000100000720c */ /* 0x000fe20003f06270 */
[----:B----4-:R3:W4:-:S12]  /*1510*/  SHFL.IDX PT, R4, R18, 0x1, 0x1c1f ;  /* 0x003c1f0012047f89 */ /* 0x01071800000e0000 */
[----:B------:R-:W-:Y:S05]  /*1520*/  @P0 BRA `(.L_x_619) ;  /* 0x0000011000000947 */ /* 0x000fea0003800000 */
[C---:B------:R-:W-:Y:S02]  /*1530*/  IADD3 R0, R14.reuse, 0x40, RZ ;  /* 0x000000400e007810 */ /* 0x040fe40007ffe0ff */
[C---:B----4-:R-:W-:Y:S02]  /*1540*/  LEA R6, P0, R14.reuse, R4, 0x1 ;  /* 0x000000040e067211 */ /* 0x050fe400078008ff */
[----:B------:R-:W-:Y:S02]  /*1550*/  SHF.R.S32.HI R8, RZ, 0x1f, R10 ;  /* 0x0000001fff087819 */ /* 0x000fe4000001140a */
[----:B------:R-:W-:Y:S02]  /*1560*/  SHF.R.S32.HI R2, RZ, 0x1f, R0 ;  /* 0x0000001fff027819 */ /* 0x000fe40000011400 */
[----:B-1----:R-:W-:Y:S02]  /*1570*/  LEA.HI.X R7, R14, R5, R13, 0x1, P0 ;  /* 0x000000050e077211 */ /* 0x002fe400000f0c0d */
        /* <DEDUP_REMOVED lines=12> */
.L_x_619:
[----:B------:R-:W-:Y:S05]  /*1640*/  BSYNC B0 ;  /* 0x0000000000007941 */ /* 0x000fea0003800000 */
.L_x_618:
[----:B-1----:R-:W-:Y:S01]  /*1650*/  IADD3 R0, R15, 0x40, RZ ;  /* 0x000000400f007810 */ /* 0x002fe20007ffe0ff */
[----:B------:R1:W2:Y:S01]  /*1660*/  SHFL.IDX PT, R5, R17, 0x2, 0x1c1f ;  /* 0x005c1f0011057f89 */ /* 0x0002a200000e0000 */
        /* <DEDUP_REMOVED lines=8> */
[----:B--2---:R-:W-:Y:S02]  /*16f0*/  LEA.HI.X R7, R14, R5, R13, 0x1, P0 ;  /* 0x000000050e077211 */ /* 0x004fe400000f0c0d */
        /* <DEDUP_REMOVED lines=12> */
.L_x_621:
[----:B------:R-:W-:Y:S05]  /*17c0*/  BSYNC B0 ;  /* 0x0000000000007941 */ /* 0x000fea0003800000 */
.L_x_620:
[----:B--2-4-:R-:W2:Y:S01]  /*17d0*/  SHFL.IDX PT, R4, R18, 0x3, 0x1c1f ;  /* 0x007c1f0012047f89 */ /* 0x014ea200000e0000 */
[----:B------:R-:W-:Y:S01]  /*17e0*/  IADD3 R0, R15, 0x60, RZ ;  /* 0x000000600f007810 */ /* 0x000fe20007ffe0ff */
[----:B------:R-:W-:Y:S01]  /*17f0*/  IMAD.SHL.U32 R225, R225, 0x2, RZ ;  /* 0x00000002e1e17824 */ /* 0x000fe200078e00ff */
[----:B------:R-:W-:Y:S01]  /*1800*/  P2R R2, PR, RZ, 0x4 ;  /* 0x00000004ff027803 */ /* 0x000fe20000000000 */
[----:B------:R-:W4:Y:S01]  /*1810*/  SHFL.IDX PT, R5, R17, 0x3, 0x1c1f ;  /* 0x007c1f0011057f89 */ /* 0x000f2200000e0000 */
[----:B------:R-:W-:Y:S01]  /*1820*/  ISETP.GE.AND P1, PT, R0, R16, PT ;  /* 0x000000100000720c */ /* 0x000fe20003f26270 */
[----:B------:R-:W-:Y:S01]  /*1830*/  IMAD.IADD R8, R165, 0x1, -R25 ;  /* 0x00000001a5087824 */ /* 0x000fe200078e0a19 */
[----:B------:R-:W-:Y:S01]  /*1840*/  ISETP.GE.AND P2, PT, R14, c[0x0][0x198], PT ;  /* 0x000066000e007a0c */ /* 0x000fe20003f46270 */
[----:B------:R-:W-:Y:S01]  /*1850*/  IMAD.MOV.U32 R9, RZ, RZ, c[0x0][0x1e0] ;  /* 0x00007800ff097624 */ /* 0x000fe200078e00ff */
[----:B------:R-:W-:Y:S01]  /*1860*/  IADD3 R74, R204, -0x1, RZ ;  /* 0xffffffffcc4a7810 */ /* 0x000fe20007ffe0ff */
[----:B------:R-:W-:Y:S01]  /*1870*/  IMAD.MOV.U32 R156, RZ, RZ, R36 ;  /* 0x000000ffff9c7224 */ /* 0x000fe200078e0024 */
[----:B------:R-:W-:Y:S01]  /*1880*/  SHF.R.S32.HI R12, RZ, 0x4, R27 ;  /* 0x00000004ff0c7819 */ /* 0x000fe2000001141b */
[----:B------:R-:W-:-:S02]  /*1890*/  IMAD.MOV.U32 R157, RZ, RZ, R37 ;  /* 0x000000ffff9d7224 */ /* 0x000fc400078e0025 */
[C---:B------:R-:W-:Y:S02]  /*18a0*/  IMAD.SHL.U32 R155, R9.reuse, 0x40, RZ ;  /* 0x00000040099b7824 */ /* 0x040fe400078e00ff */
[----:B------:R-:W-:Y:S02]  /*18b0*/  IMAD.MOV.U32 R156, RZ, RZ, R34 ;  /* 0x000000ffff9c7224 */ /* 0x000fe400078e0022 */
[----:B------:R-:W-:Y:S01]  /*18c0*/  @!P1 IADD3 R0, R14, 0x40, RZ ;  /* 0x000000400e009810 */ /* 0x000fe20007ffe0ff */
[----:B------:R-:W-:Y:S02]  /*18d0*/  IMAD.SHL.U32 R164, R9, 0x20, RZ ;  /* 0x0000002009a47824 */ /* 0x000fe400078e00ff */
[----:B------:R-:W-:Y:S01]  /*18e0*/  IMAD R73, R74, -0x40, R165 ;  /* 0xffffffc04a497824 */ /* 0x000fe200078e02a5 */
[----:B------:R-:W-:Y:S01]  /*18f0*/  STL.64 [R1+0x30], R156 ;  /* 0x0000309c01007387 */ /* 0x000fe20000100a00 */
[----:B--2---:R-:W-:-:S04]  /*1900*/  @!P1 LEA R6, P0, R14, R4, 0x1 ;  /* 0x000000040e069211 */ /* 0x004fc800078008ff */
[----:B----4-:R-:W-:Y:S01]  /*1910*/  @!P1 LEA.HI.X R7, R14, R5, R13, 0x1, P0 ;  /* 0x000000050e079211 */ /* 0x010fe200000f0c0d */
[----:B------:R-:W-:Y:S01]  /*1920*/  IMAD.MOV.U32 R14, RZ, RZ, 0x6 ;  /* 0x00000006ff0e7424 */ /* 0x000fe200078e00ff */
[----:B------:R-:W-:Y:S02]  /*1930*/  ISETP.NE.AND P0, PT, R11, RZ, PT ;  /* 0x000000ff0b00720c */ /* 0x000fe40003f05270 */
[----:B------:R-:W-:Y:S01]  /*1940*/  SHF.R.S32.HI R13, RZ, 0x1f, R74 ;  /* 0x0000001fff0d7819 */ /* 0x000fe2000001144a */
[----:B------:R-:W-:Y:S01]  /*1950*/  @!PT LDS RZ, [RZ] ;  /* 0x00000000fffff984 */ /* 0x000fe20000000800 */
[----:B------:R2:W-:Y:S01]  /*1960*/  @!P1 LDGSTS.E.BYPASS.LTC128B.128 [R225+0x7900], [R6.64], !P2 ;  /* 0x0790000006e19fae */ /* 0x0005e2000d101d46 */
[----:B------:R-:W-:Y:S02]  /*1970*/  ISETP.NE.AND P2, PT, R2, RZ, PT ;  /* 0x000000ff0200720c */ /* 0x000fe40003f45270 */
[----:B------:R-:W-:Y:S02]  /*1980*/  @!P1 SHF.R.S32.HI R2, RZ, 0x1f, R0 ;  /* 0x0000001fff029819 */ /* 0x000fe40000011400 */
[----:B------:R-:W-:-:S02]  /*1990*/  SHF.L.U64.HI R154, R9, R14, c[0x0][0x1e4] ;  /* 0x00007900099a7619 */ /* 0x000fc4000001020e */
[----:B------:R-:W-:Y:S02]  /*19a0*/  @!P1 LEA.HI R0, R2, R0, RZ, 0x3 ;  /* 0x0000000002009211 */ /* 0x000fe400078f18ff */
[----:B------:R-:W-:Y:S02]  /*19b0*/  SHF.R.S32.HI R11, RZ, 0x1f, R23 ;  /* 0x0000001fff0b7819 */ /* 0x000fe40000011417 */
[----:B------:R-:W-:Y:S01]  /*19c0*/  @!P1 LOP3.LUT R2, R0, 0xfffffff8, RZ, 0xc0, !PT ;  /* 0xfffffff800029812 */ /* 0x000fe200078ec0ff */
[----:B------:R-:W-:Y:S01]  /*19d0*/  IMAD R0, R74, -0x40, R8 ;  /* 0xffffffc04a007824 */ /* 0x000fe200078e0208 */
[----:B------:R-:W-:Y:S02]  /*19e0*/  LEA.HI R11, R11, R23, RZ, 0x3 ;  /* 0x000000170b0b7211 */ /* 0x000fe400078f18ff */
[----:B--2---:R-:W-:-:S04]  /*19f0*/  @!P1 SHF.R.S32.HI R6, RZ, 0x1f, R10 ;  /* 0x0000001fff069819 */ /* 0x004fc8000001140a */
[----:B------:R-:W-:Y:S02]  /*1a00*/  @!P1 LEA.HI R6, R6, R10, RZ, 0x3 ;  /* 0x0000000a06069211 */ /* 0x000fe400078f18ff */
[----:B------:R-:W-:Y:S02]  /*1a10*/  LEA.HI R10, R27, R12, RZ, 0x1 ;  /* 0x0000000c1b0a7211 */ /* 0x000fe400078f08ff */
[----:B------:R-:W-:Y:S02]  /*1a20*/  @!P1 LOP3.LUT R6, R6, 0xfffffff8, RZ, 0xc0, !PT ;  /* 0xfffffff806069812 */ /* 0x000fe400078ec0ff */
[----:B------:R-:W-:-:S03]  /*1a30*/  LOP3.LUT R10, R10, 0xfffffffe, RZ, 0xc0, !PT ;  /* 0xfffffffe0a0a7812 */ /* 0x000fc600078ec0ff */
[----:B------:R-:W-:-:S04]  /*1a40*/  @!P1 IMAD.WIDE R6, R6, 0x2, R4 ;  /* 0x0000000206069825 */ /* 0x000fc800078e0204 */
[----:B------:R-:W-:Y:S01]  /*1a50*/  @!P1 IMAD.WIDE R4, R2, 0x2, R4 ;  /* 0x0000000202049825 */ /* 0x000fe200078e0204 */
[----:B------:R2:W-:Y:S01]  /*1a60*/  @!P1 LDGSTS.E.BYPASS.LTC128B.128 [R225+0x9900], [R6.64], !P0 ;  /* 0x0990000006e19fae */ /* 0x0005e2000c101d46 */
[----:B------:R-:W-:Y:S02]  /*1a70*/  ISETP.GE.AND P0, PT, R0, 0x1, PT ;  /* 0x000000010000780c */ /* 0x000fe40003f06270 */
[----:B------:R-:W-:Y:S01]  /*1a80*/  LOP3.LUT R2, R28, 0xfffffff8, RZ, 0xc0, !PT ;  /* 0xfffffff81c027812 */ /* 0x000fe200078ec0ff */
[----:B------:R4:W-:Y:S01]  /*1a90*/  @!P1 LDGSTS.E.BYPASS.LTC128B.128 [R225+0xb900], [R4.64], !P3 ;  /* 0x0b90000004e19fae */ /* 0x0009e2000d901d46 */
[----:B------:R-:W-:Y:S01]  /*1aa0*/  ISETP.GE.AND P3, PT, R0, 0x21, PT ;  /* 0x000000210000780c */ /* 0x000fe20003f66270 */
[----:B------:R-:W-:Y:S02]  /*1ab0*/  IMAD R0, R154, R74, RZ ;  /* 0x0000004a9a007224 */ /* 0x000fe400078e02ff */
[----:B------:R-:W0:Y:S01]  /*1ac0*/  LDGDEPBAR ;  /* 0x00000000000079af */ /* 0x000e220000000000 */
[----:B------:R-:W-:-:S02]  /*1ad0*/  IMAD.IADD R2, R153, 0x1, -R2 ;  /* 0x0000000199027824 */ /* 0x000fc400078e0a02 */
[----:B------:R-:W-:Y:S02]  /*1ae0*/  IMAD R0, R13, R155, R0 ;  /* 0x0000009b0d007224 */ /* 0x000fe400078e0200 */
[----:B------:R-:W-:Y:S01]  /*1af0*/  IMAD.IADD R10, R12, 0x1, -R10 ;  /* 0x000000010c0a7824 */ /* 0x000fe200078e0a0a */
[----:B------:R-:W-:-:S04]  /*1b00*/  LEA.HI R8, R2, R2, RZ, 0x1 ;  /* 0x0000000202087211 */ /* 0x000fc800078f08ff */
[----:B------:R-:W-:Y:S01]  /*1b10*/  SHF.R.S32.HI R12, RZ, 0x1, R8 ;  /* 0x00000001ff0c7819 */ /* 0x000fe20000011408 */
[----:B--2---:R-:W-:Y:S02]  /*1b20*/  IMAD.MOV.U32 R6, RZ, RZ, 0x5 ;  /* 0x00000005ff067424 */ /* 0x004fe400078e00ff */
[----:B----4-:R-:W-:-:S03]  /*1b30*/  IMAD.WIDE.U32 R4, R74, R155, R156 ;  /* 0x0000009b4a047225 */ /* 0x010fc600078e009c */
[----:B------:R-:W-:Y:S02]  /*1b40*/  SHF.L.U64.HI R166, R9, R6, c[0x0][0x1e4] ;  /* 0x0000790009a67619 */ /* 0x000fe40000010206 */
[----:B------:R-:W-:Y:S01]  /*1b50*/  LOP3.LUT R9, R8, 0x3fffffe, RZ, 0xc0, !PT ;  /* 0x03fffffe08097812 */ /* 0x000fe200078ec0ff */
[----:B------:R-:W-:Y:S01]  /*1b60*/  IMAD.IADD R0, R5, 0x1, R0 ;  /* 0x0000000105007824 */ /* 0x000fe200078e0200 */
[----:B------:R-:W-:Y:S01]  /*1b70*/  BAR.SYNC.DEFER_BLOCKING 0x0 ;  /* 0x0000000000007b1d */ /* 0x000fe20000010000 */
[----:B------:R-:W-:Y:S02]  /*1b80*/  @P0 LEA R6, P1, R4, c[0x0][0x1c8], 0x1 ;  /* 0x0000720004060a11 */ /* 0x000fe400078208ff */
[----:B------:R-:W-:Y:S02]  /*1b90*/  IMAD.IADD R9, R2, 0x1, -R9 ;  /* 0x0000000102097824 */ /* 0x000fe400078e0a09 */
[----:B------:R-:W-:Y:S01]  /*1ba0*/  @P0 LEA.HI.X R7, R4, c[0x0][0x1cc], R0, 0x1, P1 ;  /* 0x0000730004070a11 */ /* 0x000fe200008f0c00 */
[----:B------:R-:W-:Y:S01]  /*1bb0*/  IMAD.SHL.U32 R2, R20, 0x40, RZ ;  /* 0x0000004014027824 */ /* 0x000fe200078e00ff */
[----:B------:R-:W-:-:S02]  /*1bc0*/  @P3 IADD3 R5, P1, R164, R4, RZ ;  /* 0x00000004a4053210 */ /* 0x000fc40007f3e0ff */
[----:B------:R-:W-:Y:S02]  /*1bd0*/  LOP3.LUT R4, R24, 0x7fffffe, RZ, 0xc0, !PT ;  /* 0x07fffffe18047812 */ /* 0x000fe400078ec0ff */
[----:B------:R-:W-:Y:S01]  /*1be0*/  LOP3.LUT R2, R2, 0xc0, RZ, 0xc0, !PT ;  /* 0x000000c002027812 */ /* 0x000fe200078ec0ff */
[----:B------:R-:W-:Y:S02]  /*1bf0*/  @P3 IMAD.X R0, R166, 0x1, R0, P1 ;  /* 0x00000001a6003824 */ /* 0x000fe400008e0600 */
[----:B------:R-:W-:Y:S01]  /*1c00*/  IMAD.IADD R162, R23, 0x1, -R4 ;  /* 0x0000000117a27824 */ /* 0x000fe200078e0a04 */
[----:B------:R-:W-:-:S04]  /*1c10*/  @P3 LEA R4, P1, R5, c[0x0][0x1c8], 0x1 ;  /* 0x0000720005043a11 */ /* 0x000fc800078208ff */
[----:B------:R-:W-:Y:S01]  /*1c20*/  @P3 LEA.HI.X R5, R5, c[0x0][0x1cc], R0, 0x1, P1 ;  /* 0x0000730005053a11 */ /* 0x000fe200008f0c00 */
[C---:B------:R-:W-:Y:S01]  /*1c30*/  IMAD.SHL.U32 R0, R12.reuse, 0x40, RZ ;  /* 0x000000400c007824 */ /* 0x040fe200078e00ff */
[----:B------:R-:W-:Y:S01]  /*1c40*/  LOP3.LUT P1, RZ, R12, 0x2, RZ, 0xc0, !PT ;  /* 0x000000020cff7812 */ /* 0x000fe2000782c0ff */
[----:B------:R-:W-:Y:S01]  /*1c50*/  @!PT LDS RZ, [RZ] ;  /* 0x00000000fffff984 */ /* 0x000fe20000000800 */
[----:B------:R-:W-:Y:S01]  /*1c60*/  @!PT LDS RZ, [RZ] ;  /* 0x00000000fffff984 */ /* 0x000fe20000000800 */
[----:B------:R-:W-:Y:S01]  /*1c70*/  @!PT LDS RZ, [RZ] ;  /* 0x00000000fffff984 */ /* 0x000fe20000000800 */
[----:B------:R2:W-:Y:S03]  /*1c80*/  @P0 LDGSTS.E.BYPASS.LTC128B.128 [R225+0x3100], [R6.64], !P6 ;  /* 0x0310000006e10fae */ /* 0x0005e6000f101d46 */
[----:B------:R-:W-:Y:S01]  /*1c90*/  LOP3.LUT R0, R0, 0xc0, RZ, 0xc0, !PT ;  /* 0x000000c000007812 */ /* 0x000fe200078ec0ff */
[----:B------:R2:W-:Y:S04]  /*1ca0*/  @P0 LDGSTS.E.BYPASS.LTC128B.128 [R225+0x4100], [R6.64+0x40], !P5 ;  /* 0x0410004006e10fae */ /* 0x0005e8000e901d46 */
[----:B------:R2:W-:Y:S04]  /*1cb0*/  @P0 LDGSTS.E.BYPASS.LTC128B.128 [R225+0x5100], [R6.64+0x80], !P4 ;  /* 0x0510008006e10fae */ /* 0x0005e8000e101d46 */
[----:B------:R4:W-:Y:S04]  /*1cc0*/  @P3 LDGSTS.E.BYPASS.LTC128B.128 [R225+0x3900], [R4.64], !P6 ;  /* 0x0390000004e13fae */ /* 0x0009e8000f101d46 */
[----:B------:R4:W-:Y:S04]  /*1cd0*/  @P3 LDGSTS.E.BYPASS.LTC128B.128 [R225+0x4900], [R4.64+0x40], !P5 ;  /* 0x0490004004e13fae */ /* 0x0009e8000e901d46 */
[----:B------:R4:W-:Y:S04]  /*1ce0*/  @P3 LDGSTS.E.BYPASS.LTC128B.128 [R225+0x5900], [R4.64+0x80], !P4 ;  /* 0x0590008004e13fae */ /* 0x0009e8000e101d46 */
[----:B------:R-:W0:Y:S01]  /*1cf0*/  LDGDEPBAR ;  /* 0x00000000000079af */ /* 0x000e220000000000 */
[----:B--2---:R-:W-:-:S02]  /*1d00*/  IMAD.SHL.U32 R7, R26, 0x8, RZ ;  /* 0x000000081a077824 */ /* 0x004fc400078e00ff */
[----:B----4-:R-:W-:Y:S01]  /*1d10*/  IMAD.SHL.U32 R4, R11, 0x20, RZ ;  /* 0x000000200b047824 */ /* 0x010fe200078e00ff */
[----:B------:R-:W-:-:S04]  /*1d20*/  DEPBAR.LE SB0, 0x1 ;  /* 0x000080400000791a */ /* 0x000fc80000000000 */
[----:B------:R-:W-:Y:S01]  /*1d30*/  IMAD.SHL.U32 R5, R10, 0x8, RZ ;  /* 0x000000080a057824 */ /* 0x000fe200078e00ff */
[----:B------:R-:W-:Y:S01]  /*1d40*/  LOP3.LUT R161, R4, 0xffffff00, RZ, 0xc0, !PT ;  /* 0xffffff0004a17812 */ /* 0x000fe200078ec0ff */
[----:B------:R-:W-:-:S04]  /*1d50*/  DEPBAR.LE SB0, 0x0 ;  /* 0x000080000000791a */ /* 0x000fc80000000000 */
[----:B------:R-:W-:Y:S02]  /*1d60*/  LOP3.LUT R6, R2, 0x8, R5, 0xf8, !PT ;  /* 0x0000000802067812 */ /* 0x000fe400078ef805 */
[----:B------:R-:W-:Y:S01]  /*1d70*/  SHF.R.U32.HI R4, RZ, 0x3, R2 ;  /* 0x00000003ff047819 */ /* 0x000fe20000011602 */
[----:B------:R-:W-:Y:S01]  /*1d80*/  IMAD R2, R75, 0x200, R161 ;  /* 0x000002004b027824 */ /* 0x000fe200078e02a1 */
[----:B------:R-:W-:Y:S01]  /*1d90*/  LOP3.LUT R5, R0, 0x8, R7, 0xf8, !PT ;  /* 0x0000000800057812 */ /* 0x000fe200078ef807 */
[----:B------:R-:W-:Y:S01]  /*1da0*/  IMAD R7, R10, 0x8, R9 ;  /* 0x000000080a077824 */ /* 0x000fe200078e0209 */
[----:B------:R-:W-:Y:S01]  /*1db0*/  LOP3.LUT R160, R6, R4, RZ, 0x3c, !PT ;  /* 0x0000000406a07212 */ /* 0x000fe200078e3cff */
[----:B------:R-:W-:Y:S01]  /*1dc0*/  IMAD R2, R162, 0x20, R2 ;  /* 0x00000020a2027824 */ /* 0x000fe200078e0202 */
[----:B------:R-:W-:Y:S01]  /*1dd0*/  SHF.R.U32.HI R0, RZ, 0x3, R0 ;  /* 0x00000003ff007819 */ /* 0x000fe20000011600 */
[----:B------:R-:W-:Y:S01]  /*1de0*/  IMAD.WIDE.U32 R8, R74, c[0x0][0x208], RZ ;  /* 0x000082004a087a25 */ /* 0x000fe200078e00ff */
[----:B------:R-:W-:-:S02]  /*1df0*/  SEL R10, RZ, 0x2, P5 ;  /* 0x00000002ff0a7807 */ /* 0x000fc40002800000 */
[----:B------:R-:W-:Y:S01]  /*1e00*/  LOP3.LUT R0, R5, R0, RZ, 0x3c, !PT ;  /* 0x0000000005007212 */ /* 0x000fe200078e3cff */
[----:B------:R-:W-:-:S04]  /*1e10*/  IMAD.IADD R2, R160, 0x1, R2 ;  /* 0x00000001a0027824 */ /* 0x000fc800078e0202 */
[----:B------:R-:W-:Y:S01]  /*1e20*/  IMAD.SHL.U32 R211, R2, 0x2, RZ ;  /* 0x0000000202d37824 */ /* 0x000fe200078e00ff */
[----:B------:R-:W-:Y:S01]  /*1e30*/  BAR.SYNC.DEFER_BLOCKING 0x0 ;  /* 0x0000000000007b1d */ /* 0x000fe20000010000 */
[----:B------:R-:W-:Y:S02]  /*1e40*/  IMAD R2, R13, c[0x0][0x208], RZ ;  /* 0x000082000d027a24 */ /* 0x000fe400078e02ff */
[----:B------:R-:W-:Y:S02]  /*1e50*/  IMAD.U32 R0, R7, 0x20, R0 ;  /* 0x0000002007007824 */ /* 0x000fe400078e0000 */
[----:B------:R-:W-:Y:S02]  /*1e60*/  IMAD R2, R74, c[0x0][0x20c], R2 ;  /* 0x000083004a027a24 */ /* 0x000fe400078e0202 */
[----:B------:R-:W-:Y:S01]  /*1e70*/  IMAD.SHL.U32 R208, R0, 0x2, RZ ;  /* 0x0000000200d07824 */ /* 0x000fe200078e00ff */
[----:B------:R-:W-:Y:S01]  /*1e80*/  LEA R0, P0, R8, R32, 0x6 ;  /* 0x0000002008007211 */ /* 0x000fe200078030ff */
[----:B------:R-:W-:Y:S01]  /*1e90*/  IMAD.IADD R2, R9, 0x1, R2 ;  /* 0x0000000109027824 */ /* 0x000fe200078e0202 */
[----:B------:R-:W-:Y:S01]  /*1ea0*/  SEL R9, RZ, 0x4, P4 ;  /* 0x00000004ff097807 */ /* 0x000fe20002000000 */
[----:B------:R-:W-:Y:S01]  /*1eb0*/  IMAD R212, R3, 0x2, R211 ;  /* 0x0000000203d47824 */ /* 0x000fe200078e02d3 */
[----:B------:R-:W-:-:S02]  /*1ec0*/  IADD3 R213, R208, 0x3120, RZ ;  /* 0x00003120d0d57810 */ /* 0x000fc40007ffe0ff */
[----:B------:R-:W-:Y:S02]  /*1ed0*/  LEA.HI.X R2, R8, R31, R2, 0x6, P0 ;  /* 0x0000001f08027211 */ /* 0x000fe400000f3402 */
[----:B------:R-:W-:Y:S02]  /*1ee0*/  SEL R8, RZ, 0x1, P6 ;  /* 0x00000001ff087807 */ /* 0x000fe40003000000 */
[C---:B------:R-:W-:Y:S02]  /*1ef0*/  LEA R20, P0, R0.reuse, c[0x0][0x1f8], 0x1 ;  /* 0x00007e0000147a11 */ /* 0x040fe400078008ff */
[----:B------:R-:W-:Y:S01]  /*1f00*/  IADD3 R24, R9, R10, R8 ;  /* 0x0000000a09187210 */ /* 0x000fe20007ffe008 */
[----:B------:R-:W-:Y:S01]  /*1f10*/  IMAD.MOV.U32 R8, RZ, RZ, c[0x0][0x208] ;  /* 0x00008200ff087624 */ /* 0x000fe200078e00ff */
[----:B------:R-:W-:Y:S01]  /*1f20*/  LEA.HI.X R21, R0, c[0x0][0x1fc], R2, 0x1, P0 ;  /* 0x00007f0000157a11 */ /* 0x000fe200000f0c02 */
[----:B------:R-:W-:Y:S01]  /*1f30*/  IMAD.IADD R0, R73, 0x1, -R25 ;  /* 0x0000000149007824 */ /* 0x000fe200078e0a19 */
[----:B------:R-:W-:Y:S01]  /*1f40*/  IADD3 R2, R208, 0x3100, RZ ;  /* 0x00003100d0027810 */ /* 0x000fe20007ffe0ff */
[C---:B------:R-:W-:Y:S01]  /*1f50*/  IMAD.SHL.U32 R12, R8.reuse, 0x40, RZ ;  /* 0x00000040080c7824 */ /* 0x040fe200078e00ff */
[----:B------:R-:W-:Y:S01]  /*1f60*/  SHF.L.U64.HI R11, R8, R14, c[0x0][0x20c] ;  /* 0x00008300080b7619 */ /* 0x000fe2000001020e */
[----:B------:R-:W-:Y:S01]  /*1f70*/  LDSM.16.M88.4 R4, [R211+0x7100] ;  /* 0x00710000d304783b */ /* 0x000fe20000000200 */
[----:B------:R-:W-:-:S02]  /*1f80*/  @P1 IADD3 R213, R2, -0x20, RZ ;  /* 0xffffffe002d51810 */ /* 0x000fc40007ffe0ff */
[----:B------:R-:W-:Y:S01]  /*1f90*/  IADD3 R22, P0, R12, R20, RZ ;  /* 0x000000140c167210 */ /* 0x000fe20007f1e0ff */
[----:B------:R-:W2:Y:S01]  /*1fa0*/  LDSM.16.M88.4 R40, [R208+0x3100] ;  /* 0x00310000d028783b */ /* 0x000ea20000000200 */
[----:B------:R-:W-:Y:S02]  /*1fb0*/  LOP3.LUT P1, RZ, R24, 0x2, RZ, 0xc0, !PT ;  /* 0x0000000218ff7812 */ /* 0x000fe4000782c0ff */
[C---:B------:R-:W-:Y:S01]  /*1fc0*/  ISETP.LT.OR P3, PT, R0.reuse, 0x1, P6 ;  /* 0x000000010000780c */ /* 0x040fe20003761670 */
[----:B------:R-:W4:Y:S01]  /*1fd0*/  LDSM.16.M88.4 R36, [R208+0x3500] ;  /* 0x00350000d024783b */ /* 0x000f220000000200 */
[----:B------:R-:W-:Y:S01]  /*1fe0*/  IMAD.X R23, R11, 0x1, R21, P0 ;  /* 0x000000010b177824 */ /* 0x000fe200000e0615 */
[C---:B------:R-:W-:Y:S02]  /*1ff0*/  ISETP.LT.OR P0, PT, R0.reuse, 0x1, !P1 ;  /* 0x000000010000780c */ /* 0x040fe40004f01670 */
[----:B------:R-:W5:Y:S01]  /*2000*/  LDSM.16.M88.4 R32, [R208+0x3900] ;  /* 0x00390000d020783b */ /* 0x000f620000000200 */
[----:B------:R-:W-:-:S02]  /*2010*/  ISETP.LT.OR P1, PT, R0, 0x21, !P1 ;  /* 0x000000210000780c */ /* 0x000fc40004f21670 */
[----:B------:R-:W-:Y:S01]  /*2020*/  LOP3.LUT R2, R152, 0xffffffe0, RZ, 0xc0, !PT ;  /* 0xffffffe098027812 */ /* 0x000fe200078ec0ff */
[----:B------:R-:W1:Y:S04]  /*2030*/  LDSM.16.M88.4 R28, [R208+0x3d00] ;  /* 0x003d0000d01c783b */ /* 0x000e680000000200 */
[----:B-1-3--:R-:W1:Y:S01]  /*2040*/  LDSM.16.M88.4 R16, [R211+0x6100] ;  /* 0x00610000d310783b */ /* 0x00ae620000000200 */
[----:B------:R-:W-:-:S03]  /*2050*/  IMAD.IADD R2, R153, 0x1, -R2 ;  /* 0x0000000199027824 */ /* 0x000fc600078e0a02 */
[----:B------:R-:W-:Y:S04]  /*2060*/  LDSM.16.M88.4 R12, [R212+0x6100] ;  /* 0x00610000d40c783b */ /* 0x000fe80000000200 */
[----:B------:R-:W-:Y:S04]  /*2070*/  LDSM.16.M88.4 R8, [R212+0x7100] ;  /* 0x00710000d408783b */ /* 0x000fe80000000200 */
[----:B------:R-:W3:Y:S04]  /*2080*/  LDSM.16.M88.4 R56, [R213] ;  /* 0x00000000d538783b */ /* 0x000ee80000000200 */
[----:B------:R-:W1:Y:S04]  /*2090*/  LDSM.16.M88.4 R52, [R213+0x400] ;  /* 0x00040000d534783b */ /* 0x000e680000000200 */
[----:B------:R-:W1:Y:S04]  /*20a0*/  LDSM.16.M88.4 R48, [R213+0x800] ;  /* 0x00080000d530783b */ /* 0x000e680000000200 */
[----:B------:R-:W1:Y:S01]  /*20b0*/  LDSM.16.M88.4 R44, [R213+0xc00] ;  /* 0x000c0000d52c783b */ /* 0x000e620000000200 */
[----:B--2---:R-:W-:Y:S03]  /*20c0*/  HMMA.16816.F32 R84, R4, R40, RZ ;  /* 0x000000280454723c */ /* 0x004fe600000018ff */
[----:B------:R-:W-:Y:S01]  /*20d0*/  @!PT LDS RZ, [RZ] ;  /* 0x00000000fffff984 */ /* 0x000fe20000000800 */
[----:B------:R-:W-:Y:S01]  /*20e0*/  @!PT LDS RZ, [RZ] ;  /* 0x00000000fffff984 */ /* 0x000fe20000000800 */
[----:B------:R-:W-:Y:S01]  /*20f0*/  @!PT LDS RZ, [RZ] ;  /* 0x00000000fffff984 */ /* 0x000fe20000000800 */
[----:B------:R2:W-:Y:S01]  /*2100*/  LDGSTS.E.BYPASS.LTC128B.128 [R225+0x100], [R20.64], !P3 ;  /* 0x0010000014e17fae */ /* 0x0005e2000d901d46 */
[----:B------:R-:W-:-:S03]  /*2110*/  LOP3.LUT P3, RZ, R24, 0x4, RZ, 0xc0, !PT ;  /* 0x0000000418ff7812 */ /* 0x000fc6000786c0ff */
[----:B------:R2:W-:Y:S01]  /*2120*/  LDGSTS.E.BYPASS.LTC128B.128 [R225+0x1100], [R20.64+0x40], !P0 ;  /* 0x0110004014e17fae */ /* 0x0005e2000c101d46 */
[C---:B------:R-:W-:Y:S01]  /*2130*/  ISETP.LT.OR P0, PT, R0.reuse, 0x1, !P3 ;  /* 0x000000010000780c */ /* 0x040fe20005f01670 */
[----:B----4-:R-:W-:Y:S01]  /*2140*/  HMMA.16816.F32 R92, R4, R36, RZ ;  /* 0x00000024045c723c */ /* 0x010fe200000018ff */
[----:B------:R-:W-:-:S07]  /*2150*/  ISETP.LT.OR P3, PT, R0, 0x21, !P3 ;  /* 0x000000210000780c */ /* 0x000fce0005f61670 */
[C---:B-----5:R-:W-:Y:S04]  /*2160*/  HMMA.16816.F32 R96, R4.reuse, R32, RZ ;  /* 0x000000200460723c */ /* 0x060fe800000018ff */
[----:B------:R2:W-:Y:S01]  /*2170*/  LDGSTS.E.BYPASS.LTC128B.128 [R225+0x2100], [R20.64+0x80], !P0 ;  /* 0x0210008014e17fae */ /* 0x0005e2000c101d46 */
[----:B------:R-:W-:Y:S02]  /*2180*/  ISETP.LT.OR P0, PT, R0, 0x21, P6 ;  /* 0x000000210000780c */ /* 0x000fe40003701670 */
[----:B------:R-:W-:Y:S01]  /*2190*/  SHF.R.S32.HI R0, RZ, 0x1f, R75 ;  /* 0x0000001fff007819 */ /* 0x000fe2000001144b */
[----:B------:R-:W-:Y:S03]  /*21a0*/  HMMA.16816.F32 R108, R4, R28, RZ ;  /* 0x0000001c046c723c */ /* 0x000fe600000018ff */
[----:B------:R-:W-:-:S04]  /*21b0*/  LEA.HI R0, R0, R75, RZ, 0x2 ;  /* 0x0000004b00007211 */ /* 0x000fc800078f10ff */
[----:B------:R-:W-:Y:S01]  /*21c0*/  LOP3.LUT R0, R0, 0xffffffc, RZ, 0xc0, !PT ;  /* 0x0ffffffc00007812 */ /* 0x000fe200078ec0ff */
[C---:B------:R-:W-:Y:S02]  /*21d0*/  HMMA.16816.F32 R120, R4.reuse, R42, RZ ;  /* 0x0000002a0478723c */ /* 0x040fe400000018ff */
[----:B------:R2:W-:Y:S01]  /*21e0*/  LDGSTS.E.BYPASS.LTC128B.128 [R225+0x900], [R22.64], !P0 ;  /* 0x0090000016e17fae */ /* 0x0005e2000c101d46 */
[C---:B------:R-:W-:Y:S02]  /*21f0*/  ISETP.GE.AND P0, PT, R204.reuse, 0x2, PT ;  /* 0x00000002cc00780c */ /* 0x040fe40003f06270 */
[----:B------:R-:W-:Y:S01]  /*2200*/  IADD3 R204, R204, -0x2, RZ ;  /* 0xfffffffecccc7810 */ /* 0x000fe20007ffe0ff */
[----:B------:R2:W-:Y:S02]  /*2210*/  LDGSTS.E.BYPASS.LTC128B.128 [R225+0x1900], [R22.64+0x40], !P1 ;  /* 0x0190004016e17fae */ /* 0x0005e4000c901d46 */
[C---:B------:R-:W-:Y:S02]  /*2220*/  HMMA.16816.F32 R116, R4.reuse, R38, RZ ;  /* 0x000000260474723c */ /* 0x040fe400000018ff */
[----:B------:R2:W-:Y:S04]  /*2230*/  LDGSTS.E.BYPASS.LTC128B.128 [R225+0x2900], [R22.64+0x80], !P3 ;  /* 0x0290008016e17fae */ /* 0x0005e8000d901d46 */
[----:B------:R-:W-:Y:S02]  /*2240*/  LDSM.16.M88.4 R60, [R208+0x4100] ;  /* 0x00410000d03c783b */ /* 0x000fe40000000200 */
[C---:B------:R-:W-:Y:S02]  /*2250*/  HMMA.16816.F32 R112, R4.reuse, R34, RZ ;  /* 0x000000220470723c */ /* 0x040fe400000018ff */
[----:B------:R-:W-:Y:S04]  /*2260*/  LDSM.16.M88.4 R64, [R208+0x4500] ;  /* 0x00450000d040783b */ /* 0x000fe80000000200 */
[----:B------:R-:W-:Y:S02]  /*2270*/  LDSM.16.M88.4 R68, [R208+0x4900] ;  /* 0x00490000d044783b */ /* 0x000fe40000000200 */
[----:B------:R-:W-:Y:S02]  /*2280*/  HMMA.16816.F32 R104, R4, R30, RZ ;  /* 0x0000001e0468723c */ /* 0x000fe400000018ff */
[----:B------:R-:W4:Y:S04]  /*2290*/  LDSM.16.M88.4 R4, [R211+0x9100] ;  /* 0x00910000d304783b */ /* 0x000f280000000200 */
[----:B------:R-:W5:Y:S02]  /*22a0*/  LDSM.16.M88.4 R76, [R208+0x4d00] ;  /* 0x004d0000d04c783b */ /* 0x000f640000000200 */
[C---:B-1----:R-:W-:Y:S02]  /*22b0*/  HMMA.16816.F32 R100, R16.reuse, R40, RZ ;  /* 0x000000281064723c */ /* 0x042fe400000018ff */
[----:B------:R-:W0:Y:S04]  /*22c0*/  LDGDEPBAR ;  /* 0x00000000000079af */ /* 0x000e280000000000 */
[----:B--2---:R-:W1:Y:S02]  /*22d0*/  LDSM.16.M88.4 R20, [R211+0x8100] ;  /* 0x00810000d314783b */ /* 0x004e640000000200 */
[C---:B------:R-:W-:Y:S08]  /*22e0*/  HMMA.16816.F32 R128, R16.reuse, R42, RZ ;  /* 0x0000002a1080723c */ /* 0x040ff000000018ff */
[C---:B------:R-:W-:Y:S08]  /*22f0*/  HMMA.16816.F32 R88, R16.reuse, R36, RZ ;  /* 0x000000241058723c */ /* 0x040ff000000018ff */
[C---:B------:R-:W-:Y:S08]  /*2300*/  HMMA.16816.F32 R124, R16.reuse, R38, RZ ;  /* 0x00000026107c723c */ /* 0x040ff000000018ff */
[C---:B------:R-:W-:Y:S08]  /*2310*/  HMMA.16816.F32 R80, R16.reuse, R32, RZ ;  /* 0x000000201050723c */ /* 0x040ff000000018ff */
[C---:B------:R-:W-:Y:S08]  /*2320*/  HMMA.16816.F32 R40, R16.reuse, R34, RZ ;  /* 0x000000221028723c */ /* 0x040ff000000018ff */
[C---:B------:R-:W-:Y:S08]  /*2330*/  HMMA.16816.F32 R36, R16.reuse, R28, RZ ;  /* 0x0000001c1024723c */ /* 0x040ff000000018ff */
[----:B------:R-:W-:Y:S08]  /*2340*/  HMMA.16816.F32 R32, R16, R30, RZ ;  /* 0x0000001e1020723c */ /* 0x000ff000000018ff */
[C---:B---3--:R-:W-:Y:S08]  /*2350*/  HMMA.16816.F32 R28, R8.reuse, R56, R84 ;  /* 0x00000038081c723c */ /* 0x048ff00000001854 */
        /* <DEDUP_REMOVED lines=11> */
[C---:B------:R-:W-:Y:S08]  /*2410*/  HMMA.16816.F32 R88, R12.reuse, R54, R124 ;  /* 0x000000360c58723c */ /* 0x040ff0000000187c */
[----:B------:R-:W-:Y:S08]  /*2420*/  HMMA.16816.F32 R140, R12, R48, R80 ;  /* 0x000000300c8c723c */ /* 0x000ff00000001850 */
[C---:B----4-:R-:W-:Y:S01]  /*2430*/  HMMA.16816.F32 R56, R4.reuse, R60, R28 ;  /* 0x0000003c0438723c */ /* 0x050fe2000000181c */
[----:B------:R-:W2:Y:S07]  /*2440*/  LDSM.16.M88.4 R28, [R213+0x1400] ;  /* 0x00140000d51c783b */ /* 0x000eae0000000200 */
[----:B------:R-:W-:Y:S01]  /*2450*/  HMMA.16816.F32 R52, R4, R64, R24 ;  /* 0x000000400434723c */ /* 0x000fe20000001818 */
[----:B------:R-:W3:Y:S07]  /*2460*/  LDSM.16.M88.4 R24, [R213+0x1800] ;  /* 0x00180000d518783b */ /* 0x000eee0000000200 */
[C---:B------:R-:W-:Y:S08]  /*2470*/  HMMA.16816.F32 R144, R12.reuse, R44, R36 ;  /* 0x0000002c0c90723c */ /* 0x040ff00000001824 */
[C---:B------:R-:W-:Y:S01]  /*2480*/  HMMA.16816.F32 R92, R12.reuse, R50, R40 ;  /* 0x000000320c5c723c */ /* 0x040fe20000001828 */
[----:B------:R-:W-:Y:S07]  /*2490*/  LDSM.16.M88.4 R48, [R208+0x5100] ;  /* 0x00510000d030783b */ /* 0x000fee0000000200 */
[----:B------:R-:W-:Y:S01]  /*24a0*/  HMMA.16816.F32 R80, R12, R46, R32 ;  /* 0x0000002e0c50723c */ /* 0x000fe20000001820 */
[----:B------:R-:W4:Y:S04]  /*24b0*/  LDSM.16.M88.4 R32, [R213+0x1000] ;  /* 0x00100000d520783b */ /* 0x000f280000000200 */
[----:B------:R-:W-:Y:S03]  /*24c0*/  LDSM.16.M88.4 R12, [R213+0x1c00] ;  /* 0x001c0000d50c783b */ /* 0x000fe60000000200 */
[C---:B------:R-:W-:Y:S01]  /*24d0*/  HMMA.16816.F32 R36, R4.reuse, R68, R16 ;  /* 0x000000440424723c */ /* 0x040fe20000001810 */
[----:B------:R-:W-:Y:S07]  /*24e0*/  LDSM.16.M88.4 R16, [R211+0xb100] ;  /* 0x00b10000d310783b */ /* 0x000fee0000000200 */
[C---:B-----5:R-:W-:Y:S08]  /*24f0*/  HMMA.16816.F32 R148, R4.reuse, R76, R108 ;  /* 0x0000004c0494723c */ /* 0x060ff0000000186c */
[C---:B------:R-:W-:Y:S08]  /*2500*/  HMMA.16816.F32 R44, R4.reuse, R62, R120 ;  /* 0x0000003e042c723c */ /* 0x040ff00000001878 */
[C---:B------:R-:W-:Y:S08]  /*2510*/  HMMA.16816.F32 R40, R4.reuse, R66, R116 ;  /* 0x000000420428723c */ /* 0x040ff00000001874 */
[C---:B------:R-:W-:Y:S08]  /*2520*/  HMMA.16816.F32 R128, R4.reuse, R70, R112 ;  /* 0x000000460480723c */ /* 0x040ff00000001870 */
[----:B------:R-:W-:Y:S01]  /*2530*/  HMMA.16816.F32 R136, R4, R78, R104 ;  /* 0x0000004e0488723c */ /* 0x000fe20000001868 */
[----:B------:R-:W5:Y:S07]  /*2540*/  LDSM.16.M88.4 R4, [R212+0x8100] ;  /* 0x00810000d404783b */ /* 0x000f6e0000000200 */
[C---:B-1----:R-:W-:Y:S01]  /*2550*/  HMMA.16816.F32 R132, R20.reuse, R60, R100 ;  /* 0x0000003c1484723c */ /* 0x042fe20000001864 */
[----:B------:R-:W-:Y:S07]  /*2560*/  LDSM.16.M88.4 R100, [R208+0x5d00] ;  /* 0x005d0000d064783b */ /* 0x000fee0000000200 */
[C---:B------:R-:W-:Y:S08]  /*2570*/  HMMA.16816.F32 R60, R20.reuse, R62, R84 ;  /* 0x0000003e143c723c */ /* 0x040ff00000001854 */
[C---:B------:R-:W-:Y:S08]  /*2580*/  HMMA.16816.F32 R120, R20.reuse, R64, R96 ;  /* 0x000000401478723c */ /* 0x040ff00000001860 */
[C---:B------:R-:W-:Y:S08]  /*2590*/  HMMA.16816.F32 R84, R20.reuse, R66, R88 ;  /* 0x000000421454723c */ /* 0x040ff00000001858 */
[C---:B------:R-:W-:Y:S08]  /*25a0*/  HMMA.16816.F32 R116, R20.reuse, R68, R140 ;  /* 0x000000441474723c */ /* 0x040ff0000000188c */
[C---:B------:R-:W-:Y:S08]  /*25b0*/  HMMA.16816.F32 R108, R20.reuse, R70, R92 ;  /* 0x00000046146c723c */ /* 0x040ff0000000185c */
[C---:B------:R-:W-:Y:S08]  /*25c0*/  HMMA.16816.F32 R112, R20.reuse, R76, R144 ;  /* 0x0000004c1470723c */ /* 0x040ff00000001890 */
[----:B------:R-:W-:Y:S01]  /*25d0*/  HMMA.16816.F32 R96, R20, R78, R80 ;  /* 0x0000004e1460723c */ /* 0x000fe20000001850 */
[----:B------:R-:W1:Y:S07]  /*25e0*/  LDSM.16.M88.4 R20, [R211+0xa100] ;  /* 0x00a10000d314783b */ /* 0x000e6e0000000200 */
[C---:B--2---:R-:W-:Y:S01]  /*25f0*/  HMMA.16816.F32 R88, R8.reuse, R30, R40 ;  /* 0x0000001e0858723c */ /* 0x044fe20000001828 */
[----:B------:R-:W2:Y:S07]  /*2600*/  LDSM.16.M88.4 R40, [R208+0x5500] ;  /* 0x00550000d028783b */ /* 0x000eae0000000200 */
[C---:B---3--:R-:W-:Y:S01]  /*2610*/  HMMA.16816.F32 R80, R8.reuse, R24, R36 ;  /* 0x000000180850723c */ /* 0x048fe20000001824 */
[----:B------:R-:W3:Y:S07]  /*2620*/  LDSM.16.M88.4 R36, [R208+0x5900] ;  /* 0x00590000d024783b */ /* 0x000eee0000000200 */
[C---:B----4-:R-:W-:Y:S08]  /*2630*/  HMMA.16816.F32 R104, R8.reuse, R34, R44 ;  /* 0x000000220868723c */ /* 0x050ff0000000182c */
[-C--:B------:R-:W-:Y:S08]  /*2640*/  HMMA.16816.F32 R92, R8, R32.reuse, R56 ;  /* 0x00000020085c723c */ /* 0x080ff00000001838 */
[C---:B-----5:R-:W-:Y:S08]  /*2650*/  HMMA.16816.F32 R44, R4.reuse, R32, R132 ;  /* 0x00000020042c723c */ /* 0x060ff00000001884 */
[----:B------:R-:W-:Y:S08]  /*2660*/  HMMA.16816.F32 R60, R4, R34, R60 ;  /* 0x00000022043c723c */ /* 0x000ff0000000183c */
[----:B------:R-:W-:Y:S08]  /*2670*/  HMMA.16816.F32 R124, R8, R28, R52 ;  /* 0x0000001c087c723c */ /* 0x000ff00000001834 */
[C---:B------:R-:W-:Y:S08]  /*2680*/  HMMA.16816.F32 R52, R4.reuse, R24, R116 ;  /* 0x000000180434723c */ /* 0x040ff00000001874 */
[-C--:B------:R-:W-:Y:S08]  /*2690*/  HMMA.16816.F32 R32, R4, R26.reuse, R108 ;  /* 0x0000001a0420723c */ /* 0x080ff0000000186c */
[C---:B------:R-:W-:Y:S01]  /*26a0*/  HMMA.16816.F32 R76, R8.reuse, R26, R128 ;  /* 0x0000001a084c723c */ /* 0x040fe20000001880 */
[----:B------:R-:W-:Y:S07]  /*26b0*/  LDSM.16.M88.4 R24, [R213+0x2000] ;  /* 0x00200000d518783b */ /* 0x000fee0000000200 */
[C---:B------:R-:W-:Y:S08]  /*26c0*/  HMMA.16816.F32 R68, R8.reuse, R12, R148 ;  /* 0x0000000c0844723c */ /* 0x040ff00000001894 */
[----:B------:R-:W-:Y:S01]  /*26d0*/  HMMA.16816.F32 R56, R8, R14, R136 ;  /* 0x0000000e0838723c */ /* 0x000fe20000001888 */
[----:B------:R-:W4:Y:S07]  /*26e0*/  LDSM.16.M88.4 R8, [R212+0xb100] ;  /* 0x00b10000d408783b */ /* 0x000f2e0000000200 */
[C---:B------:R-:W-:Y:S08]  /*26f0*/  HMMA.16816.F32 R108, R4.reuse, R12, R112 ;  /* 0x0000000c046c723c */ /* 0x040ff00000001870 */
[C---:B------:R-:W-:Y:S01]  /*2700*/  HMMA.16816.F32 R116, R4.reuse, R14, R96 ;  /* 0x0000000e0474723c */ /* 0x040fe20000001860 */
[----:B------:R-:W5:Y:S07]  /*2710*/  LDSM.16.M88.4 R12, [R212+0xa100] ;  /* 0x00a10000d40c783b */ /* 0x000f6e0000000200 */
[C---:B------:R-:W-:Y:S08]  /*2720*/  HMMA.16816.F32 R64, R4.reuse, R28, R120 ;  /* 0x0000001c0440723c */ /* 0x040ff00000001878 */
[----:B------:R-:W-:Y:S07]  /*2730*/  HMMA.16816.F32 R84, R4, R30, R84 ;  /* 0x0000001e0454723c */ /* 0x000fee0000001854 */
[----:B------:R-:W-:Y:S01]  /*2740*/  SHF.R.S32.HI R4, RZ, 0x1f, R2 ;  /* 0x0000001fff047819 */ /* 0x000fe20000011402 */
[----:B------:R-:W-:Y:S01]  /*2750*/  IMAD.IADD R6, R75, 0x1, -R0 ;  /* 0x000000014b067824 */ /* 0x000fe200078e0a00 */
[----:B------:R-:W-:Y:S01]  /*2760*/  HMMA.16816.F32 R28, R16, R48, R92 ;  /* 0x00000030101c723c */ /* 0x000fe2000000185c */
[----:B------:R-:W-:-:S02]  /*2770*/  LEA.HI R0, R72, R72, RZ, 0x1 ;  /* 0x0000004848007211 */ /* 0x000fc400078f08ff */
[----:B------:R-:W-:-:S03]  /*2780*/  LEA.HI R4, R4, R2, RZ, 0x2 ;  /* 0x0000000204047211 */ /* 0x000fc600078f10ff */
[----:B------:R-:W-:Y:S01]  /*2790*/  IMAD.SHL.U32 R7, R0, 0x20, RZ ;  /* 0x0000002000077824 */ /* 0x000fe200078e00ff */
[C---:B------:R-:W-:Y:S01]  /*27a0*/  LEA.HI.SX32 R5, R4.reuse, R216, 0x1e ;  /* 0x000000d804057211 */ /* 0x040fe200078ff2ff */
[----:B------:R-:W-:Y:S01]  /*27b0*/  HMMA.16816.F32 R104, R16, R50, R104 ;  /* 0x000000321068723c */ /* 0x000fe20000001868 */
[----:B------:R-:W-:-:S03]  /*27c0*/  LOP3.LUT R4, R4, 0x7ffffffc, RZ, 0xc0, !PT ;  /* 0x7ffffffc04047812 */ /* 0x000fc600078ec0ff */
[----:B------:R-:W-:Y:S01]  /*27d0*/  IMAD R6, R6, 0x10, R5 ;  /* 0x0000001006067824 */ /* 0x000fe200078e0205 */
[----:B------:R-:W-:Y:S01]  /*27e0*/  LOP3.LUT R5, R0, 0x1ffffffe, RZ, 0xc0, !PT ;  /* 0x1ffffffe00057812 */ /* 0x000fe200078ec0ff */
[----:B------:R-:W-:Y:S01]  /*27f0*/  IMAD.IADD R2, R2, 0x1, -R4 ;  /* 0x0000000102027824 */ /* 0x000fe200078e0a04 */
[----:B------:R-:W-:Y:S01]  /*2800*/  LOP3.LUT R0, R7, 0xffffffc0, RZ, 0xc0, !PT ;  /* 0xffffffc007007812 */ /* 0x000fe200078ec0ff */
[----:B-1----:R-:W-:Y:S02]  /*2810*/  HMMA.16816.F32 R44, R20, R48, R44 ;  /* 0x00000030142c723c */ /* 0x002fe4000000182c */
[----:B------:R-:W-:Y:S02]  /*2820*/  IMAD.IADD R5, R72, 0x1, -R5 ;  /* 0x0000000148057824 */ /* 0x000fe400078e0a05 */
[----:B------:R-:W-:Y:S02]  /*2830*/  IMAD.IADD R0, R0, 0x1, R6 ;  /* 0x0000000100007824 */ /* 0x000fe400078e0206 */
[----:B------:R-:W-:-:S02]  /*2840*/  IMAD.SHL.U32 R7, R2, 0x2, RZ ;  /* 0x0000000202077824 */ /* 0x000fc400078e00ff */
[----:B------:R-:W-:Y:S01]  /*2850*/  HMMA.16816.F32 R48, R20, R50, R60 ;  /* 0x000000321430723c */ /* 0x000fe2000000183c */
[----:B------:R-:W-:-:S04]  /*2860*/  IMAD R158, R5, 0x8, R0 ;  /* 0x00000008059e7824 */ /* 0x000fc800078e0200 */
[----:B------:R-:W-:Y:S01]  /*2870*/  @P2 IMAD.HI.U32 R5, R158, c[0x0][0x2c8], RZ ;  /* 0x0000b2009e052a27 */ /* 0x000fe200078e00ff */
[----:B------:R-:W-:Y:S02]  /*2880*/  STL [R1+0x58], R158 ;  /* 0x0000589e01007387 */ /* 0x000fe40000100800 */
[C---:B--2---:R-:W-:Y:S01]  /*2890*/  HMMA.16816.F32 R124, R16.reuse, R40, R124 ;  /* 0x00000028107c723c */ /* 0x044fe2000000187c */
[----:B------:R-:W-:Y:S01]  /*28a0*/  IMAD.MOV.U32 R0, RZ, RZ, R158 ;  /* 0x000000ffff007224 */ /* 0x000fe200078e009e */
[----:B------:R-:W-:Y:S01]  /*28b0*/  @P2 SHF.R.U32.HI R0, RZ, c[0x0][0x2cc], R5 ;  /* 0x0000b300ff002a19 */ /* 0x000fe20000011605 */
[----:B------:R-:W-:Y:S01]  /*28c0*/  IMAD.MOV.U32 R5, RZ, RZ, -0x40 ;  /* 0xffffffc0ff057424 */ /* 0x000fe200078e00ff */
[----:B------:R1:W-:Y:S03]  /*28d0*/  STL [R1+0x5c], R7 ;  /* 0x00005c0701007387 */ /* 0x0003e60000100800 */
[----:B------:R-:W-:Y:S01]  /*28e0*/  IMAD R4, R74, R5, 0x1 ;  /* 0x000000014a047424 */ /* 0x000fe200078e0205 */
[----:B------:R-:W-:Y:S01]  /*28f0*/  HMMA.16816.F32 R88, R16, R42, R88 ;  /* 0x0000002a1058723c */ /* 0x000fe20000001858 */
[----:B------:R-:W-:-:S03]  /*2900*/  @P0 SHF.R.S32.HI R5, RZ, 0x1f, R204 ;  /* 0x0000001fff050819 */ /* 0x000fc600000114cc */
[----:B------:R-:W-:Y:S01]  /*2910*/  IADD3 R2, -R7, R4, R165 ;  /* 0x0000000407027210 */ /* 0x000fe20007ffe1a5 */
[----:B------:R-:W-:-:S03]  /*2920*/  @P0 IMAD R4, R154, R204, RZ ;  /* 0x000000cc9a040224 */ /* 0x000fc600078e02ff */
[----:B---3--:R-:W-:Y:S01]  /*2930*/  HMMA.16816.F32 R80, R16, R36, R80 ;  /* 0x000000241050723c */ /* 0x008fe20000001850 */
[----:B------:R-:W-:Y:S02]  /*2940*/  IMAD.IADD R6, R2, 0x1, -R167 ;  /* 0x0000000102067824 */ /* 0x000fe400078e0aa7 */
[----:B------:R-:W-:-:S05]  /*2950*/  @P0 IMAD R2, R5, R155, R4 ;  /* 0x0000009b05020224 */ /* 0x000fca00078e0204 */
[----:B------:R-:W-:Y:S01]  /*2960*/  HMMA.16816.F32 R92, R16, R38, R76 ;  /* 0x00000026105c723c */ /* 0x000fe2000000184c */
[----:B-1----:R-:W-:-:S07]  /*2970*/  IMAD.IADD R7, R73, 0x1, -R7 ;  /* 0x0000000149077824 */ /* 0x002fce00078e0a07 */
[C---:B------:R-:W-:Y:S08]  /*2980*/  HMMA.16816.F32 R96, R16.reuse, R100, R68 ;  /* 0x000000641060723c */ /* 0x040ff00000001844 */
[----:B------:R-:W-:Y:S01]  /*2990*/  HMMA.16816.F32 R112, R16, R102, R56 ;  /* 0x000000661070723c */ /* 0x000fe20000001838 */
[----:B------:R-:W-:Y:S07]  /*29a0*/  LDSM.16.M88.4 R16, [R213+0x2400] ;  /* 0x00240000d510783b */ /* 0x000fee0000000200 */
[C---:B------:R-:W-:Y:S08]  /*29b0*/  HMMA.16816.F32 R56, R20.reuse, R40, R64 ;  /* 0x000000281438723c */ /* 0x040ff00000001840 */
[C---:B------:R-:W-:Y:S08]  /*29c0*/  HMMA.16816.F32 R64, R20.reuse, R36, R52 ;  /* 0x000000241440723c */ /* 0x040ff00000001834 */
[----:B------:R-:W-:Y:S08]  /*29d0*/  HMMA.16816.F32 R36, R20, R38, R32 ;  /* 0x000000261424723c */ /* 0x000ff00000001820 */
[-C--:B----4-:R-:W-:Y:S01]  /*29e0*/  HMMA.16816.F32 R76, R8, R24.reuse, R28 ;  /* 0x00000018084c723c */ /* 0x090fe2000000181c */
[----:B------:R-:W1:Y:S04]  /*29f0*/  SHFL.IDX PT, R29, R0, RZ, 0x1c1f ;  /* 0x001c1fff001d7589 */ /* 0x000e6800000e0000 */
[----:B------:R-:W-:Y:S03]  /*2a00*/  SHFL.IDX PT, R28, R0, 0x1, 0x1c1f ;  /* 0x003c1f00001c7f89 */ /* 0x000fe600000e0000 */
[----:B-----5:R-:W-:Y:S08]  /*2a10*/  HMMA.16816.F32 R44, R12, R24, R44 ;  /* 0x000000180c2c723c */ /* 0x020ff0000000182c */
[-C--:B------:R-:W-:Y:S08]  /*2a20*/  HMMA.16816.F32 R68, R8, R26.reuse, R104 ;  /* 0x0000001a0844723c */ /* 0x080ff00000001868 */
[----:B------:R-:W-:Y:S01]  /*2a30*/  HMMA.16816.F32 R32, R12, R26, R48 ;  /* 0x0000001a0c20723c */ /* 0x000fe20000001830 */
[----:B------:R-:W2:Y:S01]  /*2a40*/  LDSM.16.M88.4 R24, [R213+0x2800] ;  /* 0x00280000d518783b */ /* 0x000ea20000000200 */
[----:B-1----:R-:W-:-:S05]  /*2a50*/  IMAD.IADD R4, R6, 0x1, R29 ;  /* 0x0000000106047824 */ /* 0x002fca00078e021d */
[----:B------:R-:W-:Y:S01]  /*2a60*/  IMNMX R4, R7, R4, PT ;  /* 0x0000000407047217 */ /* 0x000fe20003800200 */
[----:B------:R-:W-:Y:S03]  /*2a70*/  HMMA.16816.F32 R60, R20, R42, R84 ;  /* 0x0000002a143c723c */ /* 0x000fe60000001854 */
[----:B------:R-:W-:-:S04]  /*2a80*/  ISETP.GT.AND P3, PT, R4, RZ, PT ;  /* 0x000000ff0400720c */ /* 0x000fc80003f64270 */
[----:B------:R-:W-:Y:S01]  /*2a90*/  FSEL R72, R44, -INF , P3 ;  /* 0xff8000002c487808 */ /* 0x000fe20001800000 */
[----:B------:R-:W-:Y:S01]  /*2aa0*/  HMMA.16816.F32 R40, R12, R16, R56 ;  /* 0x000000100c28723c */ /* 0x000fe20000001838 */
[----:B------:R-:W-:-:S07]  /*2ab0*/  ISETP.GT.AND P3, PT, R4, 0x8, PT ;  /* 0x000000080400780c */ /* 0x000fce0003f64270 */
[----:B------:R-:W-:Y:S01]  /*2ac0*/  HMMA.16816.F32 R48, R8, R16, R124 ;  /* 0x000000100830723c */ /* 0x000fe2000000187c */
[----:B------:R-:W-:Y:S02]  /*2ad0*/  FSEL R74, R32, -INF , P3 ;  /* 0xff800000204a7808 */ /* 0x000fe40001800000 */
[----:B------:R-:W-:-:S04]  /*2ae0*/  ISETP.GT.AND P3, PT, R4, 0x10, PT ;  /* 0x000000100400780c */ /* 0x000fc80003f64270 */
[----:B------:R-:W-:Y:S01]  /*2af0*/  @P0 IMAD.WIDE.U32 R16, R204, R155, R156 ;  /* 0x0000009bcc100225 */ /* 0x000fe200078e009c */
[----:B------:R-:W-:Y:S03]  /*2b00*/  HMMA.16816.F32 R60, R12, R18, R60 ;  /* 0x000000120c3c723c */ /* 0x000fe6000000183c */
[----:B------:R-:W-:-:S05]  /*2b10*/  @P0 IMAD.IADD R2, R17, 0x1, R2 ;  /* 0x0000000111020824 */ /* 0x000fca00078e0202 */
[----:B------:R-:W-:Y:S01]  /*2b20*/  HMMA.16816.F32 R52, R8, R18, R88 ;  /* 0x000000120834723c */ /* 0x000fe20000001858 */
[----:B------:R-:W-:Y:S02]  /*2b30*/  FSEL R147, R40, -INF , P3 ;  /* 0xff80000028937808 */ /* 0x000fe40001800000 */
[----:B------:R-:W-:-:S04]  /*2b40*/  ISETP.GT.AND P3, PT, R4, 0x18, PT ;  /* 0x000000180400780c */ /* 0x000fc80003f64270 */
[C---:B------:R-:W-:Y:S01]  /*2b50*/  @P0 LEA R18, P1, R16.reuse, c[0x0][0x1c8], 0x1 ;  /* 0x0000720010120a11 */ /* 0x040fe200078208ff */
[C---:B--2---:R-:W-:Y:S03]  /*2b60*/  HMMA.16816.F32 R56, R12.reuse, R24, R64 ;  /* 0x000000180c38723c */ /* 0x044fe60000001840 */
[----:B------:R-:W-:Y:S01]  /*2b70*/  @P0 LEA.HI.X R19, R16, c[0x0][0x1cc], R2, 0x1, P1 ;  /* 0x0000730010130a11 */ /* 0x000fe200008f0c02 */
[----:B------:R-:W-:Y:S01]  /*2b80*/  IMAD.IADD R2, R6, 0x1, R28 ;  /* 0x0000000106027824 */ /* 0x000fe200078e021c */
[C---:B------:R-:W-:Y:S01]  /*2b90*/  ISETP.GT.AND P1, PT, R4.reuse, 0x1, PT ;  /* 0x000000010400780c */ /* 0x040fe20003f24270 */
[----:B------:R-:W1:Y:S02]  /*2ba0*/  SHFL.IDX PT, R16, R0, 0x2, 0x1c1f ;  /* 0x005c1f0000107f89 */ /* 0x000e6400000e0000 */
[----:B------:R-:W-:Y:S01]  /*2bb0*/  HMMA.16816.F32 R64, R12, R26, R36 ;  /* 0x0000001a0c40723c */ /* 0x000fe20000001824 */
[----:B------:R-:W-:Y:S01]  /*2bc0*/  FSEL R73, R45, -INF , P1 ;  /* 0xff8000002d497808 */ /* 0x000fe20000800000 */
[----:B------:R-:W-:Y:S01]  /*2bd0*/  LDSM.16.M88.4 R28, [R213+0x2c00] ;  /* 0x002c0000d51c783b */ /* 0x000fe20000000200 */
[----:B------:R-:W-:Y:S01]  /*2be0*/  ISETP.GT.AND P1, PT, R4, 0x9, PT ;  /* 0x000000090400780c */ /* 0x000fe20003f24270 */
[----:B------:R-:W-:-:S04]  /*2bf0*/  DEPBAR.LE SB0, 0x0 ;  /* 0x000080000000791a */ /* 0x000fc80000000000 */
[----:B------:R-:W-:Y:S01]  /*2c00*/  FSEL R75, R33, -INF , P1 ;  /* 0xff800000214b7808 */ /* 0x000fe20000800000 */
[----:B------:R-:W2:Y:S04]  /*2c10*/  SHFL.IDX PT, R0, R0, 0x3, 0x1c1f ;  /* 0x007c1f0000007f89 */ /* 0x000ea800000e0000 */
[----:B------:R-:W-:Y:S01]  /*2c20*/  BAR.SYNC.DEFER_BLOCKING 0x0 ;  /* 0x0000000000007b1d */ /* 0x000fe20000010000 */
[----:B------:R-:W-:Y:S01]  /*2c30*/  ISETP.GT.AND P1, PT, R4, 0x11, PT ;  /* 0x000000110400780c */ /* 0x000fe20003f24270 */
[----:B------:R-:W-:Y:S01]  /*2c40*/  HMMA.16816.F32 R36, R8, R24, R80 ;  /* 0x000000180824723c */ /* 0x000fe20000001850 */
[----:B------:R-:W-:Y:S02]  /*2c50*/  FSEL R157, R60, -INF , P3 ;  /* 0xff8000003c9d7808 */ /* 0x000fe40001800000 */
[----:B------:R-:W-:-:S02]  /*2c60*/  FSEL R148, R41, -INF , P1 ;  /* 0xff80000029947808 */ /* 0x000fc40000800000 */
[C---:B------:R-:W-:Y:S02]  /*2c70*/  ISETP.GT.AND P1, PT, R4.reuse, 0x19, PT ;  /* 0x000000190400780c */ /* 0x040fe40003f24270 */
[----:B------:R-:W-:Y:S01]  /*2c80*/  ISETP.GT.AND P3, PT, R4, 0x20, PT ;  /* 0x000000200400780c */ /* 0x000fe20003f64270 */
[----:B------:R-:W-:Y:S01]  /*2c90*/  HMMA.16816.F32 R24, R8, R26, R92 ;  /* 0x0000001a0818723c */ /* 0x000fe2000000185c */
[----:B------:R-:W-:Y:S01]  /*2ca0*/  IMNMX R5, R7, R2, PT ;  /* 0x0000000207057217 */ /* 0x000fe20003800200 */
[----:B-1----:R-:W-:Y:S01]  /*2cb0*/  IMAD.IADD R2, R6, 0x1, R16 ;  /* 0x0000000106027824 */ /* 0x002fe200078e0210 */
[----:B------:R-:W-:Y:S02]  /*2cc0*/  FSEL R156, R61, -INF , P1 ;  /* 0xff8000003d9c7808 */ /* 0x000fe40000800000 */
[----:B------:R-:W-:Y:S02]  /*2cd0*/  ISETP.GT.AND P1, PT, R4, 0x21, PT ;  /* 0x000000210400780c */ /* 0x000fe40003f24270 */
[----:B------:R-:W-:Y:S01]  /*2ce0*/  FSEL R176, R56, -INF , P3 ;  /* 0xff80000038b07808 */ /* 0x000fe20001800000 */
[----:B------:R-:W-:Y:S01]  /*2cf0*/  HMMA.16816.F32 R108, R20, R100, R108 ;  /* 0x00000064146c723c */ /* 0x000fe2000000186c */
[----:B------:R-:W-:Y:S01]  /*2d00*/  ISETP.GT.AND P3, PT, R5, RZ, PT ;  /* 0x000000ff0500720c */ /* 0x000fe20003f64270 */
[----:B--2---:R-:W-:Y:S01]  /*2d10*/  IMAD.IADD R0, R6, 0x1, R0 ;  /* 0x0000000106007824 */ /* 0x004fe200078e0200 */
[----:B------:R-:W-:-:S02]  /*2d20*/  FSEL R184, R57, -INF , P1 ;  /* 0xff80000039b87808 */ /* 0x000fc40000800000 */
[----:B------:R-:W-:Y:S01]  /*2d30*/  FSEL R57, R46, -INF , P3 ;  /* 0xff8000002e397808 */ /* 0x000fe20001800000 */
[----:B------:R-:W-:Y:S01]  /*2d40*/  @!PT LDS RZ, [RZ] ;  /* 0x00000000fffff984 */ /* 0x000fe20000000800 */
[----:B------:R-:W-:Y:S01]  /*2d50*/  @!PT LDS RZ, [RZ] ;  /* 0x00000000fffff984 */ /* 0x000fe20000000800 */
[----:B------:R-:W-:Y:S01]  /*2d60*/  @!PT LDS RZ, [RZ] ;  /* 0x00000000fffff984 */ /* 0x000fe20000000800 */
[----:B------:R1:W-:Y:S01]  /*2d70*/  @P0 LDGSTS.E.BYPASS.LTC128B.128 [R225+0x3100], [R18.64], !P6 ;  /* 0x0310000012e10fae */ /* 0x0003e2000f101d46 */
[C---:B------:R-:W-:Y:S02]  /*2d80*/  ISETP.GT.AND P3, PT, R5.reuse, 0x8, PT ;  /* 0x000000080500780c */ /* 0x040fe40003f64270 */
[----:B------:R-:W-:Y:S01]  /*2d90*/  ISETP.GT.AND P1, PT, R5, 0x1, PT ;  /* 0x000000010500780c */ /* 0x000fe20003f24270 */
[----:B------:R1:W-:Y:S01]  /*2da0*/  @P0 LDGSTS.E.BYPASS.LTC128B.128 [R225+0x4100], [R18.64+0x40], !P5 ;  /* 0x0410004012e10fae */ /* 0x0003e2000e901d46 */
[----:B------:R-:W-:Y:S02]  /*2db0*/  FSEL R60, R34, -INF , P3 ;  /* 0xff800000223c7808 */ /* 0x000fe40001800000 */
[----:B------:R-:W-:Y:S01]  /*2dc0*/  ISETP.GT.AND P3, PT, R4, 0x28, PT ;  /* 0x000000280400780c */ /* 0x000fe20003f64270 */
[----:B------:R1:W-:Y:S01]  /*2dd0*/  @P0 LDGSTS.E.BYPASS.LTC128B.128 [R225+0x5100], [R18.64+0x80], !P4 ;  /* 0x0510008012e10fae */ /* 0x0003e2000e101d46 */
[----:B------:R-:W-:-:S02]  /*2de0*/  FSEL R56, R47, -INF , P1 ;  /* 0xff8000002f387808 */ /* 0x000fc40000800000 */
[C---:B------:R-:W-:Y:S02]  /*2df0*/  ISETP.GT.AND P1, PT, R5.reuse, 0x9, PT ;  /* 0x000000090500780c */ /* 0x040fe40003f24270 */
[----:B------:R-:W-:Y:S02]  /*2e00*/  FSEL R177, R64, -INF , P3 ;  /* 0xff80000040b17808 */ /* 0x000fe40001800000 */
[----:B------:R-:W-:Y:S02]  /*2e10*/  ISETP.GT.AND P3, PT, R5, 0x10, PT ;  /* 0x000000100500780c */ /* 0x000fe40003f64270 */
[----:B------:R-:W-:Y:S02]  /*2e20*/  IMNMX R2, R7, R2, PT ;  /* 0x0000000207027217 */ /* 0x000fe40003800200 */
[----:B------:R-:W-:Y:S02]  /*2e30*/  FSEL R61, R35, -INF , P1 ;  /* 0xff800000233d7808 */ /* 0x000fe40000800000 */
[----:B------:R-:W-:Y:S01]  /*2e40*/  ISETP.GT.AND P1, PT, R5, 0x11, PT ;  /* 0x000000110500780c */ /* 0x000fe20003f24270 */
[----:B------:R-:W-:Y:S01]  /*2e50*/  HMMA.16816.F32 R32, R8, R28, R96 ;  /* 0x0000001c0820723c */ /* 0x000fe20000001860 */
[----:B------:R-:W-:-:S02]  /*2e60*/  FSEL R146, R42, -INF , P3 ;  /* 0xff8000002a927808 */ /* 0x000fc40001800000 */
[C---:B------:R-:W-:Y:S02]  /*2e70*/  ISETP.GT.AND P3, PT, R2.reuse, RZ, PT ;  /* 0x000000ff0200720c */ /* 0x040fe40003f64270 */
[----:B------:R-:W-:Y:S02]  /*2e80*/  FSEL R140, R43, -INF , P1 ;  /* 0xff8000002b8c7808 */ /* 0x000fe40000800000 */
[----:B------:R-:W-:Y:S01]  /*2e90*/  ISETP.GT.AND P1, PT, R2, 0x1, PT ;  /* 0x000000010200780c */ /* 0x000fe20003f24270 */
[----:B------:R-:W-:Y:S01]  /*2ea0*/  HMMA.16816.F32 R8, R8, R30, R112 ;  /* 0x0000001e0808723c */ /* 0x000fe20000001870 */
[----:B------:R-:W-:Y:S02]  /*2eb0*/  FSEL R44, R76, -INF , P3 ;  /* 0xff8000004c2c7808 */ /* 0x000fe40001800000 */
[----:B------:R-:W-:Y:S02]  /*2ec0*/  ISETP.GT.AND P3, PT, R2, 0x8, PT ;  /* 0x000000080200780c */ /* 0x000fe40003f64270 */
[----:B------:R-:W-:-:S02]  /*2ed0*/  FSEL R45, R77, -INF , P1 ;  /* 0xff8000004d2d7808 */ /* 0x000fc40000800000 */
[----:B------:R-:W-:Y:S01]  /*2ee0*/  ISETP.GT.AND P1, PT, R2, 0x9, PT ;  /* 0x000000090200780c */ /* 0x000fe20003f24270 */
[----:B------:R-:W-:Y:S01]  /*2ef0*/  HMMA.16816.F32 R40, R20, R102, R116 ;  /* 0x000000661428723c */ /* 0x000fe20000001874 */
[----:B------:R-:W-:Y:S02]  /*2f00*/  FSEL R46, R68, -INF , P3 ;  /* 0xff800000442e7808 */ /* 0x000fe40001800000 */
[C---:B------:R-:W-:Y:S02]  /*2f10*/  ISETP.GT.AND P3, PT, R2.reuse, 0x10, PT ;  /* 0x000000100200780c */ /* 0x040fe40003f64270 */
[----:B------:R-:W-:Y:S02]  /*2f20*/  FSEL R47, R69, -INF , P1 ;  /* 0xff800000452f7808 */ /* 0x000fe40000800000 */
[----:B------:R-:W-:Y:S01]  /*2f30*/  ISETP.GT.AND P1, PT, R2, 0x11, PT ;  /* 0x000000110200780c */ /* 0x000fe20003f24270 */
[----:B------:R-:W-:Y:S01]  /*2f40*/  HMMA.16816.F32 R20, R12, R28, R108 ;  /* 0x0000001c0c14723c */ /* 0x000fe2000000186c */
[----:B------:R-:W-:-:S02]  /*2f50*/  FSEL R120, R48, -INF , P3 ;  /* 0xff80000030787808 */ /* 0x000fc40001800000 */
[C---:B------:R-:W-:Y:S02]  /*2f60*/  ISETP.GT.AND P3, PT, R2.reuse, 0x18, PT ;  /* 0x000000180200780c */ /* 0x040fe40003f64270 */
[----:B------:R-:W-:Y:S02]  /*2f70*/  FSEL R98, R49, -INF , P1 ;  /* 0xff80000031627808 */ /* 0x000fe40000800000 */
[----:B------:R-:W-:Y:S02]  /*2f80*/  ISETP.GT.AND P1, PT, R2, 0x19, PT ;  /* 0x000000190200780c */ /* 0x000fe40003f24270 */
[----:B------:R-:W-:Y:S02]  /*2f90*/  FSEL R49, R52, -INF , P3 ;  /* 0xff80000034317808 */ /* 0x000fe40001800000 */
[----:B------:R-:W-:Y:S02]  /*2fa0*/  ISETP.GT.AND P3, PT, R2, 0x20, PT ;  /* 0x000000200200780c */ /* 0x000fe40003f64270 */
[----:B------:R-:W-:-:S02]  /*2fb0*/  FMNMX.FTZ R6, R44, R45, !PT ;  /* 0x0000002d2c067209 */ /* 0x000fc40007810000 */
[----:B------:R-:W-:Y:S01]  /*2fc0*/  FSEL R53, R53, -INF , P1 ;  /* 0xff80000035357808 */ /* 0x000fe20000800000 */
[----:B------:R-:W-:Y:S01]  /*2fd0*/  HMMA.16816.F32 R12, R12, R30, R40 ;  /* 0x0000001e0c0c723c */ /* 0x000fe20000001828 */
[----:B------:R-:W-:Y:S02]  /*2fe0*/  ISETP.GT.AND P1, PT, R2, 0x21, PT ;  /* 0x000000210200780c */ /* 0x000fe40003f24270 */
[----:B------:R-:W-:Y:S02]  /*2ff0*/  FSEL R175, R36, -INF , P3 ;  /* 0xff80000024af7808 */ /* 0x000fe40001800000 */
[----:B------:R-:W-:Y:S02]  /*3000*/  ISETP.GT.AND P3, PT, R2, 0x28, PT ;  /* 0x000000280200780c */ /* 0x000fe40003f64270 */
[----:B------:R-:W-:Y:S02]  /*3010*/  FMNMX.FTZ R6, R46, R6, !PT ;  /* 0x000000062e067209 */ /* 0x000fe40007810000 */
[----:B------:R-:W-:-:S02]  /*3020*/  FSEL R173, R37, -INF , P1 ;  /* 0xff80000025ad7808 */ /* 0x000fc40000800000 */
[----:B------:R-:W-:Y:S02]  /*3030*/  ISETP.GT.AND P1, PT, R2, 0x29, PT ;  /* 0x000000290200780c */ /* 0x000fe40003f24270 */
[----:B------:R-:W-:Y:S02]  /*3040*/  FSEL R172, R24, -INF , P3 ;  /* 0xff80000018ac7808 */ /* 0x000fe40001800000 */
[----:B------:R-:W-:Y:S02]  /*3050*/  FMNMX.FTZ R6, R47, R6, !PT ;  /* 0x000000062f067209 */ /* 0x000fe40007810000 */
[----:B------:R-:W-:Y:S02]  /*3060*/  ISETP.GT.AND P3, PT, R2, 0x30, PT ;  /* 0x000000300200780c */ /* 0x000fe40003f64270 */
[----:B------:R-:W-:Y:S02]  /*3070*/  IMNMX R0, R7, R0, PT ;  /* 0x0000000007007217 */ /* 0x000fe40003800200 */
[----:B------:R-:W-:-:S02]  /*3080*/  FSEL R174, R25, -INF , P1 ;  /* 0xff80000019ae7808 */ /* 0x000fc40000800000 */
[----:B------:R-:W-:Y:S02]  /*3090*/  FMNMX.FTZ R6, R120, R6, !PT ;  /* 0x0000000678067209 */ /* 0x000fe40007810000 */
[----:B------:R-:W-:Y:S02]  /*30a0*/  ISETP.GT.AND P1, PT, R2, 0x31, PT ;  /* 0x000000310200780c */ /* 0x000fe40003f24270 */
[----:B------:R-:W-:Y:S02]  /*30b0*/  FSEL R229, R32, -INF , P3 ;  /* 0xff80000020e57808 */ /* 0x000fe40001800000 */
[----:B------:R-:W-:Y:S02]  /*30c0*/  ISETP.GT.AND P3, PT, R0, RZ, PT ;  /* 0x000000ff0000720c */ /* 0x000fe40003f64270 */
[----:B------:R-:W-:Y:S02]  /*30d0*/  FMNMX.FTZ R6, R98, R6, !PT ;  /* 0x0000000662067209 */ /* 0x000fe40007810000 */
[----:B------:R-:W-:-:S02]  /*30e0*/  FSEL R230, R33, -INF , P1 ;  /* 0xff80000021e67808 */ /* 0x000fc40000800000 */
[----:B------:R-:W-:Y:S02]  /*30f0*/  ISETP.GT.AND P1, PT, R0, 0x1, PT ;  /* 0x000000010000780c */ /* 0x000fe40003f24270 */
[----:B------:R-:W-:Y:S02]  /*3100*/  FSEL R16, R78, -INF , P3 ;  /* 0xff8000004e107808 */ /* 0x000fe40001800000 */
[----:B------:R-:W-:Y:S02]  /*3110*/  ISETP.GT.AND P3, PT, R0, 0x8, PT ;  /* 0x000000080000780c */ /* 0x000fe40003f64270 */
[----:B------:R-:W-:Y:S02]  /*3120*/  FMNMX.FTZ R6, R49, R6, !PT ;  /* 0x0000000631067209 */ /* 0x000fe40007810000 */
[----:B------:R-:W-:Y:S02]  /*3130*/  FSEL R17, R79, -INF , P1 ;  /* 0xff8000004f117808 */ /* 0x000fe40000800000 */
[----:B------:R-:W-:-:S02]  /*3140*/  FSEL R32, R70, -INF , P3 ;  /* 0xff80000046207808 */ /* 0x000fc40001800000 */
[C---:B------:R-:W-:Y:S02]  /*3150*/  ISETP.GT.AND P3, PT, R0.reuse, 0x10, PT ;  /* 0x000000100000780c */ /* 0x040fe40003f64270 */
[----:B------:R-:W-:Y:S02]  /*3160*/  FMNMX.FTZ R6, R53, R6, !PT ;  /* 0x0000000635067209 */ /* 0x000fe40007810000 */
[----:B------:R-:W-:Y:S02]  /*3170*/  ISETP.GT.AND P1, PT, R0, 0x9, PT ;  /* 0x000000090000780c */ /* 0x000fe40003f24270 */
[----:B------:R-:W-:Y:S02]  /*3180*/  FMNMX.FTZ R7, R16, R17, !PT ;  /* 0x0000001110077209 */ /* 0x000fe40007810000 */
[----:B------:R-:W-:Y:S02]  /*3190*/  FSEL R50, R50, -INF , P3 ;  /* 0xff80000032327808 */ /* 0x000fe40001800000 */
[----:B------:R-:W-:-:S02]  /*31a0*/  FMNMX.FTZ R6, R175, R6, !PT ;  /* 0x00000006af067209 */ /* 0x000fc40007810000 */
[----:B------:R-:W-:Y:S02]  /*31b0*/  ISETP.GT.AND P3, PT, R0, 0x18, PT ;  /* 0x000000180000780c */ /* 0x000fe40003f64270 */
[----:B------:R-:W-:Y:S02]  /*31c0*/  FSEL R33, R71, -INF , P1 ;  /* 0xff80000047217808 */ /* 0x000fe40000800000 */
[----:B------:R-:W-:Y:S02]  /*31d0*/  FMNMX.FTZ R7, R32, R7, !PT ;  /* 0x0000000720077209 */ /* 0x000fe40007810000 */
[----:B------:R-:W-:Y:S02]  /*31e0*/  FMNMX.FTZ R6, R173, R6, !PT ;  /* 0x00000006ad067209 */ /* 0x000fe40007810000 */
[----:B------:R-:W-:Y:S02]  /*31f0*/  FSEL R48, R54, -INF , P3 ;  /* 0xff80000036307808 */ /* 0x000fe40001800000 */
[----:B------:R-:W-:-:S02]  /*3200*/  ISETP.GT.AND P1, PT, R0, 0x11, PT ;  /* 0x000000110000780c */ /* 0x000fc40003f24270 */
[----:B------:R-:W-:Y:S02]  /*3210*/  ISETP.GT.AND P3, PT, R2, 0x38, PT ;  /* 0x000000380200780c */ /* 0x000fe40003f64270 */
[----:B------:R-:W-:Y:S02]  /*3220*/  FMNMX.FTZ R7, R33, R7, !PT ;  /* 0x0000000721077209 */ /* 0x000fe40007810000 */
[----:B------:R-:W-:Y:S02]  /*3230*/  FMNMX.FTZ R6, R172, R6, !PT ;  /* 0x00000006ac067209 */ /* 0x000fe40007810000 */
[----:B------:R-:W-:Y:S02]  /*3240*/  FSEL R51, R51, -INF , P1 ;  /* 0xff80000033337808 */ /* 0x000fe40000800000 */
[----:B------:R-:W-:Y:S02]  /*3250*/  FSEL R227, R8, -INF , P3 ;  /* 0xff80000008e37808 */ /* 0x000fe40001800000 */
[----:B------:R-:W-:-:S02]  /*3260*/  FMNMX.FTZ R7, R50, R7, !PT ;  /* 0x0000000732077209 */ /* 0x000fc40007810000 */
[----:B------:R-:W-:Y:S02]  /*3270*/  ISETP.GT.AND P3, PT, R2, 0x39, PT ;  /* 0x000000390200780c */ /* 0x000fe40003f64270 */
[----:B------:R-:W-:Y:S02]  /*3280*/  ISETP.GT.AND P1, PT, R0, 0x19, PT ;  /* 0x000000190000780c */ /* 0x000fe40003f24270 */
[----:B------:R-:W-:Y:S02]  /*3290*/  FMNMX.FTZ R2, R174, R6, !PT ;  /* 0x00000006ae027209 */ /* 0x000fe40007810000 */
[----:B------:R-:W-:Y:S02]  /*32a0*/  FMNMX.FTZ R6, R51, R7, !PT ;  /* 0x0000000733067209 */ /* 0x000fe40007810000 */
[----:B------:R-:W-:Y:S02]  /*32b0*/  FSEL R99, R55, -INF , P1 ;  /* 0xff80000037637808 */ /* 0x000fe40000800000 */
[----:B------:R-:W-:-:S02]  /*32c0*/  FMNMX.FTZ R2, R229, R2, !PT ;  /* 0x00000002e5027209 */ /* 0x000fc40007810000 */
[----:B------:R-:W-:Y:S02]  /*32d0*/  ISETP.GT.AND P1, PT, R0, 0x20, PT ;  /* 0x000000200000780c */ /* 0x000fe40003f24270 */
[----:B------:R-:W-:Y:S02]  /*32e0*/  FMNMX.FTZ R6, R48, R6, !PT ;  /* 0x0000000630067209 */ /* 0x000fe40007810000 */
[----:B------:R-:W-:Y:S02]  /*32f0*/  FMNMX.FTZ R2, R230, R2, !PT ;  /* 0x00000002e6027209 */ /* 0x000fe40007810000 */
[----:B------:R-:W-:Y:S02]  /*3300*/  FSEL R158, R38, -INF , P1 ;  /* 0xff800000269e7808 */ /* 0x000fe40000800000 */
[----:B------:R-:W-:Y:S02]  /*3310*/  ISETP.GT.AND P1, PT, R0, 0x21, PT ;  /* 0x000000210000780c */ /* 0x000fe40003f24270 */
[----:B------:R-:W-:-:S02]  /*3320*/  FMNMX.FTZ R6, R99, R6, !PT ;  /* 0x0000000663067209 */ /* 0x000fc40007810000 */
[----:B------:R-:W-:Y:S02]  /*3330*/  FSEL R214, R9, -INF , P3 ;  /* 0xff80000009d67808 */ /* 0x000fe40001800000 */
[----:B------:R-:W-:Y:S02]  /*3340*/  FMNMX.FTZ R2, R227, R2, !PT ;  /* 0x00000002e3027209 */ /* 0x000fe40007810000 */
[----:B------:R-:W-:Y:S02]  /*3350*/  FSEL R154, R39, -INF , P1 ;  /* 0xff800000279a7808 */ /* 0x000fe40000800000 */
[----:B------:R-:W-:Y:S02]  /*3360*/  ISETP.GT.AND P3, PT, R0, 0x28, PT ;  /* 0x000000280000780c */ /* 0x000fe40003f64270 */
[----:B------:R-:W-:Y:S02]  /*3370*/  FMNMX.FTZ R6, R158, R6, !PT ;  /* 0x000000069e067209 */ /* 0x000fe40007810000 */
[----:B------:R-:W-:-:S02]  /*3380*/  FMNMX.FTZ R7, R214, R2, !PT ;  /* 0x00000002d6077209 */ /* 0x000fc40007810000 */
[----:B------:R-:W-:Y:S02]  /*3390*/  ISETP.GT.AND P1, PT, R0, 0x29, PT ;  /* 0x000000290000780c */ /* 0x000fe40003f24270 */
[----:B------:R-:W-:Y:S01]  /*33a0*/  FSEL R155, R26, -INF , P3 ;  /* 0xff8000001a9b7808 */ /* 0x000fe20001800000 */
[----:B------:R-:W2:Y:S01]  /*33b0*/  SHFL.BFLY PT, R8, R7, 0x2, 0x1f ;  /* 0x0c401f0007087f89 */ /* 0x000ea200000e0000 */
[----:B------:R-:W-:Y:S02]  /*33c0*/  FMNMX.FTZ R2, R154, R6, !PT ;  /* 0x000000069a027209 */ /* 0x000fe40007810000 */
[----:B------:R-:W-:Y:S02]  /*33d0*/  ISETP.GT.AND P3, PT, R0, 0x30, PT ;  /* 0x000000300000780c */ /* 0x000fe40003f64270 */
[----:B------:R-:W-:Y:S02]  /*33e0*/  FMNMX.FTZ R6, R72, R73, !PT ;  /* 0x0000004948067209 */ /* 0x000fe40007810000 */
[----:B------:R-:W-:-:S02]  /*33f0*/  FSEL R159, R27, -INF , P1 ;  /* 0xff8000001b9f7808 */ /* 0x000fc40000800000 */
[----:B------:R-:W-:Y:S02]  /*3400*/  FMNMX.FTZ R2, R155, R2, !PT ;  /* 0x000000029b027209 */ /* 0x000fe40007810000 */
[----:B------:R-:W-:Y:S02]  /*3410*/  FSEL R207, R34, -INF , P3 ;  /* 0xff80000022cf7808 */ /* 0x000fe40001800000 */
[----:B------:R-:W-:Y:S02]  /*3420*/  FMNMX.FTZ R6, R74, R6, !PT ;  /* 0x000000064a067209 */ /* 0x000fe40007810000 */
[----:B------:R-:W-:Y:S02]  /*3430*/  ISETP.GT.AND P1, PT, R0, 0x31, PT ;  /* 0x000000310000780c */ /* 0x000fe40003f24270 */
[----:B------:R-:W-:Y:S02]  /*3440*/  ISETP.GT.AND P3, PT, R4, 0x29, PT ;  /* 0x000000290400780c */ /* 0x000fe40003f64270 */
[----:B------:R-:W-:-:S02]  /*3450*/  FMNMX.FTZ R2, R159, R2, !PT ;  /* 0x000000029f027209 */ /* 0x000fc40007810000 */
[----:B------:R-:W-:Y:S02]  /*3460*/  FMNMX.FTZ R6, R75, R6, !PT ;  /* 0x000000064b067209 */ /* 0x000fe40007810000 */
[----:B------:R-:W-:Y:S02]  /*3470*/  FSEL R220, R35, -INF , P1 ;  /* 0xff80000023dc7808 */ /* 0x000fe40000800000 */
[----:B------:R-:W-:Y:S02]  /*3480*/  FSEL R178, R65, -INF , P3 ;  /* 0xff80000041b27808 */ /* 0x000fe40001800000 */
[C---:B------:R-:W-:Y:S02]  /*3490*/  ISETP.GT.AND P3, PT, R0.reuse, 0x38, PT ;  /* 0x000000380000780c */ /* 0x040fe40003f64270 */
[----:B------:R-:W-:Y:S02]  /*34a0*/  ISETP.GT.AND P1, PT, R0, 0x39, PT ;  /* 0x000000390000780c */ /* 0x000fe40003f24270 */
[----:B------:R-:W-:-:S02]  /*34b0*/  FMNMX.FTZ R0, R207, R2, !PT ;  /* 0x00000002cf007209 */ /* 0x000fc40007810000 */
[----:B------:R-:W-:Y:S02]  /*34c0*/  FMNMX.FTZ R2, R147, R6, !PT ;  /* 0x0000000693027209 */ /* 0x000fe40007810000 */
[----:B------:R-:W-:Y:S02]  /*34d0*/  FSEL R205, R10, -INF , P3 ;  /* 0xff8000000acd7808 */ /* 0x000fe40001800000 */
[----:B------:R-:W-:Y:S02]  /*34e0*/  FMNMX.FTZ R0, R220, R0, !PT ;  /* 0x00000000dc007209 */ /* 0x000fe40007810000 */
[----:B------:R-:W-:Y:S02]  /*34f0*/  FMNMX.FTZ R2, R148, R2, !PT ;  /* 0x0000000294027209 */ /* 0x000fe40007810000 */
[----:B------:R-:W-:Y:S02]  /*3500*/  FSEL R206, R11, -INF , P1 ;  /* 0xff8000000bce7808 */ /* 0x000fe40000800000 */
[----:B------:R-:W-:-:S02]  /*3510*/  FMNMX.FTZ R0, R205, R0, !PT ;  /* 0x00000000cd007209 */ /* 0x000fc40007810000 */
[----:B------:R-:W-:Y:S02]  /*3520*/  FMNMX.FTZ R2, R157, R2, !PT ;  /* 0x000000029d027209 */ /* 0x000fe40007810000 */
[----:B------:R-:W-:Y:S02]  /*3530*/  FMNMX.FTZ R6, R206, R0, !PT ;  /* 0x00000000ce067209 */ /* 0x000fe40007810000 */
[----:B------:R-:W-:Y:S02]  /*3540*/  FMNMX.FTZ R0, R156, R2, !PT ;  /* 0x000000029c007209 */ /* 0x000fe40007810000 */
[----:B--2---:R-:W-:Y:S02]  /*3550*/  FMNMX.FTZ R7, R7, R8, !PT ;  /* 0x0000000807077209 */ /* 0x004fe40007810000 */
[----:B------:R-:W-:Y:S01]  /*3560*/  ISETP.GT.AND P3, PT, R4, 0x30, PT ;  /* 0x000000300400780c */ /* 0x000fe20003f64270 */
[----:B------:R-:W-:Y:S01]  /*3570*/  SHFL.BFLY PT, R8, R6, 0x2, 0x1f ;  /* 0x0c401f0006087f89 */ /* 0x000fe200000e0000 */
[----:B------:R-:W-:-:S02]  /*3580*/  FMNMX.FTZ R0, R176, R0, !PT ;  /* 0x00000000b0007209 */ /* 0x000fc40007810000 */
[----:B------:R-:W-:Y:S01]  /*3590*/  FMNMX.FTZ R2, R57, R56, !PT ;  /* 0x0000003839027209 */ /* 0x000fe20007810000 */
[----:B------:R-:W2:Y:S01]  /*35a0*/  SHFL.BFLY PT, R9, R7, 0x1, 0x1f ;  /* 0x0c201f0007097f89 */ /* 0x000ea200000e0000 */
[----:B------:R-:W-:Y:S02]  /*35b0*/  FSEL R218, R20, -INF , P3 ;  /* 0xff80000014da7808 */ /* 0x000fe40001800000 */
[----:B------:R-:W-:Y:S02]  /*35c0*/  FMNMX.FTZ R0, R184, R0, !PT ;  /* 0x00000000b8007209 */ /* 0x000fe40007810000 */
[----:B------:R-:W-:Y:S02]  /*35d0*/  ISETP.GT.AND P3, PT, R5, 0x18, PT ;  /* 0x000000180500780c */ /* 0x000fe40003f64270 */
[----:B------:R-:W-:Y:S02]  /*35e0*/  FMNMX.FTZ R2, R60, R2, !PT ;  /* 0x000000023c027209 */ /* 0x000fe40007810000 */
[----:B------:R-:W-:-:S02]  /*35f0*/  FMNMX.FTZ R0, R177, R0, !PT ;  /* 0x00000000b1007209 */ /* 0x000fc40007810000 */
[----:B------:R-:W-:Y:S02]  /*3600*/  FSEL R97, R62, -INF , P3 ;  /* 0xff8000003e617808 */ /* 0x000fe40001800000 */
[C---:B------:R-:W-:Y:S02]  /*3610*/  ISETP.GT.AND P3, PT, R4.reuse, 0x38, PT ;  /* 0x000000380400780c */ /* 0x040fe40003f64270 */
[----:B------:R-:W-:Y:S02]  /*3620*/  FMNMX.FTZ R2, R61, R2, !PT ;  /* 0x000000023d027209 */ /* 0x000fe40007810000 */
[----:B------:R-:W-:Y:S02]  /*3630*/  ISETP.GT.AND P1, PT, R4, 0x31, PT ;  /* 0x000000310400780c */ /* 0x000fe40003f24270 */
[----:B------:R-:W-:Y:S02]  /*3640*/  FMNMX.FTZ R0, R178, R0, !PT ;  /* 0x00000000b2007209 */ /* 0x000fe40007810000 */
[----:B------:R-:W-:-:S02]  /*3650*/  FSEL R228, R12, -INF , P3 ;  /* 0xff8000000ce47808 */ /* 0x000fc40001800000 */
[----:B------:R-:W-:Y:S02]  /*3660*/  FMNMX.FTZ R2, R146, R2, !PT ;  /* 0x0000000292027209 */ /* 0x000fe40007810000 */
[----:B------:R-:W-:Y:S02]  /*3670*/  ISETP.GT.AND P3, PT, R5, 0x20, PT ;  /* 0x000000200500780c */ /* 0x000fe40003f64270 */
[----:B------:R-:W-:Y:S02]  /*3680*/  FSEL R215, R21, -INF , P1 ;  /* 0xff80000015d77808 */ /* 0x000fe40000800000 */
[----:B------:R-:W-:Y:S02]  /*3690*/  FMNMX.FTZ R0, R218, R0, !PT ;  /* 0x00000000da007209 */ /* 0x000fe40007810000 */
[----:B------:R-:W-:Y:S02]  /*36a0*/  ISETP.GT.AND P1, PT, R5, 0x19, PT ;  /* 0x000000190500780c */ /* 0x000fe40003f24270 */
[----:B------:R-:W-:-:S02]  /*36b0*/  FMNMX.FTZ R2, R140, R2, !PT ;  /* 0x000000028c027209 */ /* 0x000fc40007810000 */
[----:B------:R-:W-:Y:S02]  /*36c0*/  FSEL R153, R58, -INF , P3 ;  /* 0xff8000003a997808 */ /* 0x000fe40001800000 */
[----:B------:R-:W-:Y:S01]  /*36d0*/  ISETP.GT.AND P3, PT, R4, 0x39, PT ;  /* 0x000000390400780c */ /* 0x000fe20003f64270 */
[----:B------:R-:W-:Y:S01]  /*36e0*/  IMAD R4, R162, 0x20, R161 ;  /* 0x00000020a2047824 */ /* 0x000fe200078e02a1 */
[----:B------:R-:W-:Y:S02]  /*36f0*/  FMNMX.FTZ R0, R215, R0, !PT ;  /* 0x00000000d7007209 */ /* 0x000fe40007810000 */
[----:B------:R-:W-:Y:S02]  /*3700*/  FSEL R96, R63, -INF , P1 ;  /* 0xff8000003f607808 */ /* 0x000fe40000800000 */
[----:B------:R-:W-:Y:S02]  /*3710*/  FMNMX.FTZ R2, R97, R2, !PT ;  /* 0x0000000261027209 */ /* 0x000fe40007810000 */
[----:B------:R-:W-:-:S02]  /*3720*/  FSEL R223, R13, -INF , P3 ;  /* 0xff8000000ddf7808 */ /* 0x000fc40001800000 */
[----:B------:R-:W-:Y:S02]  /*3730*/  FMNMX.FTZ R0, R228, R0, !PT ;  /* 0x00000000e4007209 */ /* 0x000fe40007810000 */
[----:B------:R-:W-:Y:S02]  /*3740*/  ISETP.GT.AND P1, PT, R5, 0x21, PT ;  /* 0x000000210500780c */ /* 0x000fe40003f24270 */
[----:B------:R-:W-:Y:S02]  /*3750*/  FMNMX.FTZ R2, R96, R2, !PT ;  /* 0x0000000260027209 */ /* 0x000fe40007810000 */
[----:B--2---:R-:W-:Y:S02]  /*3760*/  FMNMX.FTZ R143, R7, R9, !PT ;  /* 0x00000009078f7209 */ /* 0x004fe40007810000 */
[----:B------:R-:W-:Y:S02]  /*3770*/  FMNMX.FTZ R7, R223, R0, !PT ;  /* 0x00000000df077209 */ /* 0x000fe40007810000 */
[----:B------:R-:W-:Y:S01]  /*3780*/  FSEL R152, R59, -INF , P1 ;  /* 0xff8000003b987808 */ /* 0x000fe20000800000 */
[----:B------:R-:W-:Y:S01]  /*3790*/  FMUL.FTZ R12, R143, c[0x0][0x2d0] ;  /* 0x0000b4008f0c7a20 */ /* 0x000fe20000410000 */
[----:B------:R-:W-:-:S02]  /*37a0*/  ISETP.GT.AND P1, PT, R5, 0x28, PT ;  /* 0x000000280500780c */ /* 0x000fc40003f24270 */
[----:B------:R-:W-:Y:S02]  /*37b0*/  FMNMX.FTZ R2, R153, R2, !PT ;  /* 0x0000000299027209 */ /* 0x000fe40007810000 */
[----:B------:R-:W-:Y:S02]  /*37c0*/  FMNMX.FTZ R142, R6, R8, !PT ;  /* 0x00000008068e7209 */ /* 0x000fe40007810000 */
[----:B------:R-:W2:Y:S01]  /*37d0*/  SHFL.BFLY PT, R6, R7, 0x2, 0x1f ;  /* 0x0c401f0007067f89 */ /* 0x000ea200000e0000 */
[C---:B------:R-:W-:Y:S02]  /*37e0*/  ISETP.GT.AND P3, PT, R5.reuse, 0x29, PT ;  /* 0x000000290500780c */ /* 0x040fe40003f64270 */
[----:B------:R-:W-:Y:S01]  /*37f0*/  FSEL R141, R66, -INF , P1 ;  /* 0xff800000428d7808 */ /* 0x000fe20000800000 */
[----:B------:R-:W3:Y:S01]  /*3800*/  SHFL.BFLY PT, R8, R142, 0x1, 0x1f ;  /* 0x0c201f008e087f89 */ /* 0x000ee200000e0000 */
[----:B------:R-:W-:Y:S02]  /*3810*/  FMNMX.FTZ R0, R152, R2, !PT ;  /* 0x0000000298007209 */ /* 0x000fe40007810000 */
[----:B------:R-:W-:-:S02]  /*3820*/  ISETP.GT.AND P1, PT, R5, 0x30, PT ;  /* 0x000000300500780c */ /* 0x000fc40003f24270 */
[----:B------:R-:W-:Y:S02]  /*3830*/  FSEL R13, R67, -INF , P3 ;  /* 0xff800000430d7808 */ /* 0x000fe40001800000 */
[----:B------:R-:W-:Y:S02]  /*3840*/  FMNMX.FTZ R0, R141, R0, !PT ;  /* 0x000000008d007209 */ /* 0x000fe40007810000 */
[----:B------:R-:W-:Y:S02]  /*3850*/  ISETP.GT.AND P3, PT, R5, 0x31, PT ;  /* 0x000000310500780c */ /* 0x000fe40003f64270 */
[----:B------:R-:W-:Y:S02]  /*3860*/  FSEL R217, R22, -INF , P1 ;  /* 0xff80000016d97808 */ /* 0x000fe40000800000 */
[----:B------:R-:W-:Y:S02]  /*3870*/  FMNMX.FTZ R0, R13, R0, !PT ;  /* 0x000000000d007209 */ /* 0x000fe40007810000 */
[----:B------:R-:W-:-:S02]  /*3880*/  FSETP.NEU.FTZ.AND P1, PT, R143, -INF , PT ;  /* 0xff8000008f00780b */ /* 0x000fc40003f3d000 */
[----:B------:R-:W-:Y:S02]  /*3890*/  FSEL R221, R23, -INF , P3 ;  /* 0xff80000017dd7808 */ /* 0x000fe40001800000 */
[----:B------:R-:W-:Y:S02]  /*38a0*/  ISETP.GT.AND P3, PT, R5, 0x38, PT ;  /* 0x000000380500780c */ /* 0x000fe40003f64270 */
[----:B------:R-:W-:Y:S02]  /*38b0*/  FMNMX.FTZ R2, R217, R0, !PT ;  /* 0x00000000d9027209 */ /* 0x000fe40007810000 */
[----:B------:R-:W-:Y:S02]  /*38c0*/  FSEL R12, R12, RZ, P1 ;  /* 0x000000ff0c0c7208 */ /* 0x000fe40000800000 */
[----:B------:R-:W-:Y:S02]  /*38d0*/  ISETP.GT.AND P1, PT, R5, 0x39, PT ;  /* 0x000000390500780c */ /* 0x000fe40003f24270 */
[----:B------:R-:W-:Y:S01]  /*38e0*/  FSEL R14, R14, -INF , P3 ;  /* 0xff8000000e0e7808 */ /* 0x000fe20001800000 */
[--C-:B------:R-:W-:Y:S01]  /*38f0*/  FFMA.FTZ R0, R44, c[0x0][0x2d0], -R12.reuse ;  /* 0x0000b4002c007a23 */ /* 0x100fe2000001080c */
[----:B------:R-:W-:Y:S01]  /*3900*/  FMNMX.FTZ R2, R221, R2, !PT ;  /* 0x00000002dd027209 */ /* 0x000fe20007810000 */
[----:B------:R-:W-:Y:S01]  /*3910*/  FFMA.FTZ R5, R45, c[0x0][0x2d0], -R12 ;  /* 0x0000b4002d057a23 */ /* 0x000fe2000001080c */
[----:B------:R-:W-:Y:S01]  /*3920*/  FSEL R15, R15, -INF , P1 ;  /* 0xff8000000f0f7808 */ /* 0x000fe20000800000 */
[----:B------:R4:W-:Y:S01]  /*3930*/  MUFU.EX2 R163, R0 ;  /* 0x0000000000a37308 */ /* 0x0009e20000000800 */
[----:B------:R-:W-:-:S02]  /*3940*/  FMNMX.FTZ R2, R14, R2, !PT ;  /* 0x000000020e027209 */ /* 0x000fc40007810000 */
[----:B--2---:R-:W-:Y:S02]  /*3950*/  FMNMX.FTZ R7, R7, R6, !PT ;  /* 0x0000000607077209 */ /* 0x004fe40007810000 */
[----:B------:R-:W-:Y:S01]  /*3960*/  FMNMX.FTZ R6, R15, R2, !PT ;  /* 0x000000020f067209 */ /* 0x000fe20007810000 */
[--C-:B------:R-:W-:Y:S01]  /*3970*/  FFMA.FTZ R2, R46, c[0x0][0x2d0], -R12.reuse ;  /* 0x0000b4002e027a23 */ /* 0x100fe2000001080c */
[----:B---3--:R-:W-:Y:S01]  /*3980*/  FMNMX.FTZ R142, R142, R8, !PT ;  /* 0x000000088e8e7209 */ /* 0x008fe20007810000 */
[----:B------:R2:W-:Y:S01]  /*3990*/  MUFU.EX2 R252, R5 ;  /* 0x0000000500fc7308 */ /* 0x0005e20000000800 */
[----:B------:R-:W3:Y:S01]  /*39a0*/  SHFL.BFLY PT, R10, R7, 0x1, 0x1f ;  /* 0x0c201f00070a7f89 */ /* 0x000ee200000e0000 */
[----:B------:R-:W-:-:S03]  /*39b0*/  FFMA.FTZ R8, R47, c[0x0][0x2d0], -R12 ;  /* 0x0000b4002f087a23 */ /* 0x000fc6000001080c */
[----:B------:R-:W5:Y:S01]  /*39c0*/  SHFL.BFLY PT, R9, R6, 0x2, 0x1f ;  /* 0x0c401f0006097f89 */ /* 0x000f6200000e0000 */
[----:B----4-:R-:W-:Y:S01]  /*39d0*/  IMAD.IADD R0, R160, 0x1, R4 ;  /* 0x00000001a0007824 */ /* 0x010fe200078e0204 */
[----:B------:R-:W-:Y:S01]  /*39e0*/  @P0 LEA R4, P1, R164, R18, 0x1 ;  /* 0x00000012a4040211 */ /* 0x000fe200078208ff */
[----:B------:R4:W-:Y:S02]  /*39f0*/  MUFU.EX2 R251, R2 ;  /* 0x0000000200fb7308 */ /* 0x0009e40000000800 */
[----:B------:R-:W-:Y:S01]  /*3a00*/  IMAD.SHL.U32 R209, R0, 0x2, RZ ;  /* 0x0000000200d17824 */ /* 0x000fe200078e00ff */
[----:B--2---:R-:W-:-:S03]  /*3a10*/  @P0 LEA.HI.X R5, R164, R19, R166, 0x1, P1 ;  /* 0x00000013a4050211 */ /* 0x004fc600008f0ca6 */
[----:B------:R-:W-:Y:S01]  /*3a20*/  IMAD R210, R3, 0x2, R209 ;  /* 0x0000000203d27824 */ /* 0x000fe200078e02d1 */
[C---:B------:R-:W-:Y:S01]  /*3a30*/  FSETP.NEU.FTZ.AND P1, PT, R142.reuse, -INF , PT ;  /* 0xff8000008e00780b */ /* 0x040fe20003f3d000 */
[----:B------:R2:W1:Y:S01]  /*3a40*/  MUFU.EX2 R179, R8 ;  /* 0x0000000800b37308 */ /* 0x0004620000000800 */
[----:B------:R5:W-:Y:S04]  /*3a50*/  @P0 LDGSTS.E.BYPASS.LTC128B.128 [R225+0x3900], [R4.64], !P6 ;  /* 0x0390000004e10fae */ /* 0x000be8000f101d46 */
[----:B------:R5:W-:Y:S01]  /*3a60*/  @P0 LDGSTS.E.BYPASS.LTC128B.128 [R225+0x4900], [R4.64+0x40], !P5 ;  /* 0x0490004004e10fae */ /* 0x000be2000e901d46 */
[----:B----4-:R-:W-:Y:S01]  /*3a70*/  FMUL.FTZ R2, R142, c[0x0][0x2d0] ;  /* 0x0000b4008e027a20 */ /* 0x010fe20000410000 */
[----:B---3--:R-:W-:Y:S02]  /*3a80*/  FMNMX.FTZ R145, R7, R10, !PT ;  /* 0x0000000a07917209 */ /* 0x008fe40007810000 */
[----:B------:R5:W-:Y:S02]  /*3a90*/  @P0 LDGSTS.E.BYPASS.LTC128B.128 [R225+0x5900], [R4.64+0x80], !P4 ;  /* 0x0590008004e10fae */ /* 0x000be4000e101d46 */
[----:B------:R-:W-:-:S02]  /*3aa0*/  FSEL R2, R2, RZ, P1 ;  /* 0x000000ff02027208 */ /* 0x000fc40000800000 */
[----:B------:R-:W-:Y:S01]  /*3ab0*/  LDSM.16.MT88.4 R24, [R209+0x100] ;  /* 0x00010000d118783b */ /* 0x000fe20000004200 */
[----:B------:R-:W-:Y:S02]  /*3ac0*/  FSETP.NEU.FTZ.AND P0, PT, R145, -INF , PT ;  /* 0xff8000009100780b */ /* 0x000fe40003f1d000 */
[--C-:B------:R-:W-:Y:S01]  /*3ad0*/  FFMA.FTZ R0, R17, c[0x0][0x2d0], -R2.reuse ;  /* 0x0000b40011007a23 */ /* 0x100fe20000010802 */
[----:B------:R-:W-:Y:S01]  /*3ae0*/  LDSM.16.MT88.4 R20, [R209+0x1100] ;  /* 0x00110000d114783b */ /* 0x000fe20000004200 */
[--C-:B--2---:R-:W-:Y:S02]  /*3af0*/  FFMA.FTZ R8, R16, c[0x0][0x2d0], -R2.reuse ;  /* 0x0000b40010087a23 */ /* 0x104fe40000010802 */
[----:B------:R2:W-:Y:S01]  /*3b00*/  MUFU.EX2 R248, R0 ;  /* 0x0000000000f87308 */ /* 0x0005e20000000800 */
[--C-:B------:R-:W-:Y:S01]  /*3b10*/  FFMA.FTZ R3, R33, c[0x0][0x2d0], -R2.reuse ;  /* 0x0000b40021037a23 */ /* 0x100fe20000010802 */
[----:B-1----:R-:W-:Y:S04]  /*3b20*/  LDSM.16.MT88.4 R16, [R210+0x100] ;  /* 0x00010000d210783b */ /* 0x002fe80000004200 */
[----:B------:R-:W-:Y:S02]  /*3b30*/  LDSM.16.MT88.4 R28, [R210+0x1100] ;  /* 0x00110000d21c783b */ /* 0x000fe40000004200 */
[----:B------:R-:W-:Y:S02]  /*3b40*/  MUFU.EX2 R250, R8 ;  /* 0x0000000800fa7308 */ /* 0x000fe40000000800 */
[----:B------:R-:W-:Y:S04]  /*3b50*/  LDSM.16.MT88.4 R36, [R210+0x2100] ;  /* 0x00210000d224783b */ /* 0x000fe80000004200 */
[----:B------:R-:W-:Y:S01]  /*3b60*/  LDSM.16.MT88.4 R40, [R210+0x2500] ;  /* 0x00250000d228783b */ /* 0x000fe20000004200 */
[----:B--2---:R-:W-:Y:S01]  /*3b70*/  FFMA.FTZ R0, R32, c[0x0][0x2d0], -R2 ;  /* 0x0000b40020007a23 */ /* 0x004fe20000010802 */
[----:B-----5:R-:W-:-:S02]  /*3b80*/  FMNMX.FTZ R4, R6, R9, !PT ;  /* 0x0000000906047209 */ /* 0x020fc40007810000 */
[----:B------:R-:W-:Y:S01]  /*3b90*/  LDSM.16.MT88.4 R32, [R209+0x2100] ;  /* 0x00210000d120783b */ /* 0x000fe20000004200 */
[----:B------:R-:W-:Y:S01]  /*3ba0*/  MUFU.EX2 R249, R3 ;  /* 0x0000000300f97308 */ /* 0x000fe20000000800 */
[----:B------:R-:W-:Y:S02]  /*3bb0*/  F2FP.PACK_AB R6, R179, R251 ;  /* 0x000000fbb306723e */ /* 0x000fe400000000ff */
[----:B------:R-:W1:Y:S04]  /*3bc0*/  SHFL.BFLY PT, R5, R4, 0x1, 0x1f ;  /* 0x0c201f0004057f89 */ /* 0x000e6800000e0000 */
[----:B------:R-:W0:Y:S01]  /*3bd0*/  LDGDEPBAR ;  /* 0x00000000000079af */ /* 0x000e220000000000 */
[----:B------:R2:W3:Y:S02]  /*3be0*/  MUFU.EX2 R247, R0 ;  /* 0x0000000000f77308 */ /* 0x0004e40000000800 */
[----:B--2---:R-:W-:Y:S01]  /*3bf0*/  FMUL.FTZ R0, R145, c[0x0][0x2d0] ;  /* 0x0000b40091007a20 */ /* 0x004fe20000410000 */
[----:B---3--:R-:W-:-:S02]  /*3c00*/  F2FP.PACK_AB R7, R249, R247 ;  /* 0x000000f7f907723e */ /* 0x008fc400000000ff */
[----:B-1----:R-:W-:Y:S02]  /*3c10*/  FMNMX.FTZ R144, R4, R5, !PT ;  /* 0x0000000504907209 */ /* 0x002fe40007810000 */
[----:B------:R-:W-:Y:S02]  /*3c20*/  FSEL R0, R0, RZ, P0 ;  /* 0x000000ff00007208 */ /* 0x000fe40000000000 */
[----:B------:R-:W-:Y:S02]  /*3c30*/  F2FP.PACK_AB R4, R252, R163 ;  /* 0x000000a3fc04723e */ /* 0x000fe400000000ff */
[----:B------:R-:W-:Y:S01]  /*3c40*/  F2FP.PACK_AB R5, R248, R250 ;  /* 0x000000faf805723e */ /* 0x000fe200000000ff */
[--C-:B------:R-:W-:Y:S01]  /*3c50*/  FFMA.FTZ R3, R72, c[0x0][0x2d0], -R0.reuse ;  /* 0x0000b40048037a23 */ /* 0x100fe20000010800 */
[----:B------:R-:W-:Y:S01]  /*3c60*/  FSETP.NEU.FTZ.AND P0, PT, R144, -INF , PT ;  /* 0xff8000009000780b */ /* 0x000fe20003f1d000 */
[--C-:B------:R-:W-:Y:S02]  /*3c70*/  FFMA.FTZ R8, R74, c[0x0][0x2d0], -R0.reuse ;  /* 0x0000b4004a087a23 */ /* 0x100fe40000010800 */
[----:B------:R1:W-:Y:S02]  /*3c80*/  MUFU.EX2 R244, R3 ;  /* 0x0000000300f47308 */ /* 0x0003e40000000800 */
[C---:B------:R-:W-:Y:S06]  /*3c90*/  HMMA.16816.F32 R116, R4.reuse, R24, RZ ;  /* 0x000000180474723c */ /* 0x040fec00000018ff */
[----:B------:R2:W-:Y:S02]  /*3ca0*/  MUFU.EX2 R245, R8 ;  /* 0x0000000800f57308 */ /* 0x0005e40000000800 */
[----:B------:R-:W-:Y:S01]  /*3cb0*/  HMMA.16816.F32 R112, R4, R16, RZ ;  /* 0x000000100470723c */ /* 0x000fe200000018ff */
[----:B-1----:R-:W-:-:S07]  /*3cc0*/  FFMA.FTZ R3, R73, c[0x0][0x2d0], -R0 ;  /* 0x0000b40049037a23 */ /* 0x002fce0000010800 */
[----:B------:R-:W-:Y:S01]  /*3cd0*/  HMMA.16816.F32 R108, R4, R20, RZ ;  /* 0x00000014046c723c */ /* 0x000fe200000018ff */
[----:B------:R1:W-:Y:S01]  /*3ce0*/  MUFU.EX2 R239, R3 ;  /* 0x0000000300ef7308 */ /* 0x0003e20000000800 */
[----:B--2---:R-:W-:-:S06]  /*3cf0*/  FFMA.FTZ R8, R75, c[0x0][0x2d0], -R0 ;  /* 0x0000b4004b087a23 */ /* 0x004fcc0000010800 */
[C---:B------:R-:W-:Y:S01]  /*3d00*/  HMMA.16816.F32 R104, R4.reuse, R28, RZ ;  /* 0x0000001c0468723c */ /* 0x040fe200000018ff */
[----:B------:R-:W2:Y:S07]  /*3d10*/  MUFU.EX2 R246, R8 ;  /* 0x0000000800f67308 */ /* 0x000eae0000000800 */
[----:B------:R-:W-:Y:S01]  /*3d20*/  HMMA.16816.F32 R100, R4, R32, RZ ;  /* 0x000000200464723c */ /* 0x000fe200000018ff */
[----:B-1----:R-:W-:-:S05]  /*3d30*/  FMUL.FTZ R3, R144, c[0x0][0x2d0] ;  /* 0x0000b40090037a20 */ /* 0x002fca0000410000 */
[----:B------:R-:W-:Y:S02]  /*3d40*/  FSEL R3, R3, RZ, P0 ;  /* 0x000000ff03037208 */ /* 0x000fe40000000000 */
[----:B------:R-:W-:Y:S01]  /*3d50*/  HMMA.16816.F32 R92, R4, R36, RZ ;  /* 0x00000024045c723c */ /* 0x000fe200000018ff */
[----:B--2---:R-:W-:Y:S02]  /*3d60*/  F2FP.PACK_AB R10, R246, R245 ;  /* 0x000000f5f60a723e */ /* 0x004fe400000000ff */
[----:B------:R-:W-:-:S05]  /*3d70*/  FFMA.FTZ R8, R57, c[0x0][0x2d0], -R3 ;  /* 0x0000b40039087a23 */ /* 0x000fca0000010803 */
[C---:B------:R-:W-:Y:S01]  /*3d80*/  HMMA.16816.F32 R88, R4.reuse, R26, RZ ;  /* 0x0000001a0458723c */ /* 0x040fe200000018ff */
[----:B------:R1:W-:Y:S07]  /*3d90*/  MUFU.EX2 R236, R8 ;  /* 0x0000000800ec7308 */ /* 0x0003ee0000000800 */
[C---:B------:R-:W-:Y:S08]  /*3da0*/  HMMA.16816.F32 R84, R4.reuse, R18, RZ ;  /* 0x000000120454723c */ /* 0x040ff000000018ff */
[----:B------:R-:W-:Y:S01]  /*3db0*/  HMMA.16816.F32 R80, R4, R22, RZ ;  /* 0x000000160450723c */ /* 0x000fe200000018ff */
[----:B-1----:R-:W-:-:S04]  /*3dc0*/  FFMA.FTZ R8, R56, c[0x0][0x2d0], -R3 ;  /* 0x0000b40038087a23 */ /* 0x002fc80000010803 */
[----:B------:R1:W2:Y:S03]  /*3dd0*/  MUFU.EX2 R235, R8 ;  /* 0x0000000800eb7308 */ /* 0x0002a60000000800 */
[C---:B------:R-:W-:Y:S08]  /*3de0*/  HMMA.16816.F32 R76, R4.reuse, R30, RZ ;  /* 0x0000001e044c723c */ /* 0x040ff000000018ff */
[----:B------:R-:W-:Y:S01]  /*3df0*/  HMMA.16816.F32 R72, R4, R34, RZ ;  /* 0x000000220448723c */ /* 0x000fe200000018ff */
[----:B-1----:R-:W-:Y:S01]  /*3e00*/  FFMA.FTZ R8, R60, c[0x0][0x2d0], -R3 ;  /* 0x0000b4003c087a23 */ /* 0x002fe20000010803 */
[----:B--2---:R-:W-:-:S06]  /*3e10*/  F2FP.PACK_AB R9, R235, R236 ;  /* 0x000000eceb09723e */ /* 0x004fcc00000000ff */
[----:B------:R-:W-:Y:S01]  /*3e20*/  HMMA.16816.F32 R64, R4, R38, RZ ;  /* 0x000000260440723c */ /* 0x000fe200000018ff */
[----:B------:R1:W-:Y:S06]  /*3e30*/  MUFU.EX2 R238, R8 ;  /* 0x0000000800ee7308 */ /* 0x0003ec0000000800 */
[----:B------:R-:W-:-:S04]  /*3e40*/  FFMA.FTZ R4, R120, c[0x0][0x2d0], -R12 ;  /* 0x0000b40078047a23 */ /* 0x000fc8000001080c */
[----:B------:R2:W-:Y:S01]  /*3e50*/  MUFU.EX2 R237, R4 ;  /* 0x0000000400ed7308 */ /* 0x0005e20000000800 */
[----:B-1----:R-:W-:-:S07]  /*3e60*/  FFMA.FTZ R8, R61, c[0x0][0x2d0], -R3 ;  /* 0x0000b4003d087a23 */ /* 0x002fce0000010803 */
[----:B------:R1:W3:Y:S01]  /*3e70*/  MUFU.EX2 R243, R8 ;  /* 0x0000000800f37308 */ /* 0x0002e20000000800 */
[----:B--2---:R-:W-:-:S07]  /*3e80*/  FFMA.FTZ R4, R98, c[0x0][0x2d0], -R12 ;  /* 0x0000b40062047a23 */ /* 0x004fce000001080c */
[----:B------:R2:W-:Y:S01]  /*3e90*/  MUFU.EX2 R242, R4 ;  /* 0x0000000400f27308 */ /* 0x0005e20000000800 */
[----:B-1----:R-:W-:Y:S02]  /*3ea0*/  F2FP.PACK_AB R8, R239, R244 ;  /* 0x000000f4ef08723e */ /* 0x002fe400000000ff */
[----:B---3--:R-:W-:-:S07]  /*3eb0*/  F2FP.PACK_AB R11, R243, R238 ;  /* 0x000000eef30b723e */ /* 0x008fce00000000ff */
[----:B------:R-:W-:Y:S01]  /*3ec0*/  HMMA.16816.F32 R68, R8, R24, RZ ;  /* 0x000000180844723c */ /* 0x000fe200000018ff */
[----:B--2---:R-:W-:-:S04]  /*3ed0*/  FFMA.FTZ R4, R49, c[0x0][0x2d0], -R12 ;  /* 0x0000b40031047a23 */ /* 0x004fc8000001080c */
[----:B------:R1:W-:Y:S03]  /*3ee0*/  MUFU.EX2 R241, R4 ;  /* 0x0000000400f17308 */ /* 0x0003e60000000800 */
[C---:B------:R-:W-:Y:S01]  /*3ef0*/  HMMA.16816.F32 R128, R8.reuse, R26, RZ ;  /* 0x0000001a0880723c */ /* 0x040fe200000018ff */
[----:B------:R-:W-:Y:S07]  /*3f00*/  LDSM.16.MT88.4 R24, [R209+0x500] ;  /* 0x00050000d118783b */ /* 0x000fee0000004200 */
[----:B------:R-:W-:Y:S01]  /*3f10*/  HMMA.16816.F32 R60, R8, R16, RZ ;  /* 0x00000010083c723c */ /* 0x000fe200000018ff */
[----:B-1----:R-:W-:-:S07]  /*3f20*/  FFMA.FTZ R4, R53, c[0x0][0x2d0], -R12 ;  /* 0x0000b40035047a23 */ /* 0x002fce000001080c */
[C---:B------:R-:W-:Y:S01]  /*3f30*/  HMMA.16816.F32 R124, R8.reuse, R18, RZ ;  /* 0x00000012087c723c */ /* 0x040fe200000018ff */
[----:B------:R1:W2:Y:S01]  /*3f40*/  MUFU.EX2 R240, R4 ;  /* 0x0000000400f07308 */ /* 0x0002a20000000800 */
[----:B------:R-:W-:Y:S06]  /*3f50*/  LDSM.16.MT88.4 R16, [R209+0x1500] ;  /* 0x00150000d110783b */ /* 0x000fec0000004200 */
[C---:B------:R-:W-:Y:S08]  /*3f60*/  HMMA.16816.F32 R56, R8.reuse, R20, RZ ;  /* 0x000000140838723c */ /* 0x040ff000000018ff */
[----:B------:R-:W-:Y:S01]  /*3f70*/  HMMA.16816.F32 R120, R8, R22, RZ ;  /* 0x000000160878723c */ /* 0x000fe200000018ff */
[----:B-1----:R-:W-:Y:S01]  /*3f80*/  FFMA.FTZ R4, R50, c[0x0][0x2d0], -R2 ;  /* 0x0000b40032047a23 */ /* 0x002fe20000010802 */
[----:B------:R-:W1:Y:S01]  /*3f90*/  LDSM.16.MT88.4 R20, [R210+0x500] ;  /* 0x00050000d214783b */ /* 0x000e620000004200 */
[----:B--2---:R-:W-:-:S02]  /*3fa0*/  F2FP.PACK_AB R6, R240, R241 ;  /* 0x000000f1f006723e */ /* 0x004fc400000000ff */
[----:B------:R2:W-:Y:S03]  /*3fb0*/  MUFU.EX2 R231, R4 ;  /* 0x0000000400e77308 */ /* 0x0005e60000000800 */
[C---:B------:R-:W-:Y:S08]  /*3fc0*/  HMMA.16816.F32 R52, R8.reuse, R28, RZ ;  /* 0x0000001c0834723c */ /* 0x040ff000000018ff */
[----:B------:R-:W-:Y:S01]  /*3fd0*/  HMMA.16816.F32 R132, R8, R30, RZ ;  /* 0x0000001e0884723c */ /* 0x000fe200000018ff */
[----:B------:R-:W3:Y:S01]  /*3fe0*/  LDSM.16.MT88.4 R28, [R210+0x1500] ;  /* 0x00150000d21c783b */ /* 0x000ee20000004200 */
[----:B--2---:R-:W-:-:S06]  /*3ff0*/  FFMA.FTZ R4, R51, c[0x0][0x2d0], -R2 ;  /* 0x0000b40033047a23 */ /* 0x004fcc0000010802 */
[C---:B------:R-:W-:Y:S01]  /*4000*/  HMMA.16816.F32 R136, R8.reuse, R34, RZ ;  /* 0x000000220888723c */ /* 0x040fe200000018ff */
[----:B------:R2:W4:Y:S07]  /*4010*/  MUFU.EX2 R234, R4 ;  /* 0x0000000400ea7308 */ /* 0x00052e0000000800 */
[----:B------:R-:W-:Y:S01]  /*4020*/  HMMA.16816.F32 R44, R8, R36, RZ ;  /* 0x00000024082c723c */ /* 0x000fe200000018ff */
[----:B--2---:R-:W-:Y:S01]  /*4030*/  FFMA.FTZ R4, R48, c[0x0][0x2d0], -R2 ;  /* 0x0000b40030047a23 */ /* 0x004fe20000010802 */
[----:B----4-:R-:W-:-:S06]  /*4040*/  F2FP.PACK_AB R5, R234, R231 ;  /* 0x000000e7ea05723e */ /* 0x010fcc00000000ff */
[----:B------:R-:W-:Y:S01]  /*4050*/  HMMA.16816.F32 R48, R8, R32, RZ ;  /* 0x000000200830723c */ /* 0x000fe200000018ff */
[----:B------:R-:W2:Y:S01]  /*4060*/  LDSM.16.MT88.4 R32, [R209+0x2500] ;  /* 0x00250000d120783b */ /* 0x000ea20000004200 */
[----:B------:R4:W-:Y:S02]  /*4070*/  MUFU.EX2 R233, R4 ;  /* 0x0000000400e97308 */ /* 0x0009e40000000800 */
[----:B----4-:R-:W-:-:S06]  /*4080*/  FFMA.FTZ R4, R99, c[0x0][0x2d0], -R2 ;  /* 0x0000b40063047a23 */ /* 0x010fcc0000010802 */
[----:B------:R4:W5:Y:S02]  /*4090*/  MUFU.EX2 R232, R4 ;  /* 0x0000000400e87308 */ /* 0x0009640000000800 */
[----:B----4-:R-:W-:Y:S01]  /*40a0*/  FFMA.FTZ R4, R147, c[0x0][0x2d0], -R0 ;  /* 0x0000b40093047a23 */ /* 0x010fe20000010800 */
[----:B-----5:R-:W-:-:S05]  /*40b0*/  F2FP.PACK_AB R7, R232, R233 ;  /* 0x000000e9e807723e */ /* 0x020fca00000000ff */
[----:B------:R4:W-:Y:S02]  /*40c0*/  MUFU.EX2 R226, R4 ;  /* 0x0000000400e27308 */ /* 0x0009e40000000800 */
[--C-:B----4-:R-:W-:Y:S02]  /*40d0*/  FFMA.FTZ R4, R148, c[0x0][0x2d0], -R0.reuse ;  /* 0x0000b40094047a23 */ /* 0x110fe40000010800 */
[----:B------:R-:W-:Y:S01]  /*40e0*/  HMMA.16816.F32 R148, R8, R38, RZ ;  /* 0x000000260894723c */ /* 0x000fe200000018ff */
[----:B------:R-:W-:Y:S03]  /*40f0*/  LDSM.16.MT88.4 R36, [R210+0x2900] ;  /* 0x00290000d224783b */ /* 0x000fe60000004200 */
[----:B------:R4:W5:Y:S03]  /*4100*/  MUFU.EX2 R224, R4 ;  /* 0x0000000400e07308 */ /* 0x0009660000000800 */
[----:B------:R-:W-:-:S02]  /*4110*/  FFMA.FTZ R8, R157, c[0x0][0x2d0], -R0 ;  /* 0x0000b4009d087a23 */ /* 0x000fc40000010800 */
[----:B------:R-:W-:-:S03]  /*4120*/  IMAD.MOV.U32 R9, RZ, RZ, R167 ;  /* 0x000000ffff097224 */ /* 0x000fc600078e00a7 */
[----:B------:R2:W-:Y:S01]  /*4130*/  MUFU.EX2 R222, R8 ;  /* 0x0000000800de7308 */ /* 0x0005e20000000800 */
[----:B------:R-:W-:Y:S02]  /*4140*/  IMAD.MOV.U32 R10, RZ, RZ, R165 ;  /* 0x000000ffff0a7224 */ /* 0x000fe400078e00a5 */
[----:B------:R-:W-:Y:S01]  /*4150*/  IMAD.MOV.U32 R11, RZ, RZ, R163 ;  /* 0x000000ffff0b7224 */ /* 0x000fe200078e00a3 */
[----:B----4-:R-:W-:-:S07]  /*4160*/  F2FP.PACK_AB R4, R242, R237 ;  /* 0x000000edf204723e */ /* 0x010fce00000000ff */
[----:B-1----:R-:W-:Y:S01]  /*4170*/  HMMA.16816.F32 R164, R4, R20, R112 ;  /* 0x0000001404a4723c */ /* 0x002fe20000001870 */
[----:B--2---:R-:W-:-:S04]  /*4180*/  FFMA.FTZ R8, R156, c[0x0][0x2d0], -R0 ;  /* 0x0000b4009c087a23 */ /* 0x004fc80000010800 */
[----:B------:R1:W2:Y:S03]  /*4190*/  MUFU.EX2 R219, R8 ;  /* 0x0000000800db7308 */ /* 0x0002a60000000800 */
[C---:B------:R-:W-:Y:S08]  /*41a0*/  HMMA.16816.F32 R168, R4.reuse, R24, R116 ;  /* 0x0000001804a8723c */ /* 0x040ff00000001874 */
[----:B---3--:R-:W-:Y:S01]  /*41b0*/  HMMA.16816.F32 R112, R4, R28, R104 ;  /* 0x0000001c0470723c */ /* 0x008fe20000001868 */
[----:B-1----:R-:W-:-:S07]  /*41c0*/  FFMA.FTZ R8, R146, c[0x0][0x2d0], -R3 ;  /* 0x0000b40092087a23 */ /* 0x002fce0000010803 */
        /* <DEDUP_REMOVED lines=17> */
[----:B--2---:R-:W-:Y:S02]  /*42e0*/  F2FP.PACK_AB R6, R219, R222 ;  /* 0x000000dedb06723e */ /* 0x004fe400000000ff */
[----:B---3--:R-:W-:Y:S01]  /*42f0*/  F2FP.PACK_AB R5, R203, R202 ;  /* 0x000000cacb05723e */ /* 0x008fe200000000ff */
[----:B-1----:R-:W-:Y:S01]  /*4300*/  FFMA.FTZ R8, R175, c[0x0][0x2d0], -R12 ;  /* 0x0000b400af087a23 */ /* 0x002fe2000001080c */
[----:B----4-:R-:W-:-:S03]  /*4310*/  F2FP.PACK_AB R7, R200, R201 ;  /* 0x000000c9c807723e */ /* 0x010fc600000000ff */
[----:B------:R1:W-:Y:S04]  /*4320*/  MUFU.EX2 R199, R8 ;  /* 0x0000000800c77308 */ /* 0x0003e80000000800 */
[C---:B------:R-:W-:Y:S08]  /*4330*/  HMMA.16816.F32 R76, R4.reuse, R20, R60 ;  /* 0x00000014044c723c */ /* 0x040ff0000000183c */
[----:B------:R-:W-:Y:S01]  /*4340*/  HMMA.16816.F32 R60, R4, R26, R128 ;  /* 0x0000001a043c723c */ /* 0x000fe20000001880 */
[----:B-1----:R-:W-:-:S06]  /*4350*/  FFMA.FTZ R8, R173, c[0x0][0x2d0], -R12 ;  /* 0x0000b400ad087a23 */ /* 0x002fcc000001080c */
[----:B------:R-:W-:Y:S01]  /*4360*/  IMAD.MOV.U32 R131, RZ, RZ, R179 ;  /* 0x000000ffff837224 */ /* 0x000fe200078e00b3 */
[----:B------:R1:W2:Y:S01]  /*4370*/  MUFU.EX2 R198, R8 ;  /* 0x0000000800c67308 */ /* 0x0002a20000000800 */
[C---:B------:R-:W-:Y:S01]  /*4380*/  HMMA.16816.F32 R80, R4.reuse, R24, R68 ;  /* 0x000000180450723c */ /* 0x040fe20000001844 */
[----:B------:R-:W3:Y:S07]  /*4390*/  LDSM.16.MT88.4 R24, [R209+0x900] ;  /* 0x00090000d118783b */ /* 0x000eee0000004200 */
        /* <DEDUP_REMOVED lines=8> */
[C---:B------:R-:W-:Y:S01]  /*4420*/  HMMA.16816.F32 R52, R4.reuse, R22, R124 ;  /* 0x000000160434723c */ /* 0x040fe2000000187c */
[----:B------:R-:W-:Y:S07]  /*4430*/  LDSM.16.MT88.4 R20, [R209+0x1900] ;  /* 0x00190000d114783b */ /* 0x000fee0000004200 */
[----:B------:R-:W-:Y:S01]  /*4440*/  HMMA.16816.F32 R48, R4, R18, R120 ;  /* 0x000000120430723c */ /* 0x000fe20000001878 */
[----:B------:R-:W5:Y:S01]  /*4450*/  LDSM.16.MT88.4 R16, [R210+0x900] ;  /* 0x00090000d210783b */ /* 0x000f620000004200 */
[----:B-1----:R-:W-:-:S06]  /*4460*/  FFMA.FTZ R8, R158, c[0x0][0x2d0], -R2 ;  /* 0x0000b4009e087a23 */ /* 0x002fcc0000010802 */
[C---:B------:R-:W-:Y:S01]  /*4470*/  HMMA.16816.F32 R44, R4.reuse, R30, R132 ;  /* 0x0000001e042c723c */ /* 0x040fe20000001884 */
[----:B------:R-:W1:Y:S01]  /*4480*/  LDSM.16.MT88.4 R28, [R210+0x1900] ;  /* 0x00190000d21c783b */ /* 0x000e620000004200 */
[----:B------:R2:W-:Y:S06]  /*4490*/  MUFU.EX2 R183, R8 ;  /* 0x0000000800b77308 */ /* 0x0005ec0000000800 */
[C---:B------:R-:W-:Y:S01]  /*44a0*/  HMMA.16816.F32 R56, R4.reuse, R34, R136 ;  /* 0x000000220438723c */ /* 0x040fe20000001888 */
[----:B------:R-:W1:Y:S04]  /*44b0*/  LDSM.16.MT88.4 R32, [R209+0x2900] ;  /* 0x00290000d120783b */ /* 0x000e680000004200 */
[----:B------:R-:W-:Y:S03]  /*44c0*/  LDSM.16.MT88.4 R136, [R210+0x1d00] ;  /* 0x001d0000d288783b */ /* 0x000fe60000004200 */
[----:B------:R-:W-:Y:S01]  /*44d0*/  HMMA.16816.F32 R40, R4, R42, R148 ;  /* 0x0000002a0428723c */ /* 0x000fe20000001894 */
[----:B--2---:R-:W-:-:S04]  /*44e0*/  FFMA.FTZ R8, R154, c[0x0][0x2d0], -R2 ;  /* 0x0000b4009a087a23 */ /* 0x004fc80000010802 */
[----:B------:R2:W2:Y:S02]  /*44f0*/  MUFU.EX2 R182, R8 ;  /* 0x0000000800b67308 */ /* 0x0004a40000000800 */
[----:B------:R-:W-:Y:S02]  /*4500*/  F2FP.PACK_AB R4, R198, R199 ;  /* 0x000000c7c604723e */ /* 0x000fe400000000ff */
[----:B----4-:R-:W-:Y:S01]  /*4510*/  F2FP.PACK_AB R6, R196, R197 ;  /* 0x000000c5c406723e */ /* 0x010fe200000000ff */
[----:B--2---:R-:W-:Y:S01]  /*4520*/  FFMA.FTZ R8, R155, c[0x0][0x2d0], -R2 ;  /* 0x0000b4009b087a23 */ /* 0x004fe20000010802 */
[----:B------:R-:W-:-:S03]  /*4530*/  F2FP.PACK_AB R5, R182, R183 ;  /* 0x000000b7b605723e */ /* 0x000fc600000000ff */
[----:B------:R2:W-:Y:S02]  /*4540*/  MUFU.EX2 R180, R8 ;  /* 0x0000000800b47308 */ /* 0x0005e40000000800 */
[----:B--2---:R-:W-:-:S06]  /*4550*/  FFMA.FTZ R8, R159, c[0x0][0x2d0], -R2 ;  /* 0x0000b4009f087a23 */ /* 0x004fcc0000010802 */
[----:B------:R2:W4:Y:S02]  /*4560*/  MUFU.EX2 R181, R8 ;  /* 0x0000000800b57308 */ /* 0x0005240000000800 */
[----:B--2---:R-:W-:Y:S01]  /*4570*/  FFMA.FTZ R8, R176, c[0x0][0x2d0], -R0 ;  /* 0x0000b400b0087a23 */ /* 0x004fe20000010800 */
[----:B----4-:R-:W-:-:S05]  /*4580*/  F2FP.PACK_AB R7, R181, R180 ;  /* 0x000000b4b507723e */ /* 0x010fca00000000ff */
[----:B------:R2:W-:Y:S02]  /*4590*/  MUFU.EX2 R179, R8 ;  /* 0x0000000800b37308 */ /* 0x0005e40000000800 */
[C---:B---3--:R-:W-:Y:S08]  /*45a0*/  HMMA.16816.F32 R156, R4.reuse, R24, R168 ;  /* 0x00000018049c723c */ /* 0x048ff000000018a8 */
[----:B-----5:R-:W-:Y:S01]  /*45b0*/  HMMA.16816.F32 R120, R4, R16, R164 ;  /* 0x000000100478723c */ /* 0x020fe200000018a4 */
[----:B------:R-:W-:Y:S01]  /*45c0*/  LDSM.16.MT88.4 R164, [R209+0xd00] ;  /* 0x000d0000d1a4783b */ /* 0x000fe20000004200 */
[----:B--2---:R-:W-:-:S04]  /*45d0*/  FFMA.FTZ R8, R184, c[0x0][0x2d0], -R0 ;  /* 0x0000b400b8087a23 */ /* 0x004fc80000010800 */
[----:B------:R2:W3:Y:S02]  /*45e0*/  MUFU.EX2 R176, R8 ;  /* 0x0000000800b07308 */ /* 0x0004e40000000800 */
[C---:B------:R-:W-:Y:S08]  /*45f0*/  HMMA.16816.F32 R124, R4.reuse, R20, R116 ;  /* 0x00000014047c723c */ /* 0x040ff00000001874 */
[----:B-1----:R-:W-:Y:S01]  /*4600*/  HMMA.16816.F32 R132, R4, R28, R112 ;  /* 0x0000001c0484723c */ /* 0x002fe20000001870 */
[----:B------:R-:W1:Y:S01]  /*4610*/  LDSM.16.MT88.4 R112, [R210+0xd00] ;  /* 0x000d0000d270783b */ /* 0x000e620000004200 */
[----:B--2---:R-:W-:-:S06]  /*4620*/  FFMA.FTZ R8, R177, c[0x0][0x2d0], -R0 ;  /* 0x0000b400b1087a23 */ /* 0x004fcc0000010800 */
[C---:B------:R-:W-:Y:S01]  /*4630*/  HMMA.16816.F32 R184, R4.reuse, R32, R104 ;  /* 0x0000002004b8723c */ /* 0x040fe20000001868 */
[----:B------:R2:W-:Y:S07]  /*4640*/  MUFU.EX2 R177, R8 ;  /* 0x0000000800b17308 */ /* 0x0005ee0000000800 */
[C---:B------:R-:W-:Y:S08]  /*4650*/  HMMA.16816.F32 R188, R4.reuse, R36, R100 ;  /* 0x0000002404bc723c */ /* 0x040ff00000001864 */
[----:B------:R-:W-:Y:S01]  /*4660*/  HMMA.16816.F32 R160, R4, R26, R160 ;  /* 0x0000001a04a0723c */ /* 0x000fe200000018a0 */
[----:B--2---:R-:W-:-:S04]  /*4670*/  FFMA.FTZ R8, R178, c[0x0][0x2d0], -R0 ;  /* 0x0000b400b2087a23 */ /* 0x004fc80000010800 */
[----:B------:R2:W4:Y:S03]  /*4680*/  MUFU.EX2 R178, R8 ;  /* 0x0000000800b27308 */ /* 0x0005260000000800 */
[C---:B------:R-:W-:Y:S08]  /*4690*/  HMMA.16816.F32 R108, R4.reuse, R18, R108 ;  /* 0x00000012046c723c */ /* 0x040ff0000000186c */
[----:B------:R-:W-:Y:S01]  /*46a0*/  HMMA.16816.F32 R96, R4, R22, R96 ;  /* 0x000000160460723c */ /* 0x000fe20000001860 */
[----:B--2---:R-:W-:-:S07]  /*46b0*/  FFMA.FTZ R8, R153, c[0x0][0x2d0], -R3 ;  /* 0x0000b40099087a23 */ /* 0x004fce0000010803 */
[C---:B------:R-:W-:Y:S01]  /*46c0*/  HMMA.16816.F32 R172, R4.reuse, R30, R92 ;  /* 0x0000001e04ac723c */ /* 0x040fe2000000185c */
[----:B------:R2:W-:Y:S07]  /*46d0*/  MUFU.EX2 R140, R8 ;  /* 0x00000008008c7308 */ /* 0x0005ee0000000800 */
[C---:B------:R-:W-:Y:S08]  /*46e0*/  HMMA.16816.F32 R88, R4.reuse, R34, R88 ;  /* 0x000000220458723c */ /* 0x040ff00000001858 */
[----:B------:R-:W-:Y:S01]  /*46f0*/  HMMA.16816.F32 R148, R4, R38, R84 ;  /* 0x000000260494723c */ /* 0x000fe20000001854 */
[----:B--2---:R-:W-:-:S04]  /*4700*/  FFMA.FTZ R8, R152, c[0x0][0x2d0], -R3 ;  /* 0x0000b40098087a23 */ /* 0x004fc80000010803 */
[----:B------:R2:W5:Y:S02]  /*4710*/  MUFU.EX2 R147, R8 ;  /* 0x0000000800937308 */ /* 0x0005640000000800 */
[----:B---3--:R-:W-:Y:S02]  /*4720*/  F2FP.PACK_AB R4, R176, R179 ;  /* 0x000000b3b004723e */ /* 0x008fe400000000ff */
[----:B----4-:R-:W-:Y:S01]  /*4730*/  F2FP.PACK_AB R6, R178, R177 ;  /* 0x000000b1b206723e */ /* 0x010fe200000000ff */
[----:B--2---:R-:W-:Y:S01]  /*4740*/  FFMA.FTZ R8, R141, c[0x0][0x2d0], -R3 ;  /* 0x0000b4008d087a23 */ /* 0x004fe20000010803 */
[----:B-----5:R-:W-:-:S03]  /*4750*/  F2FP.PACK_AB R5, R147, R140 ;  /* 0x0000008c9305723e */ /* 0x020fc600000000ff */
[----:B------:R2:W-:Y:S02]  /*4760*/  MUFU.EX2 R146, R8 ;  /* 0x0000000800927308 */ /* 0x0005e40000000800 */
[----:B--2---:R-:W-:-:S06]  /*4770*/  FFMA.FTZ R8, R13, c[0x0][0x2d0], -R3 ;  /* 0x0000b4000d087a23 */ /* 0x004fcc0000010803 */
[----:B------:R-:W2:Y:S02]  /*4780*/  MUFU.EX2 R141, R8 ;  /* 0x00000008008d7308 */ /* 0x000ea40000000800 */
[----:B--2---:R-:W-:Y:S01]  /*4790*/  F2FP.PACK_AB R7, R141, R146 ;  /* 0x000000928d07723e */ /* 0x004fe200000000ff */
[----:B------:R-:W-:-:S06]  /*47a0*/  FFMA.FTZ R8, R229, c[0x0][0x2d0], -R12 ;  /* 0x0000b400e5087a23 */ /* 0x000fcc000001080c */
[C---:B------:R-:W-:Y:S08]  /*47b0*/  HMMA.16816.F32 R168, R4.reuse, R26, R60 ;  /* 0x0000001a04a8723c */ /* 0x040ff0000000183c */
[C---:B------:R-:W-:Y:S01]  /*47c0*/  HMMA.16816.F32 R60, R4.reuse, R18, R52 ;  /* 0x00000012043c723c */ /* 0x040fe20000001834 */
[----:B------:R2:W-:Y:S06]  /*47d0*/  MUFU.EX2 R52, R8 ;  /* 0x0000000800347308 */ /* 0x0005ec0000000800 */
[----:B------:R-:W-:Y:S01]  /*47e0*/  IMAD.MOV.U32 R55, RZ, RZ, R131 ;  /* 0x000000ffff377224 */ /* 0x000fe200078e0083 */
[C---:B------:R-:W-:Y:S01]  /*47f0*/  HMMA.16816.F32 R152, R4.reuse, R24, R80 ;  /* 0x000000180498723c */ /* 0x040fe20000001850 */
[----:B------:R-:W3:Y:S04]  /*4800*/  LDSM.16.MT88.4 R128, [R209+0x1d00] ;  /* 0x001d0000d180783b */ /* 0x000ee80000004200 */
[----:B------:R-:W4:Y:S03]  /*4810*/  LDSM.16.MT88.4 R80, [R209+0x2d00] ;  /* 0x002d0000d150783b */ /* 0x000f260000004200 */
[----:B------:R-:W-:Y:S01]  /*4820*/  HMMA.16816.F32 R48, R4, R22, R48 ;  /* 0x000000160430723c */ /* 0x000fe20000001830 */
[----:B--2---:R-:W-:-:S04]  /*4830*/  FFMA.FTZ R8, R230, c[0x0][0x2d0], -R12 ;  /* 0x0000b400e6087a23 */ /* 0x004fc8000001080c */
[----:B------:R2:W5:Y:S03]  /*4840*/  MUFU.EX2 R26, R8 ;  /* 0x00000008001a7308 */ /* 0x0005660000000800 */
[C---:B------:R-:W-:Y:S08]  /*4850*/  HMMA.16816.F32 R116, R4.reuse, R20, R72 ;  /* 0x000000140474723c */ /* 0x040ff00000001848 */
[----:B------:R-:W-:Y:S01]  /*4860*/  HMMA.16816.F32 R100, R4, R16, R76 ;  /* 0x000000100464723c */ /* 0x000fe2000000184c */
[----:B--2---:R-:W-:Y:S01]  /*4870*/  FFMA.FTZ R8, R227, c[0x0][0x2d0], -R12 ;  /* 0x0000b400e3087a23 */ /* 0x004fe2000001080c */
[----:B-----5:R-:W-:-:S06]  /*4880*/  F2FP.PACK_AB R92, R26, R52 ;  /* 0x000000341a5c723e */ /* 0x020fcc00000000ff */
[C---:B------:R-:W-:Y:S01]  /*4890*/  HMMA.16816.F32 R68, R4.reuse, R28, R68 ;  /* 0x0000001c0444723c */ /* 0x040fe20000001844 */
[----:B------:R2:W-:Y:S07]  /*48a0*/  MUFU.EX2 R25, R8 ;  /* 0x0000000800197308 */ /* 0x0005ee0000000800 */
[C---:B------:R-:W-:Y:S08]  /*48b0*/  HMMA.16816.F32 R44, R4.reuse, R30, R44 ;  /* 0x0000001e042c723c */ /* 0x040ff0000000182c */
[----:B------:R-:W-:Y:S01]  /*48c0*/  HMMA.16816.F32 R64, R4, R32, R64 ;  /* 0x000000200440723c */ /* 0x000fe20000001840 */
[----:B--2---:R-:W-:Y:S01]  /*48d0*/  FFMA.FTZ R8, R214, c[0x0][0x2d0], -R12 ;  /* 0x0000b400d6087a23 */ /* 0x004fe2000001080c */
[----:B------:R-:W-:-:S03]  /*48e0*/  IADD3 R214, R213, 0x2c00, RZ ;  /* 0x00002c00d5d67810 */ /* 0x000fc60007ffe0ff */
[----:B------:R2:W5:Y:S03]  /*48f0*/  MUFU.EX2 R24, R8 ;  /* 0x0000000800187308 */ /* 0x0005660000000800 */
[C---:B------:R-:W-:Y:S08]  /*4900*/  HMMA.16816.F32 R56, R4.reuse, R34, R56 ;  /* 0x000000220438723c */ /* 0x040ff00000001838 */
[----:B------:R-:W-:Y:S01]  /*4910*/  HMMA.16816.F32 R84, R4, R36, R192 ;  /* 0x000000240454723c */ /* 0x000fe200000018c0 */
[----:B--2---:R-:W-:Y:S01]  /*4920*/  FFMA.FTZ R8, R207, c[0x0][0x2d0], -R2 ;  /* 0x0000b400cf087a23 */ /* 0x004fe20000010802 */
[----:B-----5:R-:W-:-:S06]  /*4930*/  F2FP.PACK_AB R94, R24, R25 ;  /* 0x00000019185e723e */ /* 0x020fcc00000000ff */
[----:B------:R-:W-:Y:S01]  /*4940*/  HMMA.16816.F32 R40, R4, R38, R40 ;  /* 0x000000260428723c */ /* 0x000fe20000001828 */
[----:B------:R2:W-:Y:S01]  /*4950*/  MUFU.EX2 R23, R8 ;  /* 0x0000000800177308 */ /* 0x0005e20000000800 */
[----:B------:R-:W5:Y:S01]  /*4960*/  LDSM.16.MT88.4 R4, [R210+0x2d00] ;  /* 0x002d0000d204783b */ /* 0x000f620000004200 */
[----:B--2---:R-:W-:Y:S01]  /*4970*/  FFMA.FTZ R8, R220, c[0x0][0x2d0], -R2 ;  /* 0x0000b400dc087a23 */ /* 0x004fe20000010802 */
[----:B------:R-:W-:-:S05]  /*4980*/  IADD3 R220, R213, 0x1400, RZ ;  /* 0x00001400d5dc7810 */ /* 0x000fca0007ffe0ff */
[----:B------:R2:W1:Y:S02]  /*4990*/  MUFU.EX2 R22, R8 ;  /* 0x0000000800167308 */ /* 0x0004640000000800 */
[--C-:B--2---:R-:W-:Y:S01]  /*49a0*/  FFMA.FTZ R8, R205, c[0x0][0x2d0], -R2.reuse ;  /* 0x0000b400cd087a23 */ /* 0x104fe20000010802 */
[----:B-1----:R-:W-:Y:S01]  /*49b0*/  F2FP.PACK_AB R93, R22, R23 ;  /* 0x00000017165d723e */ /* 0x002fe200000000ff */
[----:B------:R-:W-:-:S04]  /*49c0*/  FFMA.FTZ R2, R206, c[0x0][0x2d0], -R2 ;  /* 0x0000b400ce027a23 */ /* 0x000fc80000010802 */
[----:B------:R1:W-:Y:S08]  /*49d0*/  MUFU.EX2 R20, R8 ;  /* 0x0000000800147308 */ /* 0x0003f00000000800 */
[----:B------:R2:W2:Y:S01]  /*49e0*/  MUFU.EX2 R21, R2 ;  /* 0x0000000200157308 */ /* 0x0004a20000000800 */
[----:B-1----:R-:W-:Y:S02]  /*49f0*/  FADD.FTZ R8, R236, R235 ;  /* 0x000000ebec087221 */ /* 0x002fe40000010000 */
[----:B--2---:R-:W-:Y:S01]  /*4a00*/  FFMA.FTZ R2, R218, c[0x0][0x2d0], -R0 ;  /* 0x0000b400da027a23 */ /* 0x004fe20000010800 */
[----:B------:R-:W-:-:S02]  /*4a10*/  F2FP.PACK_AB R95, R21, R20 ;  /* 0x00000014155f723e */ /* 0x000fc400000000ff */
[----:B------:R-:W-:Y:S02]  /*4a20*/  IADD3 R218, R213, 0x1c00, RZ ;  /* 0x00001c00d5da7810 */ /* 0x000fe40007ffe0ff */
[----:B------:R1:W-:Y:S03]  /*4a30*/  MUFU.EX2 R19, R2 ;  /* 0x0000000200137308 */ /* 0x0003e60000000800 */
[C---:B------:R-:W-:Y:S08]  /*4a40*/  HMMA.16816.F32 R104, R92.reuse, R112, R120 ;  /* 0x000000705c68723c */ /* 0x040ff00000001878 */
[----:B---3--:R-:W-:Y:S01]  /*4a50*/  HMMA.16816.F32 R120, R92, R128, R124 ;  /* 0x000000805c78723c */ /* 0x008fe2000000187c */
[----:B-1----:R-:W-:Y:S01]  /*4a60*/  FFMA.FTZ R2, R215, c[0x0][0x2d0], -R0 ;  /* 0x0000b400d7027a23 */ /* 0x002fe20000010800 */
[----:B------:R-:W-:-:S03]  /*4a70*/  IADD3 R215, R213, 0x2800, RZ ;  /* 0x00002800d5d77810 */ /* 0x000fc60007ffe0ff */
[----:B------:R1:W2:Y:S03]  /*4a80*/  MUFU.EX2 R18, R2 ;  /* 0x0000000200127308 */ /* 0x0002a60000000800 */
[C---:B------:R-:W-:Y:S08]  /*4a90*/  HMMA.16816.F32 R124, R92.reuse, R130, R96 ;  /* 0x000000825c7c723c */ /* 0x040ff00000001860 */
[----:B----4-:R-:W-:Y:S01]  /*4aa0*/  HMMA.16816.F32 R76, R92, R82, R88 ;  /* 0x000000525c4c723c */ /* 0x010fe20000001858 */
[--C-:B-1----:R-:W-:Y:S01]  /*4ab0*/  FFMA.FTZ R2, R228, c[0x0][0x2d0], -R0.reuse ;  /* 0x0000b400e4027a23 */ /* 0x102fe20000010800 */
[----:B--2---:R-:W-:Y:S01]  /*4ac0*/  F2FP.PACK_AB R96, R18, R19 ;  /* 0x000000131260723e */ /* 0x004fe200000000ff */
[----:B------:R-:W-:-:S05]  /*4ad0*/  FFMA.FTZ R0, R223, c[0x0][0x2d0], -R0 ;  /* 0x0000b400df007a23 */ /* 0x000fca0000010800 */
[----:B-----5:R-:W-:Y:S01]  /*4ae0*/  HMMA.16816.F32 R88, R92, R4, R188 ;  /* 0x000000045c58723c */ /* 0x020fe200000018bc */
[----:B------:R-:W-:Y:S01]  /*4af0*/  MUFU.EX2 R17, R2 ;  /* 0x0000000200117308 */ /* 0x000fe20000000800 */
[----:B------:R-:W-:-:S06]  /*4b00*/  IADD3 R223, R213, 0x800, RZ ;  /* 0x00000800d5df7810 */ /* 0x000fcc0007ffe0ff */
[C---:B------:R-:W-:Y:S01]  /*4b10*/  HMMA.16816.F32 R156, R92.reuse, R164, R156 ;  /* 0x000000a45c9c723c */ /* 0x040fe2000000189c */
[----:B------:R1:W2:Y:S07]  /*4b20*/  MUFU.EX2 R16, R0 ;  /* 0x0000000000107308 */ /* 0x0002ae0000000800 */
[C---:B------:R-:W-:Y:S08]  /*4b30*/  HMMA.16816.F32 R160, R92.reuse, R166, R160 ;  /* 0x000000a65ca0723c */ /* 0x040ff000000018a0 */
[----:B------:R-:W-:Y:S01]  /*4b40*/  HMMA.16816.F32 R108, R92, R114, R108 ;  /* 0x000000725c6c723c */ /* 0x000fe2000000186c */
[----:B-1----:R-:W-:Y:S01]  /*4b50*/  FFMA.FTZ R0, R217, c[0x0][0x2d0], -R3 ;  /* 0x0000b400d9007a23 */ /* 0x002fe20000010803 */
[----:B--2---:R-:W-:-:S02]  /*4b60*/  F2FP.PACK_AB R98, R16, R17 ;  /* 0x000000111062723e */ /* 0x004fc400000000ff */
[----:B------:R-:W-:Y:S01]  /*4b70*/  IADD3 R217, R213, 0x2000, RZ ;  /* 0x00002000d5d97810 */ /* 0x000fe20007ffe0ff */
[----:B------:R1:W-:Y:S03]  /*4b80*/  MUFU.EX2 R12, R0 ;  /* 0x00000000000c7308 */ /* 0x0003e60000000800 */
[C---:B------:R-:W-:Y:S08]  /*4b90*/  HMMA.16816.F32 R132, R92.reuse, R136, R132 ;  /* 0x000000885c84723c */ /* 0x040ff00000001884 */
[----:B------:R-:W-:Y:S01]  /*4ba0*/  HMMA.16816.F32 R172, R92, R138, R172 ;  /* 0x0000008a5cac723c */ /* 0x000fe200000018ac */
[----:B-1----:R-:W-:Y:S01]  /*4bb0*/  FFMA.FTZ R0, R221, c[0x0][0x2d0], -R3 ;  /* 0x0000b400dd007a23 */ /* 0x002fe20000010803 */
[----:B------:R-:W-:-:S06]  /*4bc0*/  IADD3 R221, R213, 0x1000, RZ ;  /* 0x00001000d5dd7810 */ /* 0x000fcc0007ffe0ff */
[C---:B------:R-:W-:Y:S01]  /*4bd0*/  HMMA.16816.F32 R72, R92.reuse, R80, R184 ;  /* 0x000000505c48723c */ /* 0x040fe200000018b8 */
[----:B------:R1:W2:Y:S07]  /*4be0*/  MUFU.EX2 R13, R0 ;  /* 0x00000000000d7308 */ /* 0x0002ae0000000800 */
[----:B------:R-:W-:Y:S01]  /*4bf0*/  HMMA.16816.F32 R92, R92, R6, R148 ;  /* 0x000000065c5c723c */ /* 0x000fe20000001894 */
[--C-:B-1----:R-:W-:Y:S01]  /*4c00*/  FFMA.FTZ R0, R14, c[0x0][0x2d0], -R3.reuse ;  /* 0x0000b4000e007a23 */ /* 0x102fe20000010803 */
[----:B--2---:R-:W-:Y:S01]  /*4c10*/  F2FP.PACK_AB R97, R13, R12 ;  /* 0x0000000c0d61723e */ /* 0x004fe200000000ff */
[----:B------:R-:W-:-:S02]  /*4c20*/  FFMA.FTZ R3, R15, c[0x0][0x2d0], -R3 ;  /* 0x0000b4000f037a23 */ /* 0x000fc40000010803 */
[----:B------:R1:W-:Y:S08]  /*4c30*/  MUFU.EX2 R14, R0 ;  /* 0x00000000000e7308 */ /* 0x0003f00000000800 */
[----:B------:R2:W3:Y:S01]  /*4c40*/  MUFU.EX2 R15, R3 ;  /* 0x00000003000f7308 */ /* 0x0004e20000000800 */
[----:B-1----:R-:W-:-:S05]  /*4c50*/  @P2 IMAD.HI.U32 R0, R216, c[0x0][0x2c8], RZ ;  /* 0x0000b200d8002a27 */ /* 0x002fca00078e00ff */
[----:B------:R-:W-:Y:S01]  /*4c60*/  @P2 SHF.R.U32.HI R216, RZ, c[0x0][0x2cc], R0 ;  /* 0x0000b300ffd82a19 */ /* 0x000fe20000011600 */
[----:B--2---:R-:W-:-:S03]  /*4c70*/  FADD.FTZ R3, R11, R252 ;  /* 0x000000fc0b037221 */ /* 0x004fc60000010000 */
[----:B------:R-:W-:Y:S01]  /*4c80*/  IADD3 R0, R216, R10, -R9 ;  /* 0x0000000ad8007210 */ /* 0x000fe20007ffe809 */
[----:B------:R-:W-:Y:S01]  /*4c90*/  FADD.FTZ R11, R238, R8 ;  /* 0x00000008ee0b7221 */ /* 0x000fe20000010000 */
[----:B---3--:R-:W-:Y:S01]  /*4ca0*/  F2FP.PACK_AB R99, R15, R14 ;  /* 0x0000000e0f63723e */ /* 0x008fe200000000ff */
[----:B------:R-:W-:Y:S01]  /*4cb0*/  FADD.FTZ R10, R251, R3 ;  /* 0x00000003fb0a7221 */ /* 0x000fe20000010000 */
[----:B------:R-:W-:Y:S01]  /*4cc0*/  SHF.R.S32.HI R2, RZ, 0x1f, R0 ;  /* 0x0000001fff027819 */ /* 0x000fe20000011400 */
[----:B------:R-:W-:Y:S01]  /*4cd0*/  FADD.FTZ R3, R243, R11 ;  /* 0x0000000bf3037221 */ /* 0x000fe20000010000 */
[----:B------:R-:W-:Y:S02]  /*4ce0*/  IADD3 R216, R213, 0x2400, RZ ;  /* 0x00002400d5d87810 */ /* 0x000fe40007ffe0ff */
[----:B------:R-:W-:Y:S01]  /*4cf0*/  LEA.HI R27, R2, R0, RZ, 0x6 ;  /* 0x00000000021b7211 */ /* 0x000fe200078f30ff */
        /* <DEDUP_REMOVED lines=14> */
[----:B------:R-:W-:Y:S01]  /*4de0*/  FADD.FTZ R0, R224, R5 ;  /* 0x00000005e0007221 */ /* 0x000fe20000010000 */
[----:B------:R-:W-:Y:S01]  /*4df0*/  IADD3 R224, R213, 0x400, RZ ;  /* 0x00000400d5e07810 */ /* 0x000fe20007ffe0ff */
[----:B------:R-:W-:Y:S01]  /*4e00*/  FADD.FTZ R3, R203, R3 ;  /* 0x00000003cb037221 */ /* 0x000fe20000010000 */
[----:B------:R-:W-:Y:S01]  /*4e10*/  HMMA.16816.F32 R168, R96, R136, R68 ;  /* 0x0000008860a8723c */ /* 0x000fe20000001844 */
[----:B------:R-:W-:-:S02]  /*4e20*/  FADD.FTZ R4, R242, R4 ;  /* 0x00000004f2047221 */ /* 0x000fc40000010000 */
[----:B------:R-:W-:Y:S01]  /*4e30*/  FADD.FTZ R0, R222, R0 ;  /* 0x00000000de007221 */ /* 0x000fe20000010000 */
[----:B------:R-:W-:Y:S01]  /*4e40*/  IADD3 R222, R213, 0xc00, RZ ;  /* 0x00000c00d5de7810 */ /* 0x000fe20007ffe0ff */
[----:B------:R-:W-:Y:S02]  /*4e50*/  FADD.FTZ R5, R234, R2 ;  /* 0x00000002ea057221 */ /* 0x000fe40000010000 */
[----:B------:R-:W-:Y:S01]  /*4e60*/  FADD.FTZ R3, R201, R3 ;  /* 0x00000003c9037221 */ /* 0x000fe20000010000 */
[----:B------:R-:W-:Y:S01]  /*4e70*/  HMMA.16816.F32 R100, R96, R112, R100 ;  /* 0x000000706064723c */ /* 0x000fe20000001864 */
[----:B------:R-:W-:Y:S02]  /*4e80*/  FADD.FTZ R4, R241, R4 ;  /* 0x00000004f1047221 */ /* 0x000fe40000010000 */
[----:B------:R-:W-:Y:S01]  /*4e90*/  FADD.FTZ R0, R219, R0 ;  /* 0x00000000db007221 */ /* 0x000fe20000010000 */
[----:B------:R-:W-:Y:S01]  /*4ea0*/  IADD3 R219, R213, 0x1800, RZ ;  /* 0x00001800d5db7810 */ /* 0x000fe20007ffe0ff */
        /* <DEDUP_REMOVED lines=32> */
[----:B------:R-:W-:Y:S01]  /*50b0*/  HMMA.16816.F32 R96, R96, R6, R40 ;  /* 0x000000066060723c */ /* 0x000fe20000001828 */
[----:B------:R-:W-:Y:S02]  /*50c0*/  FADD.FTZ R0, R26, R4 ;  /* 0x000000041a007221 */ /* 0x000fe40000010000 */
[----:B------:R-:W-:Y:S02]  /*50d0*/  FADD.FTZ R4, R17, R3 ;  /* 0x0000000311047221 */ /* 0x000fe40000010000 */
[----:B------:R-:W-:Y:S02]  /*50e0*/  FADD.FTZ R5, R22, R5 ;  /* 0x0000000516057221 */ /* 0x000fe40000010000 */
[----:B------:R-:W-:Y:S02]  /*50f0*/  FADD.FTZ R3, R14, R2 ;  /* 0x000000020e037221 */ /* 0x000fe40000010000 */
[----:B------:R-:W-:Y:S01]  /*5100*/  FADD.FTZ R2, R25, R0 ;  /* 0x0000000019027221 */ /* 0x000fe20000010000 */
[----:B------:R-:W-:Y:S01]  /*5110*/  SHF.R.S32.HI R0, RZ, 0x6, R27 ;  /* 0x00000006ff007819 */ /* 0x000fe2000001141b */
[----:B------:R-:W-:-:S02]  /*5120*/  FADD.FTZ R5, R20, R5 ;  /* 0x0000000514057221 */ /* 0x000fc40000010000 */
[----:B------:R-:W-:Y:S01]  /*5130*/  FADD.FTZ R6, R16, R4 ;  /* 0x0000000410067221 */ /* 0x000fe20000010000 */
[----:B------:R-:W-:Y:S01]  /*5140*/  IMNMX R0, RZ, R0, !PT ;  /* 0x00000000ff007217 */ /* 0x000fe20007800200 */
[----:B------:R-:W-:Y:S02]  /*5150*/  FADD.FTZ R4, R15, R3 ;  /* 0x000000030f047221 */ /* 0x000fe40000010000 */
[----:B------:R-:W-:Y:S01]  /*5160*/  FADD.FTZ R3, R24, R2 ;  /* 0x0000000218037221 */ /* 0x000fe20000010000 */
[----:B------:R1:W-:Y:S01]  /*5170*/  STL [R1], R6 ;  /* 0x0000000601007387 */ /* 0x0003e20000100800 */
[----:B------:R-:W-:Y:S01]  /*5180*/  FADD.FTZ R2, R21, R5 ;  /* 0x0000000515027221 */ /* 0x000fe20000010000 */
[----:B------:R-:W-:Y:S02]  /*5190*/  ISETP.GE.AND P0, PT, R204, R0, PT ;  /* 0x00000000cc00720c */ /* 0x000fe40003f06270 */
[----:B------:R1:W-:Y:S04]  /*51a0*/  STL [R1+0x4], R4 ;  /* 0x0000040401007387 */ /* 0x0003e80000100800 */
[----:B------:R1:W-:Y:S04]  /*51b0*/  STL [R1+0x50], R0 ;  /* 0x0000500001007387 */ /* 0x0003e80000100800 */
[----:B------:R1:W-:Y:S04]  /*51c0*/  STL [R1+0x8], R3 ;  /* 0x0000080301007387 */ /* 0x0003e80000100800 */
[----:B------:R1:W-:Y:S01]  /*51d0*/  STL [R1+0xc], R2 ;  /* 0x00000c0201007387 */ /* 0x0003e20000100800 */
[----:B------:R-:W-:Y:S05]  /*51e0*/  @!P0 BRA `(.L_x_622) ;  /* 0x0000453000008947 */ /* 0x000fea0003800000 */
[----:B------:R-:W2:Y:S04]  /*51f0*/  LDL.64 R32, [R1+0x48] ;  /* 0x0000480001207983 */ /* 0x000ea80000100a00 */
[----:B------:R-:W3:Y:S04]  /*5200*/  LDL.64 R30, [R1+0x40] ;  /* 0x00004000011e7983 */ /* 0x000ee80000100a00 */
[----:B------:R-:W4:Y:S04]  /*5210*/  LDL.64 R28, [R1+0x38] ;  /* 0x00003800011c7983 */ /* 0x000f280000100a00 */
[----:B------:R-:W5:Y:S01]  /*5220*/  LDL.64 R54, [R1+0x30] ;  /* 0x0000300001367983 */ /* 0x000f620000100a00 */
[----:B------:R-:W-:Y:S01]  /*5230*/  IMAD.MOV.U32 R141, RZ, RZ, R144 ;  /* 0x000000ffff8d7224 */ /* 0x000fe200078e0090 */
[----:B------:R-:W-:Y:S01]  /*5240*/  MOV R146, R143 ;  /* 0x0000008f00927202 */ /* 0x000fe20000000f00 */
[----:B------:R-:W-:-:S02]  /*5250*/  IMAD.MOV.U32 R140, RZ, RZ, R145 ;  /* 0x000000ffff8c7224 */ /* 0x000fc400078e0091 */
[----:B------:R-:W-:Y:S02]  /*5260*/  IMAD.MOV.U32 R147, RZ, RZ, R142 ;  /* 0x000000ffff937224 */ /* 0x000fe400078e008e */
[----:B------:R-:W-:Y:S01]  /*5270*/  IMAD.MOV.U32 R226, RZ, RZ, R204 ;  /* 0x000000ffffe27224 */ /* 0x000fe200078e00cc */
[C---:B-12---:R-:W-:Y:S02]  /*5280*/  IADD3 R2, P0, R32.reuse, 0x20, RZ ;  /* 0x0000002020027810 */ /* 0x046fe40007f1e0ff */
[----:B------:R-:W-:Y:S02]  /*5290*/  IADD3 R0, P3, R32, 0x40, RZ ;  /* 0x0000004020007810 */ /* 0x000fe40007f7e0ff */
[----:B---3--:R-:W-:Y:S01]  /*52a0*/  IADD3 R3, P1, R30, 0x20, RZ ;  /* 0x000000201e037810 */ /* 0x008fe20007f3e0ff */
[----:B------:R4:W-:Y:S04]  /*52b0*/  STL [R1+0x2c], R2 ;  /* 0x00002c0201007387 */ /* 0x0009e80000100800 */
[----:B------:R1:W-:Y:S04]  /*52c0*/  STL [R1+0x24], R0 ;  /* 0x0000240001007387 */ /* 0x0003e80000100800 */
[----:B------:R2:W-:Y:S01]  /*52d0*/  STL [R1+0x1c], R3 ;  /* 0x00001c0301007387 */ /* 0x0005e20000100800 */
[----:B----4-:R-:W-:-:S02]  /*52e0*/  IADD3.X R2, RZ, R29, RZ, P0, !PT ;  /* 0x0000001dff027210 */ /* 0x010fc400007fe4ff */
[----:B-1----:R-:W-:-:S03]  /*52f0*/  IADD3 R0, P0, R30, 0x40, RZ ;  /* 0x000000401e007810 */ /* 0x002fc60007f1e0ff */
[----:B------:R5:W-:Y:S01]  /*5300*/  STL [R1+0x28], R2 ;  /* 0x0000280201007387 */ /* 0x000be20000100800 */
[----:B--2---:R-:W-:-:S03]  /*5310*/  IADD3.X R3, RZ, R29, RZ, P3, !PT ;  /* 0x0000001dff037210 */ /* 0x004fc60001ffe4ff */
[----:B------:R1:W-:Y:S04]  /*5320*/  STL [R1+0x14], R0 ;  /* 0x0000140001007387 */ /* 0x0003e80000100800 */
[----:B------:R-:W-:Y:S01]  /*5330*/  STL [R1+0x20], R3 ;  /* 0x0000200301007387 */ /* 0x000fe20000100800 */
[----:B-----5:R-:W-:Y:S01]  /*5340*/  IMAD.X R2, RZ, RZ, R55, P1 ;  /* 0x000000ffff027224 */ /* 0x020fe200008e0637 */
[----:B-1----:R-:W-:-:S05]  /*5350*/  IADD3.X R0, RZ, R55, RZ, P0, !PT ;  /* 0x00000037ff007210 */ /* 0x002fca00007fe4ff */
[----:B------:R1:W-:Y:S04]  /*5360*/  STL [R1+0x10], R0 ;  /* 0x0000100001007387 */ /* 0x0003e80000100800 */
[----:B------:R2:W-:Y:S04]  /*5370*/  STL [R1+0x18], R2 ;  /* 0x0000180201007387 */ /* 0x0005e80000100800 */
[----:B------:R-:W1:Y:S02]  /*5380*/  LDL R55, [R1+0x58] ;  /* 0x0000580001377983 */ /* 0x000e640000100800 */
[----:B-1----:R-:W-:-:S05]  /*5390*/  @P2 IMAD.HI.U32 R0, R55, c[0x0][0x2c8], RZ ;  /* 0x0000b20037002a27 */ /* 0x002fca00078e00ff */
[----:B------:R2:W-:Y:S02]  /*53a0*/  @P2 STL [R1+0x54], R0 ;  /* 0x0000540001002387 */ /* 0x0005e40000100800 */
.L_x_623:
[----:B------:R-:W3:Y:S01]  /*53b0*/  LDL.64 R42, [R1+0x48] ;  /* 0x00004800012a7983 */ /* 0x000ee20000100a00 */
[----:B------:R-:W-:Y:S04]  /*53c0*/  DEPBAR.LE SB0, 0x0 ;  /* 0x000080000000791a */ /* 0x000fe80000000000 */
[C---:B------:R-:W-:Y:S01]  /*53d0*/  ISETP.GE.AND P3, PT, R226.reuse, RZ, PT ;  /* 0x000000ffe200720c */ /* 0x040fe20003f66270 */
[----:B------:R-:W4:Y:S01]  /*53e0*/  LDL.64 R142, [R1+0x38] ;  /* 0x00003800018e7983 */ /* 0x000f220000100a00 */
[----:B------:R-:W-:Y:S01]  /*53f0*/  IMAD.MOV.U32 R45, RZ, RZ, c[0x0][0x208] ;  /* 0x00008200ff2d7624 */ /* 0x000fe200078e00ff */
[----:B------:R-:W-:Y:S02]  /*5400*/  MOV R46, c[0x0][0x20c] ;  /* 0x00008300002e7a02 */ /* 0x000fe40000000f00 */
[----:B------:R-:W-:Y:S02]  /*5410*/  MOV R235, 0xffffffc0 ;  /* 0xffffffc000eb7802 */ /* 0x000fe40000000f00 */
[----:B--2---:R-:W2:Y:S04]  /*5420*/  LDL R47, [R1+0x2c] ;  /* 0x00002c00012f7983 */ /* 0x004ea80000100800 */
[----:B------:R-:W2:Y:S02]  /*5430*/  LDL R55, [R1+0x28] ;  /* 0x0000280001377983 */ /* 0x000ea40000100800 */
[----:B------:R-:W-:Y:S01]  /*5440*/  @P3 SHF.R.S32.HI R0, RZ, 0x1f, R226 ;  /* 0x0000001fff003819 */ /* 0x000fe200000114e2 */
[----:B------:R-:W-:Y:S01]  /*5450*/  @P3 IMAD.WIDE.U32 R36, R226, c[0x0][0x208], RZ ;  /* 0x00008200e2243a25 */ /* 0x000fe200078e00ff */
[----:B------:R-:W2:Y:S03]  /*5460*/  LDL R58, [R1+0x24] ;  /* 0x00002400013a7983 */ /* 0x000ea60000100800 */
[----:B------:R-:W-:Y:S01]  /*5470*/  @P3 IMAD R0, R0, c[0x0][0x208], RZ ;  /* 0x0000820000003a24 */ /* 0x000fe200078e02ff */
[----:B------:R-:W2:Y:S01]  /*5480*/  LDL R54, [R1+0x20] ;  /* 0x0000200001367983 */ /* 0x000ea20000100800 */
[----:B------:R-:W-:Y:S02]  /*5490*/  @P3 IMAD.SHL.U32 R2, R36, 0x40, RZ ;  /* 0x0000004024023824 */ /* 0x000fe400078e00ff */
[----:B------:R-:W-:Y:S01]  /*54a0*/  @P3 IMAD R0, R226, c[0x0][0x20c], R0 ;  /* 0x00008300e2003a24 */ /* 0x000fe200078e0200 */
[----:B------:R-:W-:Y:S03]  /*54b0*/  BAR.SYNC.DEFER_BLOCKING 0x0 ;  /* 0x0000000000007b1d */ /* 0x000fe60000010000 */
[----:B------:R-:W-:Y:S05]  /*54c0*/  @P3 IMAD.IADD R0, R37, 0x1, R0 ;  /* 0x0000000125003824 */ /* 0x000fea00078e0200 */
[----:B------:R-:W-:Y:S01]  /*54d0*/  @P3 SHF.L.U64.HI R0, R36, 0x6, R0 ;  /* 0x0000000624003819 */ /* 0x000fe20000010200 */
[----:B-----5:R-:W-:Y:S04]  /*54e0*/  STL [R1+0x68], R213 ;  /* 0x000068d501007387 */ /* 0x020fe80000100800 */
[----:B------:R-:W-:Y:S04]  /*54f0*/  STL [R1+0x6c], R224 ;  /* 0x00006ce001007387 */ /* 0x000fe80000100800 */
[----:B------:R-:W2:Y:S04]  /*5500*/  LDL R234, [R1+0x54] ;  /* 0x0000540001ea7983 */ /* 0x000ea80000100800 */
[----:B------:R-:W2:Y:S06]  /*5510*/  LDL.64 R232, [R1+0x40] ;  /* 0x0000400001e87983 */ /* 0x000eac0000100a00 */
[----:B------:R-:W-:Y:S08]  /*5520*/  LDSM.16.M88.4 R64, [R211+0x6100] ;  /* 0x00610000d340783b */ /* 0x000ff00000000200 */
[----:B------:R-:W1:Y:S08]  /*5530*/  LDSM.16.M88.4 R16, [R208+0x3100] ;  /* 0x00310000d010783b */ /* 0x000e700000000200 */
[----:B------:R-:W1:Y:S08]  /*5540*/  LDSM.16.M88.4 R60, [R211+0x7100] ;  /* 0x00710000d33c783b */ /* 0x000e700000000200 */
[----:B------:R-:W1:Y:S08]  /*5550*/  LDSM.16.M88.4 R32, [R208+0x3500] ;  /* 0x00350000d020783b */ /* 0x000e700000000200 */
[----:B------:R-:W2:Y:S06]  /*5560*/  LDL.64 R230, [R1+0x30] ;  /* 0x0000300001e67983 */ /* 0x000eac0000100a00 */
[----:B------:R-:W2:Y:S08]  /*5570*/  LDSM.16.M88.4 R48, [R208+0x3900] ;  /* 0x00390000d030783b */ /* 0x000eb00000000200 */
[----:B------:R-:W2:Y:S01]  /*5580*/  LDL R227, [R1+0x14] ;  /* 0x0000140001e37983 */ /* 0x000ea20000100800 */
[-C--:B-1----:R-:W-:Y:S03]  /*5590*/  HMMA.16816.F32 R4, R64, R16.reuse, RZ ;  /* 0x000000104004723c */ /* 0x082fe600000018ff */
[----:B------:R-:W1:Y:S05]  /*55a0*/  LDSM.16.M88.4 R148, [R208+0x3d00] ;  /* 0x003d0000d094783b */ /* 0x000e6a0000000200 */
[C---:B------:R-:W-:Y:S03]  /*55b0*/  HMMA.16816.F32 R8, R60.reuse, R16, RZ ;  /* 0x000000103c08723c */ /* 0x040fe600000018ff */
[----:B------:R-:W2:Y:S04]  /*55c0*/  LDL R228, [R1+0x10] ;  /* 0x0000100001e47983 */ /* 0x000ea80000100800 */
[----:B------:R-:W-:Y:S01]  /*55d0*/  LDSM.16.M88.4 R176, [R212+0x6100] ;  /* 0x00610000d4b0783b */ /* 0x000fe20000000200 */
[-C--:B------:R-:W-:Y:S07]  /*55e0*/  HMMA.16816.F32 R12, R60, R18.reuse, RZ ;  /* 0x000000123c0c723c */ /* 0x080fee00000018ff */
[----:B------:R1:W2:Y:S01]  /*55f0*/  LDSM.16.M88.4 R180, [R213] ;  /* 0x00000000d5b4783b */ /* 0x0002a20000000200 */
[C---:B------:R-:W-:Y:S07]  /*5600*/  HMMA.16816.F32 R16, R64.reuse, R18, RZ ;  /* 0x000000124010723c */ /* 0x040fee00000018ff */
[----:B------:R-:W2:Y:S01]  /*5610*/  LDSM.16.M88.4 R184, [R212+0x7100] ;  /* 0x00710000d4b8783b */ /* 0x000ea20000000200 */
[-C--:B------:R-:W-:Y:S07]  /*5620*/  HMMA.16816.F32 R20, R64, R32.reuse, RZ ;  /* 0x000000204014723c */ /* 0x080fee00000018ff */
[----:B------:R1:W2:Y:S01]  /*5630*/  LDSM.16.M88.4 R188, [R224] ;  /* 0x00000000e0bc783b */ /* 0x0002a20000000200 */
[C---:B------:R-:W-:Y:S07]  /*5640*/  HMMA.16816.F32 R24, R60.reuse, R32, RZ ;  /* 0x000000203c18723c */ /* 0x040fee00000018ff */
[----:B-1----:R-:W2:Y:S01]  /*5650*/  LDL R213, [R1+0x1c] ;  /* 0x00001c0001d57983 */ /* 0x002ea20000100800 */
[-C--:B------:R-:W-:Y:S03]  /*5660*/  HMMA.16816.F32 R28, R60, R34.reuse, RZ ;  /* 0x000000223c1c723c */ /* 0x080fe600000018ff */
[----:B------:R-:W1:Y:S05]  /*5670*/  LDSM.16.M88.4 R192, [R223] ;  /* 0x00000000dfc0783b */ /* 0x000e6a0000000200 */
[C---:B------:R-:W-:Y:S03]  /*5680*/  HMMA.16816.F32 R32, R64.reuse, R34, RZ ;  /* 0x000000224020723c */ /* 0x040fe600000018ff */
[----:B------:R-:W1:Y:S08]  /*5690*/  LDSM.16.M88.4 R196, [R222] ;  /* 0x00000000dec4783b */ /* 0x000e700000000200 */
[----:B------:R-:W2:Y:S04]  /*56a0*/  LDL R224, [R1+0x18] ;  /* 0x0000180001e07983 */ /* 0x000ea80000100800 */
[----:B------:R-:W2:Y:S04]  /*56b0*/  LDL R237, [R1+0x5c] ;  /* 0x00005c0001ed7983 */ /* 0x000ea80000100800 */
[----:B------:R-:W2:Y:S04]  /*56c0*/  LDL R236, [R1+0x38] ;  /* 0x0000380001ec7983 */ /* 0x000ea80000100800 */
[----:B------:R-:W2:Y:S01]  /*56d0*/  LDL R229, [R1+0x60] ;  /* 0x0000600001e57983 */ /* 0x000ea20000100800 */
[----:B---3--:R-:W-:Y:S04]  /*56e0*/  @P3 IADD3 R3, P0, R2, R42, RZ ;  /* 0x0000002a02033210 */ /* 0x008fe80007f1e0ff */
[----:B----4-:R-:W-:Y:S02]  /*56f0*/  @P3 IADD3.X R36, R0, R143, RZ, P0, !PT ;  /* 0x0000008f00243210 */ /* 0x010fe400007fe4ff */
[C---:B------:R-:W-:Y:S02]  /*5700*/  @P3 LEA R52, P0, R3.reuse, c[0x0][0x1f8], 0x1 ;  /* 0x00007e0003343a11 */ /* 0x040fe400078008ff */
[-C--:B--2---:R-:W-:Y:S02]  /*5710*/  @P3 IADD3 R40, P1, R2, R47.reuse, RZ ;  /* 0x0000002f02283210 */ /* 0x084fe40007f3e0ff */
[----:B------:R-:W-:Y:S02]  /*5720*/  @P3 LEA.HI.X R53, R3, c[0x0][0x1fc], R36, 0x1, P0 ;  /* 0x00007f0003353a11 */ /* 0x000fe400000f0c24 */
[-C--:B------:R-:W-:Y:S01]  /*5730*/  HMMA.16816.F32 R36, R64, R48.reuse, RZ ;  /* 0x000000304024723c */ /* 0x080fe200000018ff */
[----:B------:R-:W-:Y:S01]  /*5740*/  @P3 IMAD.X R41, R0, 0x1, R55, P1 ;  /* 0x0000000100293824 */ /* 0x000fe200008e0637 */
[C---:B------:R-:W-:Y:S01]  /*5750*/  @P3 LEA R56, P1, R40.reuse, c[0x0][0x1f8], 0x1 ;  /* 0x00007e0028383a11 */ /* 0x040fe200078208ff */
[----:B------:R-:W-:Y:S01]  /*5760*/  @!PT LDS RZ, [RZ] ;  /* 0x00000000fffff984 */ /* 0x000fe20000000800 */
[----:B------:R-:W-:Y:S01]  /*5770*/  @!PT LDS RZ, [RZ] ;  /* 0x00000000fffff984 */ /* 0x000fe20000000800 */
[----:B------:R-:W-:Y:S01]  /*5780*/  @!PT LDS RZ, [RZ] ;  /* 0x00000000fffff984 */ /* 0x000fe20000000800 */
[----:B------:R2:W-:Y:S01]  /*5790*/  @P3 LDGSTS.E.BYPASS.LTC128B.128 [R225+0x100], [R52.64], !P6 ;  /* 0x0010000034e13fae */ /* 0x0005e2000f101d46 */
[C---:B------:R-:W-:Y:S02]  /*57a0*/  @P3 LEA R3, P0, R45.reuse, R2, 0x5 ;  /* 0x000000022d033211 */ /* 0x040fe400078028ff */
[----:B------:R-:W-:Y:S02]  /*57b0*/  @P3 LEA.HI.X R57, R40, c[0x0][0x1fc], R41, 0x1, P1 ;  /* 0x00007f0028393a11 */ /* 0x000fe400008f0c29 */
[----:B------:R-:W-:Y:S03]  /*57c0*/  @P3 IADD3 R44, P1, R2, R58, RZ ;  /* 0x0000003a022c3210 */ /* 0x000fe60007f3e0ff */
[----:B------:R3:W-:Y:S01]  /*57d0*/  @P3 LDGSTS.E.BYPASS.LTC128B.128 [R225+0x1100], [R56.64], !P5 ;  /* 0x0110000038e13fae */ /* 0x0007e2000e901d46 */
[----:B------:R-:W-:Y:S01]  /*57e0*/  @P3 LEA.HI.X R2, R45, R0, R46, 0x5, P0 ;  /* 0x000000002d023211 */ /* 0x000fe200000f2c2e */
[----:B------:R-:W-:Y:S01]  /*57f0*/  @P3 IMAD.X R46, R0, 0x1, R54, P1 ;  /* 0x00000001002e3824 */ /* 0x000fe200008e0636 */
[----:B------:R-:W-:Y:S02]  /*5800*/  @P3 IADD3 R45, P0, R3, R42, RZ ;  /* 0x0000002a032d3210 */ /* 0x000fe40007f1e0ff */
[C---:B------:R-:W-:Y:S02]  /*5810*/  HMMA.16816.F32 R40, R60.reuse, R48, RZ ;  /* 0x000000303c28723c */ /* 0x040fe400000018ff */
[----:B------:R-:W-:Y:S01]  /*5820*/  @P3 LEA R144, P1, R44, c[0x0][0x1f8], 0x1 ;  /* 0x00007e002c903a11 */ /* 0x000fe200078208ff */
[----:B------:R-:W-:Y:S01]  /*5830*/  @P3 IMAD.X R0, R2, 0x1, R143, P0 ;  /* 0x0000000102003824 */ /* 0x000fe200000e068f */
[C---:B------:R-:W-:Y:S02]  /*5840*/  @P3 LEA R200, P0, R45.reuse, c[0x0][0x1f8], 0x1 ;  /* 0x00007e002dc83a11 */ /* 0x040fe400078008ff */
[----:B------:R-:W-:Y:S02]  /*5850*/  @P3 LEA.HI.X R145, R44, c[0x0][0x1fc], R46, 0x1, P1 ;  /* 0x00007f002c913a11 */ /* 0x000fe400008f0c2e */
[----:B------:R-:W-:Y:S03]  /*5860*/  @P3 LEA.HI.X R201, R45, c[0x0][0x1fc], R0, 0x1, P0 ;  /* 0x00007f002dc93a11 */ /* 0x000fe600000f0c00 */
[----:B------:R4:W-:Y:S01]  /*5870*/  @P3 LDGSTS.E.BYPASS.LTC128B.128 [R225+0x2100], [R144.64], !P4 ;  /* 0x0210000090e13fae */ /* 0x0009e2000e101d46 */
[C---:B------:R-:W-:Y:S02]  /*5880*/  @P3 IADD3 R0, P1, R3.reuse, R47, RZ ;  /* 0x0000002f03003210 */ /* 0x040fe40007f3e0ff */
[-C--:B------:R-:W-:Y:S01]  /*5890*/  HMMA.16816.F32 R44, R60, R50.reuse, RZ ;  /* 0x000000323c2c723c */ /* 0x080fe200000018ff */
[----:B------:R-:W-:Y:S02]  /*58a0*/  @P3 IADD3 R3, P0, R3, R58, RZ ;  /* 0x0000003a03033210 */ /* 0x000fe40007f1e0ff */
[----:B------:R-:W-:Y:S02]  /*58b0*/  @P3 IADD3.X R55, R2, R55, RZ, P1, !PT ;  /* 0x0000003702373210 */ /* 0x000fe40000ffe4ff */
[----:B------:R1:W-:Y:S01]  /*58c0*/  @P3 LDGSTS.E.BYPASS.LTC128B.128 [R225+0x900], [R200.64], !P6 ;  /* 0x00900000c8e13fae */ /* 0x0003e2000f101d46 */
[----:B------:R-:W-:Y:S01]  /*58d0*/  @P3 LEA R142, P1, R0, c[0x0][0x1f8], 0x1 ;  /* 0x00007e00008e3a11 */ /* 0x000fe200078208ff */
[----:B------:R-:W-:Y:S01]  /*58e0*/  @P3 IMAD.X R54, R2, 0x1, R54, P0 ;  /* 0x0000000102363824 */ /* 0x000fe200000e0636 */
[C---:B------:R-:W-:Y:S04]  /*58f0*/  HMMA.16816.F32 R48, R64.reuse, R50, RZ ;  /* 0x000000324030723c */ /* 0x040fe800000018ff */
[C---:B------:R-:W-:Y:S02]  /*5900*/  @P3 LEA R2, P0, R3.reuse, c[0x0][0x1f8], 0x1 ;  /* 0x00007e0003023a11 */ /* 0x040fe400078008ff */
[----:B------:R-:W-:Y:S02]  /*5910*/  @P3 LEA.HI.X R143, R0, c[0x0][0x1fc], R55, 0x1, P1 ;  /* 0x00007f00008f3a11 */ /* 0x000fe400008f0c37 */
[----:B------:R-:W-:Y:S01]  /*5920*/  @P3 LEA.HI.X R3, R3, c[0x0][0x1fc], R54, 0x1, P0 ;  /* 0x00007f0003033a11 */ /* 0x000fe200000f0c36 */
[----:B------:R2:W4:Y:S02]  /*5930*/  LDL R0, [R1+0x58] ;  /* 0x0000580001007983 */ /* 0x0005240000100800 */
[-C--:B--2---:R-:W-:Y:S02]  /*5940*/  HMMA.16816.F32 R52, R64, R148.reuse, RZ ;  /* 0x000000944034723c */ /* 0x084fe400000018ff */
[----:B------:R2:W-:Y:S06]  /*5950*/  @P3 LDGSTS.E.BYPASS.LTC128B.128 [R225+0x1900], [R142.64], !P5 ;  /* 0x019000008ee13fae */ /* 0x0005ec000e901d46 */
[C---:B---3--:R-:W-:Y:S02]  /*5960*/  HMMA.16816.F32 R56, R60.reuse, R148, RZ ;  /* 0x000000943c38723c */ /* 0x048fe400000018ff */
[----:B------:R3:W-:Y:S01]  /*5970*/  @P3 LDGSTS.E.BYPASS.LTC128B.128 [R225+0x2900], [R2.64], !P4 ;  /* 0x0290000002e13fae */ /* 0x0007e2000e101d46 */
[----:B------:R-:W-:Y:S05]  /*5980*/  ISETP.GE.AND P3, PT, R226, 0x1, PT ;  /* 0x00000001e200780c */ /* 0x000fea0003f66270 */
[-C--:B------:R-:W-:Y:S02]  /*5990*/  HMMA.16816.F32 R60, R60, R150.reuse, RZ ;  /* 0x000000963c3c723c */ /* 0x080fe400000018ff */
[----:B-1----:R-:W-:Y:S06]  /*59a0*/  LDSM.16.M88.4 R200, [R211+0x9100] ;  /* 0x00910000d3c8783b */ /* 0x002fec0000000200 */
[----:B------:R-:W-:Y:S02]  /*59b0*/  HMMA.16816.F32 R64, R64, R150, RZ ;  /* 0x000000964040723c */ /* 0x000fe400000018ff */
[----:B------:R-:W0:Y:S06]  /*59c0*/  LDGDEPBAR ;  /* 0x00000000000079af */ /* 0x000e2c0000000000 */
[-C--:B------:R-:W-:Y:S02]  /*59d0*/  HMMA.16816.F32 R4, R176, R180.reuse, R4 ;  /* 0x000000b4b004723c */ /* 0x080fe40000001804 */
[----:B------:R-:W-:Y:S06]  /*59e0*/  LDSM.16.M88.4 R148, [R211+0x8100] ;  /* 0x00810000d394783b */ /* 0x000fec0000000200 */
[C---:B------:R-:W-:Y:S02]  /*59f0*/  HMMA.16816.F32 R8, R184.reuse, R180, R8 ;  /* 0x000000b4b808723c */ /* 0x040fe40000001808 */
[----:B------:R-:W-:Y:S06]  /*5a00*/  LDSM.16.M88.4 R204, [R208+0x4900] ;  /* 0x00490000d0cc783b */ /* 0x000fec0000000200 */
[-C--:B------:R-:W-:Y:S08]  /*5a10*/  HMMA.16816.F32 R12, R184, R182.reuse, R12 ;  /* 0x000000b6b80c723c */ /* 0x080ff0000000180c */
[C---:B------:R-:W-:Y:S01]  /*5a20*/  HMMA.16816.F32 R16, R176.reuse, R182, R16 ;  /* 0x000000b6b010723c */ /* 0x040fe20000001810 */
[----:B------:R-:W1:Y:S07]  /*5a30*/  LDSM.16.M88.4 R180, [R208+0x4100] ;  /* 0x00410000d0b4783b */ /* 0x000e6e0000000200 */
[-C--:B------:R-:W-:Y:S08]  /*5a40*/  HMMA.16816.F32 R20, R176, R188.reuse, R20 ;  /* 0x000000bcb014723c */ /* 0x080ff00000001814 */
[C---:B------:R-:W-:Y:S08]  /*5a50*/  HMMA.16816.F32 R24, R184.reuse, R188, R24 ;  /* 0x000000bcb818723c */ /* 0x040ff00000001818 */
[-C--:B------:R-:W-:Y:S08]  /*5a60*/  HMMA.16816.F32 R28, R184, R190.reuse, R28 ;  /* 0x000000beb81c723c */ /* 0x080ff0000000181c */
[C---:B------:R-:W-:Y:S01]  /*5a70*/  HMMA.16816.F32 R32, R176.reuse, R190, R32 ;  /* 0x000000beb020723c */ /* 0x040fe20000001820 */
[----:B------:R-:W1:Y:S07]  /*5a80*/  LDSM.16.M88.4 R188, [R208+0x4500] ;  /* 0x00450000d0bc783b */ /* 0x000e6e0000000200 */
[-C--:B------:R-:W-:Y:S08]  /*5a90*/  HMMA.16816.F32 R36, R176, R192.reuse, R36 ;  /* 0x000000c0b024723c */ /* 0x080ff00000001824 */
[C---:B------:R-:W-:Y:S08]  /*5aa0*/  HMMA.16816.F32 R40, R184.reuse, R192, R40 ;  /* 0x000000c0b828723c */ /* 0x040ff00000001828 */
[-C--:B------:R-:W-:Y:S08]  /*5ab0*/  HMMA.16816.F32 R44, R184, R194.reuse, R44 ;  /* 0x000000c2b82c723c */ /* 0x080ff0000000182c */
[C---:B------:R-:W-:Y:S01]  /*5ac0*/  HMMA.16816.F32 R48, R176.reuse, R194, R48 ;  /* 0x000000c2b030723c */ /* 0x040fe20000001830 */
[----:B------:R-:W-:Y:S07]  /*5ad0*/  LDSM.16.M88.4 R192, [R220] ;  /* 0x00000000dcc0783b */ /* 0x000fee0000000200 */
[-C--:B------:R-:W-:Y:S08]  /*5ae0*/  HMMA.16816.F32 R52, R176, R196.reuse, R52 ;  /* 0x000000c4b034723c */ /* 0x080ff00000001834 */
[C---:B------:R-:W-:Y:S08]  /*5af0*/  HMMA.16816.F32 R56, R184.reuse, R196, R56 ;  /* 0x000000c4b838723c */ /* 0x040ff00000001838 */
[-C--:B------:R-:W-:Y:S01]  /*5b00*/  HMMA.16816.F32 R60, R184, R198.reuse, R60 ;  /* 0x000000c6b83c723c */ /* 0x080fe2000000183c */
[----:B------:R-:W-:Y:S07]  /*5b10*/  LDSM.16.M88.4 R184, [R221] ;  /* 0x00000000ddb8783b */ /* 0x000fee0000000200 */
[----:B------:R-:W-:Y:S01]  /*5b20*/  HMMA.16816.F32 R64, R176, R198, R64 ;  /* 0x000000c6b040723c */ /* 0x000fe20000001840 */
[----:B------:R-:W2:Y:S07]  /*5b30*/  LDSM.16.M88.4 R176, [R208+0x4d00] ;  /* 0x004d0000d0b0783b */ /* 0x000eae0000000200 */
        /* <DEDUP_REMOVED lines=15> */
[----:B------:R-:W3:Y:S07]  /*5c30*/  LDSM.16.M88.4 R204, [R218] ;  /* 0x00000000dacc783b */ /* 0x000eee0000000200 */
[-C--:B--2---:R-:W-:Y:S08]  /*5c40*/  HMMA.16816.F32 R52, R148, R176.reuse, R52 ;  /* 0x000000b09434723c */ /* 0x084ff00000001834 */
[C---:B------:R-:W-:Y:S08]  /*5c50*/  HMMA.16816.F32 R56, R200.reuse, R176, R56 ;  /* 0x000000b0c838723c */ /* 0x040ff00000001838 */
[-C--:B------:R-:W-:Y:S01]  /*5c60*/  HMMA.16816.F32 R60, R200, R178.reuse, R60 ;  /* 0x000000b2c83c723c */ /* 0x080fe2000000183c */
[----:B------:R-:W-:Y:S07]  /*5c70*/  LDSM.16.M88.4 R200, [R208+0x5d00] ;  /* 0x005d0000d0c8783b */ /* 0x000fee0000000200 */
[----:B------:R-:W-:Y:S01]  /*5c80*/  HMMA.16816.F32 R64, R148, R178, R64 ;  /* 0x000000b29440723c */ /* 0x000fe20000001840 */
[----:B------:R-:W-:Y:S07]  /*5c90*/  LDSM.16.M88.4 R148, [R211+0xa100] ;  /* 0x00a10000d394783b */ /* 0x000fee0000000200 */
[-C--:B-1----:R-:W-:Y:S01]  /*5ca0*/  HMMA.16816.F32 R4, R180, R184.reuse, R4 ;  /* 0x000000b8b404723c */ /* 0x082fe20000001804 */
[----:B------:R-:W1:Y:S07]  /*5cb0*/  LDSM.16.M88.4 R176, [R208+0x5100] ;  /* 0x00510000d0b0783b */ /* 0x000e6e0000000200 */
[C---:B------:R-:W-:Y:S04]  /*5cc0*/  HMMA.16816.F32 R8, R188.reuse, R184, R8 ;  /* 0x000000b8bc08723c */ /* 0x040fe80000001808 */
[----:B----4-:R-:W-:Y:S01]  /*5cd0*/  @P2 SHF.R.U32.HI R0, RZ, c[0x0][0x2cc], R234 ;  /* 0x0000b300ff002a19 */ /* 0x010fe200000116ea */
[----:B------:R-:W-:Y:S03]  /*5ce0*/  IMAD.MOV.U32 R234, RZ, RZ, c[0x0][0x1e0] ;  /* 0x00007800ffea7624 */ /* 0x000fe600078e00ff */
[-C--:B------:R-:W-:Y:S01]  /*5cf0*/  HMMA.16816.F32 R12, R188, R186.reuse, R12 ;  /* 0x000000babc0c723c */ /* 0x080fe2000000180c */
[----:B------:R-:W-:Y:S03]  /*5d00*/  SHFL.IDX PT, R145, R0, 0x3, 0x1c1f ;  /* 0x007c1f0000917f89 */ /* 0x000fe600000e0000 */
[----:B------:R-:W-:Y:S04]  /*5d10*/  IMAD.SHL.U32 R234, R234, 0x20, RZ ;  /* 0x00000020eaea7824 */ /* 0x000fe800078e00ff */
[C---:B------:R-:W-:Y:S01]  /*5d20*/  HMMA.16816.F32 R16, R180.reuse, R186, R16 ;  /* 0x000000bab410723c */ /* 0x040fe20000001810 */
[----:B------:R-:W2:Y:S07]  /*5d30*/  LDSM.16.M88.4 R184, [R211+0xb100] ;  /* 0x00b10000d3b8783b */ /* 0x000eae0000000200 */
        /* <DEDUP_REMOVED lines=9> */
[----:B------:R-:W2:Y:S07]  /*5dd0*/  LDSM.16.M88.4 R196, [R208+0x5900] ;  /* 0x00590000d0c4783b */ /* 0x000eae0000000200 */
[-C--:B---3--:R-:W-:Y:S08]  /*5de0*/  HMMA.16816.F32 R52, R180, R204.reuse, R52 ;  /* 0x000000ccb434723c */ /* 0x088ff00000001834 */
[C---:B------:R-:W-:Y:S07]  /*5df0*/  HMMA.16816.F32 R56, R188.reuse, R204, R56 ;  /* 0x000000ccbc38723c */ /* 0x040fee0000001838 */
[----:B------:R-:W-:Y:S01]  /*5e00*/  IADD3 R204, R226, -0x1, RZ ;  /* 0xffffffffe2cc7810 */ /* 0x000fe20007ffe0ff */
[-C--:B------:R-:W-:Y:S01]  /*5e10*/  HMMA.16816.F32 R60, R188, R206.reuse, R60 ;  /* 0x000000cebc3c723c */ /* 0x080fe2000000183c */
[----:B------:R-:W-:Y:S03]  /*5e20*/  LDSM.16.M88.4 R188, [R212+0xb100] ;  /* 0x00b10000d4bc783b */ /* 0x000fe60000000200 */
[----:B------:R-:W-:Y:S01]  /*5e30*/  @P3 IMAD.WIDE.U32 R2, R204, c[0x0][0x1e0], RZ ;  /* 0x00007800cc023a25 */ /* 0x000fe200078e00ff */
[----:B------:R-:W-:Y:S03]  /*5e40*/  @P3 SHF.R.S32.HI R142, RZ, 0x1f, R204 ;  /* 0x0000001fff8e3819 */ /* 0x000fe600000114cc */
[----:B------:R-:W-:Y:S01]  /*5e50*/  HMMA.16816.F32 R64, R180, R206, R64 ;  /* 0x000000ceb440723c */ /* 0x000fe20000001840 */
[----:B------:R-:W-:Y:S03]  /*5e60*/  LDSM.16.M88.4 R180, [R217] ;  /* 0x00000000d9b4783b */ /* 0x000fe60000000200 */
[----:B------:R-:W-:Y:S04]  /*5e70*/  @P3 IMAD R142, R142, c[0x0][0x1e0], RZ ;  /* 0x000078008e8e3a24 */ /* 0x000fe800078e02ff */
[-C--:B-1----:R-:W-:Y:S05]  /*5e80*/  HMMA.16816.F32 R4, R148, R176.reuse, R4 ;  /* 0x000000b09404723c */ /* 0x082fea0000001804 */
[----:B------:R-:W-:Y:S03]  /*5e90*/  @P3 IMAD R142, R204, c[0x0][0x1e4], R142 ;  /* 0x00007900cc8e3a24 */ /* 0x000fe600078e028e */
[C---:B--2---:R-:W-:Y:S04]  /*5ea0*/  HMMA.16816.F32 R8, R184.reuse, R176, R8 ;  /* 0x000000b0b808723c */ /* 0x044fe80000001808 */
[----:B------:R-:W-:Y:S01]  /*5eb0*/  @P3 IMAD.IADD R142, R3, 0x1, R142 ;  /* 0x00000001038e3824 */ /* 0x000fe200078e028e */
[C---:B------:R-:W-:Y:S03]  /*5ec0*/  @P3 SHF.L.U32 R3, R2.reuse, 0x6, RZ ;  /* 0x0000000602033819 */ /* 0x040fe600000006ff */
[-C--:B------:R-:W-:Y:S04]  /*5ed0*/  HMMA.16816.F32 R12, R184, R178.reuse, R12 ;  /* 0x000000b2b80c723c */ /* 0x080fe8000000180c */
[----:B------:R-:W-:Y:S02]  /*5ee0*/  @P3 SHF.L.U64.HI R2, R2, 0x6, R142 ;  /* 0x0000000602023819 */ /* 0x000fe4000001028e */
[C---:B------:R-:W-:Y:S02]  /*5ef0*/  @P3 IADD3 R142, P1, R3.reuse, R232, RZ ;  /* 0x000000e8038e3210 */ /* 0x040fe40007f3e0ff */
[C---:B------:R-:W-:Y:S01]  /*5f00*/  HMMA.16816.F32 R16, R148.reuse, R178, R16 ;  /* 0x000000b29410723c */ /* 0x040fe20000001810 */
[----:B------:R-:W1:Y:S03]  /*5f10*/  LDSM.16.M88.4 R176, [R212+0xa100] ;  /* 0x00a10000d4b0783b */ /* 0x000e660000000200 */
[----:B------:R-:W-:Y:S01]  /*5f20*/  @P3 IMAD.X R144, R2, 0x1, R231, P1 ;  /* 0x0000000102903824 */ /* 0x000fe200008e06e7 */
[----:B------:R-:W-:Y:S03]  /*5f30*/  @P3 IADD3 R143, P1, R3, R213, RZ ;  /* 0x000000d5038f3210 */ /* 0x000fe60007f3e0ff */
[-C--:B----4-:R-:W-:Y:S08]  /*5f40*/  HMMA.16816.F32 R20, R148, R192.reuse, R20 ;  /* 0x000000c09414723c */ /* 0x090ff00000001814 */
[C---:B------:R-:W-:Y:S01]  /*5f50*/  HMMA.16816.F32 R24, R184.reuse, R192, R24 ;  /* 0x000000c0b818723c */ /* 0x040fe20000001818 */
[----:B------:R-:W-:Y:S07]  /*5f60*/  SHFL.IDX PT, R192, R0, 0x1, 0x1c1f ;  /* 0x003c1f0000c07f89 */ /* 0x000fee00000e0000 */
[-C--:B------:R-:W-:Y:S01]  /*5f70*/  HMMA.16816.F32 R28, R184, R194.reuse, R28 ;  /* 0x000000c2b81c723c */ /* 0x080fe2000000181c */
[----:B------:R-:W-:Y:S07]  /*5f80*/  SHFL.IDX PT, R193, R0, 0x2, 0x1c1f ;  /* 0x005c1f0000c17f89 */ /* 0x000fee00000e0000 */
[C---:B------:R-:W-:Y:S01]  /*5f90*/  HMMA.16816.F32 R32, R148.reuse, R194, R32 ;  /* 0x000000c29420723c */ /* 0x040fe20000001820 */
[----:B------:R-:W-:Y:S07]  /*5fa0*/  SHFL.IDX PT, R194, R0, RZ, 0x1c1f ;  /* 0x001c1fff00c27589 */ /* 0x000fee00000e0000 */
[-C--:B------:R-:W-:Y:S08]  /*5fb0*/  HMMA.16816.F32 R36, R148, R196.reuse, R36 ;  /* 0x000000c49424723c */ /* 0x080ff00000001824 */
[C---:B------:R-:W-:Y:S08]  /*5fc0*/  HMMA.16816.F32 R40, R184.reuse, R196, R40 ;  /* 0x000000c4b828723c */ /* 0x040ff00000001828 */
[-C--:B------:R-:W-:Y:S08]  /*5fd0*/  HMMA.16816.F32 R44, R184, R198.reuse, R44 ;  /* 0x000000c6b82c723c */ /* 0x080ff0000000182c */
[C---:B------:R-:W-:Y:S08]  /*5fe0*/  HMMA.16816.F32 R48, R148.reuse, R198, R48 ;  /* 0x000000c69430723c */ /* 0x040ff00000001830 */
[-C--:B------:R-:W-:Y:S08]  /*5ff0*/  HMMA.16816.F32 R52, R148, R200.reuse, R52 ;  /* 0x000000c89434723c */ /* 0x080ff00000001834 */
[C---:B------:R-:W-:Y:S08]  /*6000*/  HMMA.16816.F32 R56, R184.reuse, R200, R56 ;  /* 0x000000c8b838723c */ /* 0x040ff00000001838 */
[-C--:B------:R-:W-:Y:S01]  /*6010*/  HMMA.16816.F32 R60, R184, R202.reuse, R60 ;  /* 0x000000cab83c723c */ /* 0x080fe2000000183c */
[----:B------:R-:W2:Y:S07]  /*6020*/  LDSM.16.M88.4 R184, [R216] ;  /* 0x00000000d8b8783b */ /* 0x000eae0000000200 */
[----:B------:R-:W-:Y:S01]  /*6030*/  HMMA.16816.F32 R64, R148, R202, R64 ;  /* 0x000000ca9440723c */ /* 0x000fe20000001840 */
[----:B------:R-:W3:Y:S06]  /*6040*/  LDSM.16.M88.4 R148, [R215] ;  /* 0x00000000d794783b */ /* 0x000eec0000000200 */
[C---:B------:R-:W-:Y:S01]  /*6050*/  @P3 LEA R202, P0, R142.reuse, c[0x0][0x1c8], 0x1 ;  /* 0x000072008eca3a11 */ /* 0x040fe200078008ff */
[-C--:B-1----:R-:W-:Y:S05]  /*6060*/  HMMA.16816.F32 R4, R176, R180.reuse, R4 ;  /* 0x000000b4b004723c */ /* 0x082fea0000001804 */
[----:B------:R-:W-:Y:S01]  /*6070*/  @P3 LEA.HI.X R203, R142, c[0x0][0x1cc], R144, 0x1, P0 ;  /* 0x000073008ecb3a11 */ /* 0x000fe200000f0c90 */
[----:B------:R-:W-:Y:S01]  /*6080*/  @P3 IMAD.X R144, R2, 0x1, R224, P1 ;  /* 0x0000000102903824 */ /* 0x000fe200008e06e0 */
[C---:B------:R-:W-:Y:S01]  /*6090*/  @P3 LEA R200, P0, R143.reuse, c[0x0][0x1c8], 0x1 ;  /* 0x000072008fc83a11 */ /* 0x040fe200078008ff */
[C---:B------:R-:W-:Y:S04]  /*60a0*/  HMMA.16816.F32 R8, R188.reuse, R180, R8 ;  /* 0x000000b4bc08723c */ /* 0x040fe80000001808 */
[----:B------:R-:W-:Y:S01]  /*60b0*/  @P3 LEA.HI.X R201, R143, c[0x0][0x1cc], R144, 0x1, P0 ;  /* 0x000073008fc93a11 */ /* 0x000fe200000f0c90 */
[----:B------:R-:W-:Y:S01]  /*60c0*/  IMAD R142, R226, R235, 0x1 ;  /* 0x00000001e28e7424 */ /* 0x000fe200078e02eb */
[----:B------:R-:W-:Y:S02]  /*60d0*/  MOV R235, 0x5 ;  /* 0x0000000500eb7802 */ /* 0x000fe40000000f00 */
[-C--:B------:R-:W-:Y:S04]  /*60e0*/  HMMA.16816.F32 R12, R188, R182.reuse, R12 ;  /* 0x000000b6bc0c723c */ /* 0x080fe8000000180c */
[----:B------:R-:W-:Y:S01]  /*60f0*/  @P3 IADD3 R180, P0, R234, R3, RZ ;  /* 0x00000003eab43210 */ /* 0x000fe20007f1e0ff */
[----:B------:R-:W-:Y:S01]  /*6100*/  IMAD.MOV.U32 R234, RZ, RZ, c[0x0][0x1e0] ;  /* 0x00007800ffea7624 */ /* 0x000fe200078e00ff */
[----:B------:R-:W-:Y:S02]  /*6110*/  @P3 IADD3 R3, P1, R3, R227, RZ ;  /* 0x000000e303033210 */ /* 0x000fe40007f3e0ff */
[C---:B------:R-:W-:Y:S04]  /*6120*/  HMMA.16816.F32 R16, R176.reuse, R182, R16 ;  /* 0x000000b6b010723c */ /* 0x040fe80000001810 */
[----:B------:R-:W-:Y:S02]  /*6130*/  SHF.L.U64.HI R234, R234, R235, c[0x0][0x1e4] ;  /* 0x00007900eaea7619 */ /* 0x000fe400000102eb */
[----:B------:R-:W-:Y:S02]  /*6140*/  IADD3 R142, R236, R142, -R237 ;  /* 0x0000008eec8e7210 */ /* 0x000fe40007ffe8ed */
[-C--:B--2---:R-:W-:Y:S04]  /*6150*/  HMMA.16816.F32 R20, R176, R184.reuse, R20 ;  /* 0x000000b8b014723c */ /* 0x084fe80000001814 */
[----:B------:R-:W-:Y:S01]  /*6160*/  @P3 IMAD.X R181, R234, 0x1, R2, P0 ;  /* 0x00000001eab53824 */ /* 0x000fe200000e0602 */
[----:B------:R-:W-:Y:S01]  /*6170*/  @P3 IADD3 R0, P0, R180, R232, RZ ;  /* 0x000000e8b4003210 */ /* 0x000fe20007f1e0ff */
[----:B------:R-:W-:Y:S01]  /*6180*/  @P3 IMAD.X R2, R2, 0x1, R228, P1 ;  /* 0x0000000102023824 */ /* 0x000fe200008e06e4 */
[----:B------:R-:W-:Y:S01]  /*6190*/  IADD3 R143, R142, -R229, RZ ;  /* 0x800000e58e8f7210 */ /* 0x000fe20007ffe0ff */
[C---:B------:R-:W-:Y:S04]  /*61a0*/  HMMA.16816.F32 R24, R188.reuse, R184, R24 ;  /* 0x000000b8bc18723c */ /* 0x040fe80000001818 */
[----:B------:R-:W-:Y:S01]  /*61b0*/  @P3 LEA R196, P1, R3, c[0x0][0x1c8], 0x1 ;  /* 0x0000720003c43a11 */ /* 0x000fe200078208ff */
[----:B------:R-:W-:Y:S01]  /*61c0*/  @P3 IMAD.X R144, R181, 0x1, R231, P0 ;  /* 0x00000001b5903824 */ /* 0x000fe200000e06e7 */
[C---:B------:R-:W-:Y:S02]  /*61d0*/  @P3 LEA R198, P0, R0.reuse, c[0x0][0x1c8], 0x1 ;  /* 0x0000720000c63a11 */ /* 0x040fe400078008ff */
[-C--:B------:R-:W-:Y:S04]  /*61e0*/  HMMA.16816.F32 R28, R188, R186.reuse, R28 ;  /* 0x000000babc1c723c */ /* 0x080fe8000000181c */
[----:B------:R-:W-:Y:S02]  /*61f0*/  IADD3 R142, R143, R194, RZ ;  /* 0x000000c28f8e7210 */ /* 0x000fe40007ffe0ff */
[----:B------:R-:W-:Y:S01]  /*6200*/  @P3 LEA.HI.X R197, R3, c[0x0][0x1cc], R2, 0x1, P1 ;  /* 0x0000730003c53a11 */ /* 0x000fe200008f0c02 */
[C---:B------:R-:W-:Y:S01]  /*6210*/  IMAD.IADD R3, R143.reuse, 0x1, R192 ;  /* 0x000000018f037824 */ /* 0x040fe200078e02c0 */
[C---:B------:R-:W-:Y:S04]  /*6220*/  HMMA.16816.F32 R32, R176.reuse, R186, R32 ;  /* 0x000000bab020723c */ /* 0x040fe80000001820 */
[----:B------:R-:W-:Y:S01]  /*6230*/  @P3 LEA.HI.X R199, R0, c[0x0][0x1cc], R144, 0x1, P0 ;  /* 0x0000730000c73a11 */ /* 0x000fe200000f0c90 */
[----:B------:R-:W-:Y:S01]  /*6240*/  IMAD.IADD R2, R143, 0x1, R193 ;  /* 0x000000018f027824 */ /* 0x000fe200078e02c1 */
[C---:B------:R-:W-:Y:S02]  /*6250*/  ISETP.GT.AND P1, PT, R142.reuse, RZ, PT ;  /* 0x000000ff8e00720c */ /* 0x040fe40003f24270 */
[-C--:B---3--:R-:W-:Y:S03]  /*6260*/  HMMA.16816.F32 R36, R176, R148.reuse, R36 ;  /* 0x00000094b024723c */ /* 0x088fe60000001824 */
[----:B------:R-:W-:Y:S02]  /*6270*/  ISETP.GT.AND P0, PT, R142, 0x1, PT ;  /* 0x000000018e00780c */ /* 0x000fe40003f04270 */
[----:B------:R-:W-:Y:S02]  /*6280*/  FSEL R182, R4, -INF , P1 ;  /* 0xff80000004b67808 */ /* 0x000fe40000800000 */
[----:B------:R-:W-:Y:S01]  /*6290*/  FSEL R183, R5, -INF , P0 ;  /* 0xff80000005b77808 */ /* 0x000fe20000000000 */
[C---:B------:R-:W-:Y:S04]  /*62a0*/  HMMA.16816.F32 R40, R188.reuse, R148, R40 ;  /* 0x00000094bc28723c */ /* 0x040fe80000001828 */
[C---:B------:R-:W-:Y:S02]  /*62b0*/  ISETP.GT.AND P1, PT, R3.reuse, RZ, PT ;  /* 0x000000ff0300720c */ /* 0x040fe40003f24270 */
[----:B------:R-:W-:Y:S02]  /*62c0*/  ISETP.GT.AND P0, PT, R3, 0x1, PT ;  /* 0x000000010300780c */ /* 0x000fe40003f04270 */
[-C--:B------:R-:W-:Y:S04]  /*62d0*/  HMMA.16816.F32 R44, R188, R150.reuse, R44 ;  /* 0x00000096bc2c723c */ /* 0x080fe8000000182c */
[----:B------:R-:W-:Y:S02]  /*62e0*/  FSEL R185, R6, -INF , P1 ;  /* 0xff80000006b97808 */ /* 0x000fe40000800000 */
[----:B------:R-:W-:Y:S02]  /*62f0*/  FSEL R184, R7, -INF , P0 ;  /* 0xff80000007b87808 */ /* 0x000fe40000000000 */
[C---:B------:R-:W-:Y:S01]  /*6300*/  HMMA.16816.F32 R48, R176.reuse, R150, R48 ;  /* 0x00000096b030723c */ /* 0x040fe20000001830 */
[----:B------:R-:W1:Y:S01]  /*6310*/  LDSM.16.M88.4 R4, [R214] ;  /* 0x00000000d604783b */ /* 0x000e620000000200 */
[----:B------:R-:W-:Y:S04]  /*6320*/  DEPBAR.LE SB0, 0x0 ;  /* 0x000080000000791a */ /* 0x000fe80000000000 */
[----:B------:R-:W-:Y:S01]  /*6330*/  IADD3 R0, R143, R145, RZ ;  /* 0x000000918f007210 */ /* 0x000fe20007ffe0ff */
[----:B------:R-:W-:Y:S02]  /*6340*/  IMAD.MOV.U32 R143, RZ, RZ, R228 ;  /* 0x000000ffff8f7224 */ /* 0x000fe400078e00e4 */
[----:B------:R-:W-:Y:S01]  /*6350*/  BAR.SYNC.DEFER_BLOCKING 0x0 ;  /* 0x0000000000007b1d */ /* 0x000fe20000010000 */
[C---:B------:R-:W-:Y:S02]  /*6360*/  ISETP.GT.AND P1, PT, R2.reuse, RZ, PT ;  /* 0x000000ff0200720c */ /* 0x040fe40003f24270 */
[----:B------:R-:W-:Y:S02]  /*6370*/  ISETP.GT.AND P0, PT, R2, 0x1, PT ;  /* 0x000000010200780c */ /* 0x000fe40003f04270 */
[----:B------:R-:W-:Y:S02]  /*6380*/  FSEL R187, R8, -INF , P1 ;  /* 0xff80000008bb7808 */ /* 0x000fe40000800000 */
[----:B------:R-:W-:Y:S02]  /*6390*/  ISETP.GT.AND P1, PT, R0, RZ, PT ;  /* 0x000000ff0000720c */ /* 0x000fe40003f24270 */
[----:B------:R-:W-:Y:S01]  /*63a0*/  FSEL R186, R9, -INF , P0 ;  /* 0xff80000009ba7808 */ /* 0x000fe20000000000 */
[----:B------:R-:W-:Y:S01]  /*63b0*/  IMAD.MOV.U32 R9, RZ, RZ, R213 ;  /* 0x000000ffff097224 */ /* 0x000fe200078e00d5 */
[----:B------:R-:W-:Y:S02]  /*63c0*/  FSEL R10, R10, -INF , P1 ;  /* 0xff8000000a0a7808 */ /* 0x000fe40000800000 */
[----:B------:R-:W-:Y:S02]  /*63d0*/  ISETP.GT.AND P0, PT, R0, 0x1, PT ;  /* 0x000000010000780c */ /* 0x000fe40003f04270 */
[----:B------:R-:W-:Y:S02]  /*63e0*/  ISETP.GT.AND P1, PT, R2, 0x8, PT ;  /* 0x000000080200780c */ /* 0x000fe40003f24270 */
[----:B------:R-:W-:Y:S02]  /*63f0*/  FSEL R11, R11, -INF , P0 ;  /* 0xff8000000b0b7808 */ /* 0x000fe40000000000 */
[----:B------:R-:W-:Y:S02]  /*6400*/  FSEL R12, R12, -INF , P1 ;  /* 0xff8000000c0c7808 */ /* 0x000fe40000800000 */
[----:B------:R-:W-:Y:S02]  /*6410*/  ISETP.GT.AND P0, PT, R2, 0x9, PT ;  /* 0x000000090200780c */ /* 0x000fe40003f04270 */
[----:B------:R-:W-:Y:S01]  /*6420*/  ISETP.GT.AND P1, PT, R0, 0x8, PT ;  /* 0x000000080000780c */ /* 0x000fe20003f24270 */
[----:B------:R-:W-:Y:S01]  /*6430*/  @!PT LDS RZ, [RZ] ;  /* 0x00000000fffff984 */ /* 0x000fe20000000800 */
[----:B------:R-:W-:Y:S01]  /*6440*/  @!PT LDS RZ, [RZ] ;  /* 0x00000000fffff984 */ /* 0x000fe20000000800 */
[----:B------:R-:W-:Y:S01]  /*6450*/  @!PT LDS RZ, [RZ] ;  /* 0x00000000fffff984 */ /* 0x000fe20000000800 */
[----:B------:R2:W-:Y:S01]  /*6460*/  @P3 LDGSTS.E.BYPASS.LTC128B.128 [R225+0x3100], [R202.64], !P6 ;  /* 0x03100000cae13fae */ /* 0x0005e2000f101d46 */
[----:B------:R-:W-:Y:S02]  /*6470*/  FSEL R13, R13, -INF , P0 ;  /* 0xff8000000d0d7808 */ /* 0x000fe40000000000 */
[----:B------:R-:W-:Y:S02]  /*6480*/  FSEL R14, R14, -INF , P1 ;  /* 0xff8000000e0e7808 */ /* 0x000fe40000800000 */
[----:B------:R-:W-:Y:S02]  /*6490*/  ISETP.GT.AND P0, PT, R0, 0x9, PT ;  /* 0x000000090000780c */ /* 0x000fe40003f04270 */
[----:B------:R-:W-:Y:S01]  /*64a0*/  ISETP.GT.AND P1, PT, R142, 0x8, PT ;  /* 0x000000088e00780c */ /* 0x000fe20003f24270 */
[-C--:B-1----:R-:W-:Y:S01]  /*64b0*/  HMMA.16816.F32 R52, R176, R4.reuse, R52 ;  /* 0x00000004b034723c */ /* 0x082fe20000001834 */
[----:B------:R1:W-:Y:S04]  /*64c0*/  @P3 LDGSTS.E.BYPASS.LTC128B.128 [R225+0x4100], [R200.64], !P5 ;  /* 0x04100000c8e13fae */ /* 0x0003e8000e901d46 */
[----:B------:R-:W-:Y:S02]  /*64d0*/  FSEL R15, R15, -INF , P0 ;  /* 0xff8000000f0f7808 */ /* 0x000fe40000000000 */
[----:B------:R-:W-:Y:S01]  /*64e0*/  FSEL R16, R16, -INF , P1 ;  /* 0xff80000010107808 */ /* 0x000fe20000800000 */
[C---:B------:R-:W-:Y:S01]  /*64f0*/  HMMA.16816.F32 R56, R188.reuse, R4, R56 ;  /* 0x00000004bc38723c */ /* 0x040fe20000001838 */
[----:B------:R3:W-:Y:S03]  /*6500*/  @P3 LDGSTS.E.BYPASS.LTC128B.128 [R225+0x5100], [R196.64], !P4 ;  /* 0x05100000c4e13fae */ /* 0x0007e6000e101d46 */
[----:B------:R-:W-:Y:S02]  /*6510*/  ISETP.GT.AND P1, PT, R3, 0x8, PT ;  /* 0x000000080300780c */ /* 0x000fe40003f24270 */
[----:B------:R-:W-:Y:S02]  /*6520*/  ISETP.GT.AND P0, PT, R142, 0x9, PT ;  /* 0x000000098e00780c */ /* 0x000fe40003f04270 */
[-C--:B------:R-:W-:Y:S01]  /*6530*/  HMMA.16816.F32 R60, R188, R6.reuse, R60 ;  /* 0x00000006bc3c723c */ /* 0x080fe2000000183c */
[----:B------:R4:W-:Y:S03]  /*6540*/  @P3 LDGSTS.E.BYPASS.LTC128B.128 [R225+0x3900], [R198.64], !P6 ;  /* 0x03900000c6e13fae */ /* 0x0009e6000f101d46 */
[----:B------:R-:W-:Y:S02]  /*6550*/  FSEL R17, R17, -INF , P0 ;  /* 0xff80000011117808 */ /* 0x000fe40000000000 */
[----:B------:R-:W-:Y:S02]  /*6560*/  ISETP.GT.AND P0, PT, R3, 0x9, PT ;  /* 0x000000090300780c */ /* 0x000fe40003f04270 */
[----:B------:R-:W-:Y:S04]  /*6570*/  HMMA.16816.F32 R64, R176, R6, R64 ;  /* 0x00000006b040723c */ /* 0x000fe80000001840 */
[----:B------:R-:W-:Y:S02]  /*6580*/  FSEL R18, R18, -INF , P1 ;  /* 0xff80000012127808 */ /* 0x000fe40000800000 */
[C---:B------:R-:W-:Y:S02]  /*6590*/  ISETP.GT.AND P1, PT, R142.reuse, 0x10, PT ;  /* 0x000000108e00780c */ /* 0x040fe40003f24270 */
[----:B------:R-:W-:Y:S02]  /*65a0*/  FSEL R19, R19, -INF , P0 ;  /* 0xff80000013137808 */ /* 0x000fe40000000000 */
[----:B------:R-:W-:Y:S02]  /*65b0*/  ISETP.GT.AND P0, PT, R142, 0x11, PT ;  /* 0x000000118e00780c */ /* 0x000fe40003f04270 */
[----:B------:R-:W-:Y:S01]  /*65c0*/  FSEL R193, R20, -INF , P1 ;  /* 0xff80000014c17808 */ /* 0x000fe20000800000 */
[----:B------:R-:W-:Y:S01]  /*65d0*/  IMAD.MOV.U32 R20, RZ, RZ, R227 ;  /* 0x000000ffff147224 */ /* 0x000fe200078e00e3 */
[----:B------:R-:W-:Y:S02]  /*65e0*/  ISETP.GT.AND P1, PT, R3, 0x10, PT ;  /* 0x000000100300780c */ /* 0x000fe40003f24270 */
[----:B------:R-:W-:Y:S02]  /*65f0*/  FSEL R192, R21, -INF , P0 ;  /* 0xff80000015c07808 */ /* 0x000fe40000000000 */
[----:B------:R-:W-:Y:S02]  /*6600*/  ISETP.GT.AND P0, PT, R3, 0x11, PT ;  /* 0x000000110300780c */ /* 0x000fe40003f04270 */
[----:B------:R-:W-:Y:S02]  /*6610*/  FSEL R194, R22, -INF , P1 ;  /* 0xff80000016c27808 */ /* 0x000fe40000800000 */
[----:B------:R-:W-:Y:S02]  /*6620*/  FMNMX.FTZ R4, R182, R140, !PT ;  /* 0x0000008cb6047209 */ /* 0x000fe40007810000 */
[C---:B------:R-:W-:Y:S02]  /*6630*/  ISETP.GT.AND P1, PT, R2.reuse, 0x10, PT ;  /* 0x000000100200780c */ /* 0x040fe40003f24270 */
[----:B------:R-:W-:Y:S02]  /*6640*/  FSEL R195, R23, -INF , P0 ;  /* 0xff80000017c37808 */ /* 0x000fe40000000000 */
[----:B------:R-:W-:Y:S02]  /*6650*/  FMNMX.FTZ R4, R183, R4, !PT ;  /* 0x00000004b7047209 */ /* 0x000fe40007810000 */
[----:B------:R-:W-:Y:S02]  /*6660*/  ISETP.GT.AND P0, PT, R2, 0x11, PT ;  /* 0x000000110200780c */ /* 0x000fe40003f04270 */
[----:B------:R-:W-:Y:S02]  /*6670*/  FSEL R206, R24, -INF , P1 ;  /* 0xff80000018ce7808 */ /* 0x000fe40000800000 */
[----:B------:R-:W-:Y:S02]  /*6680*/  ISETP.GT.AND P1, PT, R0, 0x10, PT ;  /* 0x000000100000780c */ /* 0x000fe40003f24270 */
        /* <DEDUP_REMOVED lines=27> */
[C---:B------:R-:W-:Y:S02]  /*6840*/  ISETP.GT.AND P0, PT, R142.reuse, 0x21, PT ;  /* 0x000000218e00780c */ /* 0x040fe40003f04270 */
[----:B------:R-:W-:Y:S02]  /*6850*/  FMNMX.FTZ R145, R189, R145, !PT ;  /* 0x00000091bd917209 */ /* 0x000fe40007810000 */
[----:B------:R-:W-:Y:S02]  /*6860*/  FSEL R233, R37, -INF , P0 ;  /* 0xff80000025e97808 */ /* 0x000fe40000000000 */
[C---:B------:R-:W-:Y:S02]  /*6870*/  ISETP.GT.AND P1, PT, R3.reuse, 0x20, PT ;  /* 0x000000200300780c */ /* 0x040fe40003f24270 */
[----:B------:R-:W-:Y:S02]  /*6880*/  ISETP.GT.AND P0, PT, R142, 0x28, PT ;  /* 0x000000288e00780c */ /* 0x000fe40003f04270 */
[----:B------:R-:W-:Y:S02]  /*6890*/  FMNMX.FTZ R145, R232, R145, !PT ;  /* 0x00000091e8917209 */ /* 0x000fe40007810000 */
[----:B------:R-:W-:Y:S02]  /*68a0*/  FSEL R249, R38, -INF , P1 ;  /* 0xff80000026f97808 */ /* 0x000fe40000800000 */
[----:B------:R-:W-:Y:S02]  /*68b0*/  ISETP.GT.AND P1, PT, R3, 0x21, PT ;  /* 0x000000210300780c */ /* 0x000fe40003f24270 */
[----:B------:R-:W-:Y:S02]  /*68c0*/  FSEL R234, R48, -INF , P0 ;  /* 0xff80000030ea7808 */ /* 0x000fe40000000000 */
[C---:B------:R-:W-:Y:S02]  /*68d0*/  ISETP.GT.AND P0, PT, R142.reuse, 0x29, PT ;  /* 0x000000298e00780c */ /* 0x040fe40003f04270 */
[----:B------:R-:W-:Y:S02]  /*68e0*/  FMNMX.FTZ R145, R233, R145, !PT ;  /* 0x00000091e9917209 */ /* 0x000fe40007810000 */
[----:B------:R-:W-:Y:S02]  /*68f0*/  FSEL R252, R39, -INF , P1 ;  /* 0xff80000027fc7808 */ /* 0x000fe40000800000 */
[----:B------:R-:W-:Y:S02]  /*6900*/  ISETP.GT.AND P1, PT, R142, 0x30, PT ;  /* 0x000000308e00780c */ /* 0x000fe40003f24270 */
[----:B------:R-:W-:Y:S02]  /*6910*/  FSEL R235, R49, -INF , P0 ;  /* 0xff80000031eb7808 */ /* 0x000fe40000000000 */
[----:B------:R-:W-:Y:S02]  /*6920*/  FMNMX.FTZ R145, R234, R145, !PT ;  /* 0x00000091ea917209 */ /* 0x000fe40007810000 */
[----:B------:R-:W-:Y:S02]  /*6930*/  FSEL R236, R52, -INF , P1 ;  /* 0xff80000034ec7808 */ /* 0x000fe40000800000 */
[C---:B------:R-:W-:Y:S02]  /*6940*/  ISETP.GT.AND P0, PT, R142.reuse, 0x31, PT ;  /* 0x000000318e00780c */ /* 0x040fe40003f04270 */
[----:B------:R-:W-:Y:S02]  /*6950*/  FMNMX.FTZ R145, R235, R145, !PT ;  /* 0x00000091eb917209 */ /* 0x000fe40007810000 */
[----:B------:R-:W-:Y:S02]  /*6960*/  FSEL R251, R53, -INF , P0 ;  /* 0xff80000035fb7808 */ /* 0x000fe40000000000 */
[----:B------:R-:W-:Y:S02]  /*6970*/  ISETP.GT.AND P1, PT, R142, 0x38, PT ;  /* 0x000000388e00780c */ /* 0x000fe40003f24270 */
[----:B------:R-:W-:Y:S02]  /*6980*/  FMNMX.FTZ R145, R236, R145, !PT ;  /* 0x00000091ec917209 */ /* 0x000fe40007810000 */
[----:B------:R-:W-:Y:S02]  /*6990*/  FSEL R24, R64, -INF , P1 ;  /* 0xff80000040187808 */ /* 0x000fe40000800000 */
[----:B------:R-:W-:Y:S02]  /*69a0*/  ISETP.GT.AND P0, PT, R142, 0x39, PT ;  /* 0x000000398e00780c */ /* 0x000fe40003f04270 */
[----:B------:R-:W-:Y:S02]  /*69b0*/  FMNMX.FTZ R145, R251, R145, !PT ;  /* 0x00000091fb917209 */ /* 0x000fe40007810000 */
[----:B------:R-:W-:Y:S02]  /*69c0*/  FSEL R65, R65, -INF , P0 ;  /* 0xff80000041417808 */ /* 0x000fe40000000000 */
[----:B------:R-:W-:Y:S02]  /*69d0*/  FMNMX.FTZ R145, R24, R145, !PT ;  /* 0x0000009118917209 */ /* 0x000fe40007810000 */
[----:B------:R-:W-:Y:S02]  /*69e0*/  FMNMX.FTZ R144, R185, R141, !PT ;  /* 0x0000008db9907209 */ /* 0x000fe40007810000 */
[----:B------:R-:W-:Y:S02]  /*69f0*/  FMNMX.FTZ R145, R65, R145, !PT ;  /* 0x0000009141917209 */ /* 0x000fe40007810000 */
[----:B------:R-:W-:Y:S02]  /*6a00*/  FMNMX.FTZ R144, R184, R144, !PT ;  /* 0x00000090b8907209 */ /* 0x000fe40007810000 */
[----:B------:R-:W-:Y:S01]  /*6a10*/  ISETP.GT.AND P1, PT, R2, 0x20, PT ;  /* 0x000000200200780c */ /* 0x000fe20003f24270 */
[----:B------:R-:W1:Y:S01]  /*6a20*/  SHFL.BFLY PT, R5, R145, 0x2, 0x1f ;  /* 0x0c401f0091057f89 */ /* 0x000e6200000e0000 */
[----:B------:R-:W-:Y:S02]  /*6a30*/  FMNMX.FTZ R144, R18, R144, !PT ;  /* 0x0000009012907209 */ /* 0x000fe40007810000 */
[----:B------:R-:W-:Y:S02]  /*6a40*/  ISETP.GT.AND P0, PT, R2, 0x21, PT ;  /* 0x000000210200780c */ /* 0x000fe40003f04270 */
[----:B------:R-:W-:Y:S02]  /*6a50*/  FMNMX.FTZ R144, R19, R144, !PT ;  /* 0x0000009013907209 */ /* 0x000fe40007810000 */
        /* <DEDUP_REMOVED lines=9> */
[----:B------:R-:W-:Y:S02]  /*6af0*/  ISETP.GT.AND P0, PT, R3, 0x29, PT ;  /* 0x000000290300780c */ /* 0x000fe40003f04270 */
[----:B------:R-:W-:Y:S01]  /*6b00*/  FMNMX.FTZ R144, R190, R144, !PT ;  /* 0x00000090be907209 */ /* 0x000fe20007810000 */
[----:B-1----:R-:W-:Y:S01]  /*6b10*/  IMAD.MOV.U32 R200, RZ, RZ, R246 ;  /* 0x000000ffffc87224 */ /* 0x002fe200078e00f6 */
[----:B------:R-:W-:Y:S02]  /*6b20*/  FMNMX.FTZ R4, R187, R146, !PT ;  /* 0x00000092bb047209 */ /* 0x000fe40007810000 */
[----:B------:R-:W-:Y:S02]  /*6b30*/  FSEL R250, R50, -INF , P1 ;  /* 0xff80000032fa7808 */ /* 0x000fe40000800000 */
[----:B------:R-:W-:Y:S02]  /*6b40*/  ISETP.GT.AND P1, PT, R3, 0x30, PT ;  /* 0x000000300300780c */ /* 0x000fe40003f24270 */
[----:B------:R-:W-:Y:S02]  /*6b50*/  FSEL R239, R51, -INF , P0 ;  /* 0xff80000033ef7808 */ /* 0x000fe40000000000 */
[----:B------:R-:W-:Y:S02]  /*6b60*/  ISETP.GT.AND P0, PT, R3, 0x31, PT ;  /* 0x000000310300780c */ /* 0x000fe40003f04270 */
[----:B------:R-:W-:Y:S02]  /*6b70*/  FMNMX.FTZ R145, R145, R5, !PT ;  /* 0x0000000591917209 */ /* 0x000fe40007810000 */
[----:B------:R-:W-:Y:S02]  /*6b80*/  FMNMX.FTZ R144, R191, R144, !PT ;  /* 0x00000090bf907209 */ /* 0x000fe40007810000 */
[----:B------:R-:W-:Y:S01]  /*6b90*/  FSEL R247, R55, -INF , P0 ;  /* 0xff80000037f77808 */ /* 0x000fe20000000000 */
[----:B------:R-:W1:Y:S01]  /*6ba0*/  SHFL.BFLY PT, R6, R145, 0x1, 0x1f ;  /* 0x0c201f0091067f89 */ /* 0x000e6200000e0000 */
[----:B------:R-:W-:Y:S02]  /*6bb0*/  MOV R8, R224 ;  /* 0x000000e000087202 */ /* 0x000fe40000000f00 */
[----:B------:R-:W-:Y:S02]  /*6bc0*/  FSEL R224, R54, -INF , P1 ;  /* 0xff80000036e07808 */ /* 0x000fe40000800000 */
[----:B------:R-:W-:Y:S02]  /*6bd0*/  FMNMX.FTZ R4, R186, R4, !PT ;  /* 0x00000004ba047209 */ /* 0x000fe40007810000 */
[C---:B------:R-:W-:Y:S02]  /*6be0*/  ISETP.GT.AND P1, PT, R3.reuse, 0x38, PT ;  /* 0x000000380300780c */ /* 0x040fe40003f24270 */
[----:B------:R-:W-:Y:S02]  /*6bf0*/  ISETP.GT.AND P0, PT, R3, 0x39, PT ;  /* 0x000000390300780c */ /* 0x000fe40003f04270 */
[----:B------:R-:W-:Y:S02]  /*6c00*/  FMNMX.FTZ R3, R10, R147, !PT ;  /* 0x000000930a037209 */ /* 0x000fe40007810000 */
[----:B------:R-:W-:Y:S02]  /*6c10*/  FMNMX.FTZ R144, R249, R144, !PT ;  /* 0x00000090f9907209 */ /* 0x000fe40007810000 */
[----:B------:R-:W-:Y:S02]  /*6c20*/  FMNMX.FTZ R4, R12, R4, !PT ;  /* 0x000000040c047209 */ /* 0x000fe40007810000 */
[----:B------:R-:W-:Y:S02]  /*6c30*/  FMNMX.FTZ R3, R11, R3, !PT ;  /* 0x000000030b037209 */ /* 0x000fe40007810000 */
[----:B------:R-:W-:Y:S02]  /*6c40*/  FMNMX.FTZ R144, R252, R144, !PT ;  /* 0x00000090fc907209 */ /* 0x000fe40007810000 */
[----:B------:R-:W-:Y:S01]  /*6c50*/  FSEL R25, R66, -INF , P1 ;  /* 0xff80000042197808 */ /* 0x000fe20000800000 */
[----:B------:R-:W-:Y:S01]  /*6c60*/  IMAD.MOV.U32 R66, RZ, RZ, R24 ;  /* 0x000000ffff427224 */ /* 0x000fe200078e0018 */
[----:B------:R-:W-:Y:S02]  /*6c70*/  FMNMX.FTZ R4, R13, R4, !PT ;  /* 0x000000040d047209 */ /* 0x000fe40007810000 */
[----:B------:R-:W-:Y:S02]  /*6c80*/  ISETP.GT.AND P1, PT, R2, 0x28, PT ;  /* 0x000000280200780c */ /* 0x000fe40003f24270 */
[----:B------:R-:W-:Y:S02]  /*6c90*/  FMNMX.FTZ R3, R14, R3, !PT ;  /* 0x000000030e037209 */ /* 0x000fe40007810000 */
[----:B------:R-:W-:Y:S02]  /*6ca0*/  FMNMX.FTZ R144, R250, R144, !PT ;  /* 0x00000090fa907209 */ /* 0x000fe40007810000 */
[----:B------:R-:W-:Y:S02]  /*6cb0*/  FSEL R51, R44, -INF , P1 ;  /* 0xff8000002c337808 */ /* 0x000fe40000800000 */
[----:B------:R-:W-:Y:S01]  /*6cc0*/  FSEL R242, R67, -INF , P0 ;  /* 0xff80000043f27808 */ /* 0x000fe20000000000 */
[----:B------:R-:W-:Y:S01]  /*6cd0*/  IMAD.MOV.U32 R67, RZ, RZ, R251 ;  /* 0x000000ffff437224 */ /* 0x000fe200078e00fb */
[----:B------:R-:W-:Y:S02]  /*6ce0*/  FMNMX.FTZ R4, R206, R4, !PT ;  /* 0x00000004ce047209 */ /* 0x000fe40007810000 */
[----:B------:R-:W-:Y:S02]  /*6cf0*/  FMNMX.FTZ R3, R15, R3, !PT ;  /* 0x000000030f037209 */ /* 0x000fe40007810000 */
[----:B------:R-:W-:Y:S02]  /*6d00*/  ISETP.GT.AND P0, PT, R2, 0x29, PT ;  /* 0x000000290200780c */ /* 0x000fe40003f04270 */
[----:B------:R-:W-:Y:S02]  /*6d10*/  ISETP.GT.AND P1, PT, R0, 0x28, PT ;  /* 0x000000280000780c */ /* 0x000fe40003f24270 */
[----:B------:R-:W-:Y:S02]  /*6d20*/  FMNMX.FTZ R144, R239, R144, !PT ;  /* 0x00000090ef907209 */ /* 0x000fe40007810000 */
[----:B------:R-:W-:Y:S02]  /*6d30*/  FMNMX.FTZ R4, R205, R4, !PT ;  /* 0x00000004cd047209 */ /* 0x000fe40007810000 */
[----:B------:R-:W-:Y:S02]  /*6d40*/  FSEL R245, R45, -INF , P0 ;  /* 0xff8000002df57808 */ /* 0x000fe40000000000 */
[----:B------:R-:W-:Y:S02]  /*6d50*/  FSEL R43, R46, -INF , P1 ;  /* 0xff8000002e2b7808 */ /* 0x000fe40000800000 */
[----:B------:R-:W-:Y:S01]  /*6d60*/  ISETP.GT.AND P0, PT, R0, 0x29, PT ;  /* 0x000000290000780c */ /* 0x000fe20003f04270 */
[----:B------:R-:W-:Y:S01]  /*6d70*/  IMAD.MOV.U32 R201, RZ, RZ, R245 ;  /* 0x000000ffffc97224 */ /* 0x000fe200078e00f5 */
[----:B------:R-:W-:Y:S02]  /*6d80*/  ISETP.GT.AND P1, PT, R2, 0x30, PT ;  /* 0x000000300200780c */ /* 0x000fe40003f24270 */
[----:B------:R-:W-:Y:S02]  /*6d90*/  FMNMX.FTZ R3, R207, R3, !PT ;  /* 0x00000003cf037209 */ /* 0x000fe40007810000 */
[----:B------:R-:W-:Y:S02]  /*6da0*/  FMNMX.FTZ R144, R224, R144, !PT ;  /* 0x00000090e0907209 */ /* 0x000fe40007810000 */
[----:B------:R-:W-:Y:S02]  /*6db0*/  FSEL R56, R56, -INF , P1 ;  /* 0xff80000038387808 */ /* 0x000fe40000800000 */
[----:B------:R-:W-:Y:S02]  /*6dc0*/  FMNMX.FTZ R3, R227, R3, !PT ;  /* 0x00000003e3037209 */ /* 0x000fe40007810000 */
[----:B------:R-:W-:Y:S02]  /*6dd0*/  FMNMX.FTZ R4, R228, R4, !PT ;  /* 0x00000004e4047209 */ /* 0x000fe40007810000 */
        /* <DEDUP_REMOVED lines=8> */
[----:B------:R-:W-:Y:S02]  /*6e60*/  ISETP.GT.AND P1, PT, R2, 0x39, PT ;  /* 0x000000390200780c */ /* 0x000fe40003f24270 */
[----:B------:R-:W-:Y:S02]  /*6e70*/  FMNMX.FTZ R2, R230, R3, !PT ;  /* 0x00000003e6027209 */ /* 0x000fe40007810000 */
[----:B-1----:R-:W-:Y:S02]  /*6e80*/  FMNMX.FTZ R145, R145, R6, !PT ;  /* 0x0000000691917209 */ /* 0x002fe40007810000 */
[----:B------:R-:W-:Y:S02]  /*6e90*/  FMNMX.FTZ R144, R25, R144, !PT ;  /* 0x0000009019907209 */ /* 0x000fe40007810000 */
[----:B------:R-:W-:Y:S01]  /*6ea0*/  FMNMX.FTZ R2, R231, R2, !PT ;  /* 0x00000002e7027209 */ /* 0x000fe20007810000 */
[----:B------:R-:W-:Y:S01]  /*6eb0*/  FMUL.FTZ R149, R145, c[0x0][0x2d0] ;  /* 0x0000b40091957a20 */ /* 0x000fe20000410000 */
[----:B------:R-:W-:Y:S02]  /*6ec0*/  FMNMX.FTZ R4, R241, R4, !PT ;  /* 0x00000004f1047209 */ /* 0x000fe40007810000 */
[----:B------:R-:W-:Y:S02]  /*6ed0*/  FSEL R244, R61, -INF , P1 ;  /* 0xff8000003df47808 */ /* 0x000fe40000800000 */
[----:B------:R-:W-:Y:S02]  /*6ee0*/  FMNMX.FTZ R144, R242, R144, !PT ;  /* 0x00000090f2907209 */ /* 0x000fe40007810000 */
[----:B------:R-:W-:Y:S02]  /*6ef0*/  FSETP.NEU.FTZ.AND P1, PT, R145, -INF , PT ;  /* 0xff8000009100780b */ /* 0x000fe40003f3d000 */
[----:B------:R-:W-:Y:S01]  /*6f00*/  FSEL R27, R60, -INF , P0 ;  /* 0xff8000003c1b7808 */ /* 0x000fe20000000000 */
[----:B------:R-:W1:Y:S01]  /*6f10*/  SHFL.BFLY PT, R5, R144, 0x2, 0x1f ;  /* 0x0c401f0090057f89 */ /* 0x000e6200000e0000 */
[----:B------:R-:W-:Y:S02]  /*6f20*/  FMNMX.FTZ R2, R64, R2, !PT ;  /* 0x0000000240027209 */ /* 0x000fe40007810000 */
[----:B------:R-:W-:Y:S02]  /*6f30*/  FMNMX.FTZ R4, R243, R4, !PT ;  /* 0x00000004f3047209 */ /* 0x000fe40007810000 */
[C---:B------:R-:W-:Y:S02]  /*6f40*/  ISETP.GT.AND P0, PT, R0.reuse, 0x31, PT ;  /* 0x000000310000780c */ /* 0x040fe40003f04270 */
[----:B------:R-:W-:Y:S02]  /*6f50*/  FSEL R149, R149, RZ, P1 ;  /* 0x000000ff95957208 */ /* 0x000fe40000800000 */
[----:B------:R-:W-:Y:S02]  /*6f60*/  FMNMX.FTZ R4, R51, R4, !PT ;  /* 0x0000000433047209 */ /* 0x000fe40007810000 */
[----:B------:R-:W-:Y:S01]  /*6f70*/  FSEL R26, R59, -INF , P0 ;  /* 0xff8000003b1a7808 */ /* 0x000fe20000000000 */
[--C-:B------:R-:W-:Y:S01]  /*6f80*/  FFMA.FTZ R3, R183, c[0x0][0x2d0], -R149.reuse ;  /* 0x0000b400b7037a23 */ /* 0x100fe20000010895 */
[----:B------:R-:W-:Y:S02]  /*6f90*/  ISETP.GT.AND P0, PT, R0, 0x38, PT ;  /* 0x000000380000780c */ /* 0x000fe40003f04270 */
[----:B------:R-:W-:Y:S01]  /*6fa0*/  FMNMX.FTZ R2, R246, R2, !PT ;  /* 0x00000002f6027209 */ /* 0x000fe20007810000 */
[----:B------:R-:W-:Y:S01]  /*6fb0*/  MUFU.EX2 R22, R3 ;  /* 0x0000000300167308 */ /* 0x000fe20000000800 */
[----:B------:R-:W-:Y:S02]  /*6fc0*/  FSEL R213, R62, -INF , P0 ;  /* 0xff8000003ed57808 */ /* 0x000fe40000000000 */
[----:B------:R-:W-:Y:S02]  /*6fd0*/  ISETP.GT.AND P0, PT, R0, 0x39, PT ;  /* 0x000000390000780c */ /* 0x000fe40003f04270 */
[----:B------:R-:W-:Y:S01]  /*6fe0*/  FMNMX.FTZ R0, R43, R2, !PT ;  /* 0x000000022b007209 */ /* 0x000fe20007810000 */
[----:B------:R-:W-:Y:S01]  /*6ff0*/  FFMA.FTZ R2, R182, c[0x0][0x2d0], -R149 ;  /* 0x0000b400b6027a23 */ /* 0x000fe20000010895 */
[----:B------:R-:W-:Y:S02]  /*7000*/  FMNMX.FTZ R4, R245, R4, !PT ;  /* 0x00000004f5047209 */ /* 0x000fe40007810000 */
[----:B-1----:R-:W-:Y:S01]  /*7010*/  FMNMX.FTZ R144, R144, R5, !PT ;  /* 0x0000000590907209 */ /* 0x002fe20007810000 */
[----:B------:R1:W-:Y:S01]  /*7020*/  MUFU.EX2 R240, R2 ;  /* 0x0000000200f07308 */ /* 0x0003e20000000800 */
[----:B------:R-:W-:Y:S02]  /*7030*/  FMNMX.FTZ R4, R56, R4, !PT ;  /* 0x0000000438047209 */ /* 0x000fe40007810000 */
[----:B------:R-:W-:Y:S01]  /*7040*/  FSEL R148, R63, -INF , P0 ;  /* 0xff8000003f947808 */ /* 0x000fe20000000000 */
[----:B------:R-:W3:Y:S01]  /*7050*/  SHFL.BFLY PT, R7, R144, 0x1, 0x1f ;  /* 0x0c201f0090077f89 */ /* 0x000ee200000e0000 */
[----:B------:R-:W-:Y:S02]  /*7060*/  FMNMX.FTZ R4, R237, R4, !PT ;  /* 0x00000004ed047209 */ /* 0x000fe40007810000 */
[----:B------:R-:W-:Y:S02]  /*7070*/  FMNMX.FTZ R0, R248, R0, !PT ;  /* 0x00000000f8007209 */ /* 0x000fe40007810000 */
[----:B------:R-:W-:Y:S02]  /*7080*/  FMNMX.FTZ R4, R27, R4, !PT ;  /* 0x000000041b047209 */ /* 0x000fe40007810000 */
[----:B------:R-:W-:Y:S02]  /*7090*/  FMNMX.FTZ R0, R238, R0, !PT ;  /* 0x00000000ee007209 */ /* 0x000fe40007810000 */
[----:B------:R-:W-:Y:S02]  /*70a0*/  FMNMX.FTZ R4, R244, R4, !PT ;  /* 0x00000004f4047209 */ /* 0x000fe40007810000 */
[----:B------:R-:W-:Y:S02]  /*70b0*/  FMNMX.FTZ R0, R26, R0, !PT ;  /* 0x000000001a007209 */ /* 0x000fe40007810000 */
[----:B--2---:R-:W-:Y:S01]  /*70c0*/  MOV R203, R244 ;  /* 0x000000f400cb7202 */ /* 0x004fe20000000f00 */
[----:B------:R-:W2:Y:S01]  /*70d0*/  SHFL.BFLY PT, R6, R4, 0x2, 0x1f ;  /* 0x0c401f0004067f89 */ /* 0x000ea200000e0000 */
[----:B------:R-:W-:Y:S02]  /*70e0*/  FMNMX.FTZ R0, R213, R0, !PT ;  /* 0x00000000d5007209 */ /* 0x000fe40007810000 */
[----:B----4-:R-:W-:Y:S02]  /*70f0*/  MOV R199, R43 ;  /* 0x0000002b00c77202 */ /* 0x010fe40000000f00 */
[----:B------:R-:W-:Y:S02]  /*7100*/  FMNMX.FTZ R0, R148, R0, !PT ;  /* 0x0000000094007209 */ /* 0x000fe40007810000 */
[----:B-1----:R-:W-:Y:S02]  /*7110*/  @P3 IADD3 R2, P0, R180, R9, RZ ;  /* 0x00000009b4023210 */ /* 0x002fe40007f1e0ff */
[----:B---3--:R-:W-:Y:S03]  /*7120*/  FMNMX.FTZ R144, R144, R7, !PT ;  /* 0x0000000790907209 */ /* 0x008fe60007810000 */
[C---:B------:R-:W-:Y:S01]  /*7130*/  @P3 IMAD.X R5, R181.reuse, 0x1, R8, P0 ;  /* 0x00000001b5053824 */ /* 0x040fe200000e0608 */
[----:B------:R-:W-:Y:S01]  /*7140*/  @P3 LEA R8, P0, R2, c[0x0][0x1c8], 0x1 ;  /* 0x0000720002083a11 */ /* 0x000fe200078008ff */
[----:B------:R-:W-:Y:S03]  /*7150*/  FMUL.FTZ R150, R144, c[0x0][0x2d0] ;  /* 0x0000b40090967a20 */ /* 0x000fe60000410000 */
[----:B------:R-:W-:Y:S01]  /*7160*/  @P3 LEA.HI.X R9, R2, c[0x0][0x1cc], R5, 0x1, P0 ;  /* 0x0000730002093a11 */ /* 0x000fe200000f0c05 */
[----:B------:R-:W-:Y:S01]  /*7170*/  FFMA.FTZ R2, R16, c[0x0][0x2d0], -R149 ;  /* 0x0000b40010027a23 */ /* 0x000fe20000010895 */
[----:B------:R-:W-:Y:S03]  /*7180*/  @P3 IADD3 R3, P0, R180, R20, RZ ;  /* 0x00000014b4033210 */ /* 0x000fe60007f1e0ff */
[----:B------:R1:W-:Y:S01]  /*7190*/  MUFU.EX2 R20, R2 ;  /* 0x0000000200147308 */ /* 0x0003e20000000800 */
[----:B------:R-:W-:Y:S01]  /*71a0*/  @P3 IADD3.X R5, R181, R143, RZ, P0, !PT ;  /* 0x0000008fb5053210 */ /* 0x000fe200007fe4ff */
[----:B------:R3:W-:Y:S01]  /*71b0*/  @P3 LDGSTS.E.BYPASS.LTC128B.128 [R225+0x4900], [R8.64], !P5 ;  /* 0x0490000008e13fae */ /* 0x0007e2000e901d46 */
[----:B--2---:R-:W-:Y:S02]  /*71c0*/  FMNMX.FTZ R4, R4, R6, !PT ;  /* 0x0000000604047209 */ /* 0x004fe40007810000 */
[C---:B------:R-:W-:Y:S04]  /*71d0*/  @P3 LEA R6, P0, R3.reuse, c[0x0][0x1c8], 0x1 ;  /* 0x0000720003063a11 */ /* 0x040fe800078008ff */
[----:B------:R-:W-:Y:S01]  /*71e0*/  @P3 LEA.HI.X R7, R3, c[0x0][0x1cc], R5, 0x1, P0 ;  /* 0x0000730003073a11 */ /* 0x000fe200000f0c05 */
[----:B------:R-:W-:Y:S01]  /*71f0*/  FFMA.FTZ R3, R17, c[0x0][0x2d0], -R149 ;  /* 0x0000b40011037a23 */ /* 0x000fe20000010895 */
[----:B------:R-:W-:Y:S01]  /*7200*/  FSETP.NEU.FTZ.AND P0, PT, R144, -INF , PT ;  /* 0xff8000009000780b */ /* 0x000fe20003f1d000 */
[----:B------:R-:W2:Y:S02]  /*7210*/  SHFL.BFLY PT, R143, R4, 0x1, 0x1f ;  /* 0x0c201f00048f7f89 */ /* 0x000ea400000e0000 */
[----:B------:R4:W-:Y:S01]  /*7220*/  MUFU.EX2 R48, R3 ;  /* 0x0000000300307308 */ /* 0x0009e20000000800 */
[----:B------:R-:W-:Y:S05]  /*7230*/  FSEL R150, R150, RZ, P0 ;  /* 0x000000ff96967208 */ /* 0x000fea0000000000 */
[----:B------:R3:W-:Y:S08]  /*7240*/  @P3 LDGSTS.E.BYPASS.LTC128B.128 [R225+0x5900], [R6.64], !P4 ;  /* 0x0590000006e13fae */ /* 0x0007f0000e101d46 */
[----:B-1----:R-:W1:Y:S01]  /*7250*/  SHFL.BFLY PT, R2, R0, 0x2, 0x1f ;  /* 0x0c401f0000027f89 */ /* 0x002e6200000e0000 */
[----:B--2---:R-:W-:Y:S01]  /*7260*/  FMNMX.FTZ R143, R4, R143, !PT ;  /* 0x0000008f048f7209 */ /* 0x004fe20007810000 */
[--C-:B------:R-:W-:Y:S06]  /*7270*/  FFMA.FTZ R4, R19, c[0x0][0x2d0], -R150.reuse ;  /* 0x0000b40013047a23 */ /* 0x100fec0000010896 */
[----:B------:R-:W-:Y:S01]  /*7280*/  LDSM.16.MT88.4 R36, [R210+0x100] ;  /* 0x00010000d224783b */ /* 0x000fe20000004200 */
[--C-:B----4-:R-:W-:Y:S02]  /*7290*/  FFMA.FTZ R3, R185, c[0x0][0x2d0], -R150.reuse ;  /* 0x0000b400b9037a23 */ /* 0x110fe40000010896 */
[----:B------:R-:W-:Y:S01]  /*72a0*/  FMUL.FTZ R151, R143, c[0x0][0x2d0] ;  /* 0x0000b4008f977a20 */ /* 0x000fe20000410000 */
[----:B------:R-:W-:Y:S01]  /*72b0*/  MUFU.EX2 R46, R4 ;  /* 0x00000004002e7308 */ /* 0x000fe20000000800 */
[----:B------:R-:W-:Y:S03]  /*72c0*/  IMAD.MOV.U32 R185, RZ, RZ, R27 ;  /* 0x000000ffffb97224 */ /* 0x000fe600078e001b */
[----:B------:R-:W-:Y:S06]  /*72d0*/  LDSM.16.MT88.4 R52, [R209+0x1100] ;  /* 0x00110000d134783b */ /* 0x000fec0000004200 */
[----:B------:R2:W-:Y:S01]  /*72e0*/  MUFU.EX2 R28, R3 ;  /* 0x00000003001c7308 */ /* 0x0005e20000000800 */
[----:B-1----:R-:W-:Y:S01]  /*72f0*/  FMNMX.FTZ R0, R0, R2, !PT ;  /* 0x0000000200007209 */ /* 0x002fe20007810000 */
[--C-:B------:R-:W-:Y:S01]  /*7300*/  FFMA.FTZ R2, R18, c[0x0][0x2d0], -R150.reuse ;  /* 0x0000b40012027a23 */ /* 0x100fe20000010896 */
[----:B------:R-:W0:Y:S07]  /*7310*/  LDGDEPBAR ;  /* 0x00000000000079af */ /* 0x000e2e0000000000 */
[----:B------:R1:W4:Y:S01]  /*7320*/  MUFU.EX2 R49, R2 ;  /* 0x0000000200317308 */ /* 0x0003220000000800 */
[----:B--2---:R-:W-:Y:S09]  /*7330*/  FFMA.FTZ R3, R184, c[0x0][0x2d0], -R150 ;  /* 0x0000b400b8037a23 */ /* 0x004ff20000010896 */
[----:B------:R2:W-:Y:S01]  /*7340*/  MUFU.EX2 R47, R3 ;  /* 0x00000003002f7308 */ /* 0x0005e20000000800 */
[----:B-1----:R-:W1:Y:S01]  /*7350*/  SHFL.BFLY PT, R2, R0, 0x1, 0x1f ;  /* 0x0c201f0000027f89 */ /* 0x002e6200000e0000 */
[----:B----4-:R-:W-:Y:S02]  /*7360*/  F2FP.PACK_AB R179, R46, R49 ;  /* 0x000000312eb3723e */ /* 0x010fe400000000ff */
[----:B--2---:R-:W-:Y:S02]  /*7370*/  FSEL R3, R145, RZ, P1 ;  /* 0x000000ff91037208 */ /* 0x004fe40000800000 */
[----:B------:R-:W-:Y:S04]  /*7380*/  FSETP.NEU.FTZ.AND P1, PT, R143, -INF , PT ;  /* 0xff8000008f00780b */ /* 0x000fe80003f3d000 */
[----:B------:R-:W-:Y:S02]  /*7390*/  FSEL R151, R151, RZ, P1 ;  /* 0x000000ff97977208 */ /* 0x000fe40000800000 */
[----:B-1----:R-:W-:Y:S02]  /*73a0*/  FMNMX.FTZ R142, R0, R2, !PT ;  /* 0x00000002008e7209 */ /* 0x002fe40007810000 */
[----:B------:R-:W-:Y:S01]  /*73b0*/  FSEL R2, R144, RZ, P0 ;  /* 0x000000ff90027208 */ /* 0x000fe20000000000 */
[--C-:B------:R-:W-:Y:S01]  /*73c0*/  FFMA.FTZ R0, R12, c[0x0][0x2d0], -R151.reuse ;  /* 0x0000b4000c007a23 */ /* 0x100fe20000010897 */
[C---:B------:R-:W-:Y:S01]  /*73d0*/  FSETP.NEU.FTZ.AND P0, PT, R142.reuse, -INF , PT ;  /* 0xff8000008e00780b */ /* 0x040fe20003f1d000 */
[----:B------:R-:W-:Y:S02]  /*73e0*/  FMUL.FTZ R184, R142, c[0x0][0x2d0] ;  /* 0x0000b4008eb87a20 */ /* 0x000fe40000410000 */
[----:B------:R1:W-:Y:S01]  /*73f0*/  MUFU.EX2 R50, R0 ;  /* 0x0000000000327308 */ /* 0x0003e20000000800 */
[--C-:B------:R-:W-:Y:S02]  /*7400*/  FFMA.FTZ R4, R187, c[0x0][0x2d0], -R151.reuse ;  /* 0x0000b400bb047a23 */ /* 0x100fe40000010897 */
[----:B------:R-:W-:Y:S01]  /*7410*/  FSEL R184, R184, RZ, P0 ;  /* 0x000000ffb8b87208 */ /* 0x000fe20000000000 */
[----:B------:R-:W-:Y:S06]  /*7420*/  IMAD.MOV.U32 R187, RZ, RZ, R26 ;  /* 0x000000ffffbb7224 */ /* 0x000fec00078e001a */
[----:B------:R2:W4:Y:S01]  /*7430*/  MUFU.EX2 R21, R4 ;  /* 0x0000000400157308 */ /* 0x0005220000000800 */
[--C-:B-1----:R-:W-:Y:S09]  /*7440*/  FFMA.FTZ R0, R13, c[0x0][0x2d0], -R151.reuse ;  /* 0x0000b4000d007a23 */ /* 0x102ff20000010897 */
[----:B------:R1:W-:Y:S01]  /*7450*/  MUFU.EX2 R17, R0 ;  /* 0x0000000000117308 */ /* 0x0003e20000000800 */
[----:B--2---:R-:W-:Y:S02]  /*7460*/  FFMA.FTZ R4, R186, c[0x0][0x2d0], -R151 ;  /* 0x0000b400ba047a23 */ /* 0x004fe40000010897 */
[----:B------:R-:W-:Y:S07]  /*7470*/  IMAD.MOV.U32 R186, RZ, RZ, R22 ;  /* 0x000000ffffba7224 */ /* 0x000fee00078e0016 */
[----:B------:R2:W2:Y:S01]  /*7480*/  MUFU.EX2 R5, R4 ;  /* 0x0000000400057308 */ /* 0x0004a20000000800 */
[----:B----4-:R-:W-:Y:S01]  /*7490*/  IMAD.MOV.U32 R197, RZ, RZ, R21 ;  /* 0x000000ffffc57224 */ /* 0x010fe200078e0015 */
[----:B------:R-:W-:Y:S01]  /*74a0*/  F2FP.PACK_AB R176, R186, R240 ;  /* 0x000000f0bab0723e */ /* 0x000fe200000000ff */
[--C-:B-1----:R-:W-:Y:S07]  /*74b0*/  FFMA.FTZ R0, R10, c[0x0][0x2d0], -R184.reuse ;  /* 0x0000b4000a007a23 */ /* 0x102fee00000108b8 */
[----:B------:R1:W-:Y:S01]  /*74c0*/  MUFU.EX2 R44, R0 ;  /* 0x00000000002c7308 */ /* 0x0003e20000000800 */
[--C-:B--2---:R-:W-:Y:S02]  /*74d0*/  FFMA.FTZ R4, R15, c[0x0][0x2d0], -R184.reuse ;  /* 0x0000b4000f047a23 */ /* 0x104fe400000108b8 */
[----:B------:R-:W-:Y:S07]  /*74e0*/  IMAD.MOV.U32 R198, RZ, RZ, R5 ;  /* 0x000000ffffc67224 */ /* 0x000fee00078e0005 */
[----:B------:R-:W-:Y:S01]  /*74f0*/  MUFU.EX2 R16, R4 ;  /* 0x0000000400107308 */ /* 0x000fe20000000800 */
[----:B------:R-:W-:Y:S01]  /*7500*/  F2FP.PACK_AB R180, R198, R197 ;  /* 0x000000c5c6b4723e */ /* 0x000fe200000000ff */
[--C-:B-1----:R-:W-:Y:S08]  /*7510*/  FFMA.FTZ R0, R11, c[0x0][0x2d0], -R184.reuse ;  /* 0x0000b4000b007a23 */ /* 0x102ff000000108b8 */
[----:B------:R1:W2:Y:S02]  /*7520*/  MUFU.EX2 R18, R0 ;  /* 0x0000000000127308 */ /* 0x0002a40000000800 */
[----:B-1----:R-:W-:Y:S02]  /*7530*/  FFMA.FTZ R0, R14, c[0x0][0x2d0], -R184 ;  /* 0x0000b4000e007a23 */ /* 0x002fe400000108b8 */
[----:B--2---:R-:W-:Y:S06]  /*7540*/  IMAD.MOV.U32 R202, RZ, RZ, R18 ;  /* 0x000000ffffca7224 */ /* 0x004fec00078e0012 */
[----:B------:R1:W2:Y:S01]  /*7550*/  MUFU.EX2 R19, R0 ;  /* 0x0000000000137308 */ /* 0x0002a20000000800 */
[----:B------:R-:W-:Y:S01]  /*7560*/  F2FP.PACK_AB R181, R202, R44 ;  /* 0x0000002ccab5723e */ /* 0x000fe200000000ff */
[----:B-1----:R-:W-:Y:S01]  /*7570*/  FADD.FTZ R0, -R3, R140 ;  /* 0x0000008c03007221 */ /* 0x002fe20000010100 */
[----:B--2---:R-:W-:Y:S03]  /*7580*/  MOV R196, R19 ;  /* 0x0000001300c47202 */ /* 0x004fe60000000f00 */
[----:B------:R-:W-:Y:S04]  /*7590*/  FMUL.FTZ R0, R0, c[0x0][0x2d0] ;  /* 0x0000b40000007a20 */ /* 0x000fe80000410000 */
[----:B------:R1:W2:Y:S02]  /*75a0*/  MUFU.EX2 R140, R0 ;  /* 0x00000000008c7308 */ /* 0x0002a40000000800 */
[----:B-1----:R-:W-:Y:S01]  /*75b0*/  FADD.FTZ R0, -R2, R141 ;  /* 0x0000008d02007221 */ /* 0x002fe20000010100 */
[----:B------:R-:W-:Y:S01]  /*75c0*/  FSEL R2, R143, RZ, P1 ;  /* 0x000000ff8f027208 */ /* 0x000fe20000800000 */
[----:B--2---:R-:W-:Y:S02]  /*75d0*/  FMUL.FTZ R4, R140, R152 ;  /* 0x000000988c047220 */ /* 0x004fe40000410000 */
[----:B------:R-:W-:Y:S02]  /*75e0*/  FMUL.FTZ R0, R0, c[0x0][0x2d0] ;  /* 0x0000b40000007a20 */ /* 0x000fe40000410000 */
[C---:B------:R-:W-:Y:S02]  /*75f0*/  FMUL.FTZ R5, R140.reuse, R153 ;  /* 0x000000998c057220 */ /* 0x040fe40000410000 */
[----:B------:R1:W2:Y:S01]  /*7600*/  MUFU.EX2 R141, R0 ;  /* 0x00000000008d7308 */ /* 0x0002a20000000800 */
[----:B------:R-:W-:Y:S02]  /*7610*/  IMAD.MOV.U32 R153, RZ, RZ, R46 ;  /* 0x000000ffff997224 */ /* 0x000fe400078e002e */
[C---:B------:R-:W-:Y:S02]  /*7620*/  FMUL.FTZ R32, R140.reuse, R112 ;  /* 0x000000708c207220 */ /* 0x040fe40000410000 */
[C---:B------:R-:W-:Y:S02]  /*7630*/  FMUL.FTZ R33, R140.reuse, R113 ;  /* 0x000000718c217220 */ /* 0x040fe40000410000 */
[----:B------:R-:W-:Y:S02]  /*7640*/  IMAD.MOV.U32 R152, RZ, RZ, R47 ;  /* 0x000000ffff987224 */ /* 0x000fe400078e002f */
[C---:B------:R-:W-:Y:S02]  /*7650*/  FMUL.FTZ R68, R140.reuse, R68 ;  /* 0x000000448c447220 */ /* 0x040fe40000410000 */
[C---:B------:R-:W-:Y:S02]  /*7660*/  FMUL.FTZ R69, R140.reuse, R69 ;  /* 0x000000458c457220 */ /* 0x040fe40000410000 */
[C---:B------:R-:W-:Y:S02]  /*7670*/  FMUL.FTZ R80, R140.reuse, R80 ;  /* 0x000000508c507220 */ /* 0x040fe40000410000 */
[C---:B------:R-:W-:Y:S02]  /*7680*/  FMUL.FTZ R81, R140.reuse, R81 ;  /* 0x000000518c517220 */ /* 0x040fe40000410000 */
[C---:B------:R-:W-:Y:S02]  /*7690*/  FMUL.FTZ R84, R140.reuse, R84 ;  /* 0x000000548c547220 */ /* 0x040fe40000410000 */
[C---:B------:R-:W-:Y:S02]  /*76a0*/  FMUL.FTZ R85, R140.reuse, R85 ;  /* 0x000000558c557220 */ /* 0x040fe40000410000 */
[C---:B------:R-:W-:Y:S02]  /*76b0*/  FMUL.FTZ R96, R140.reuse, R96 ;  /* 0x000000608c607220 */ /* 0x040fe40000410000 */
[----:B------:R-:W-:Y:S02]  /*76c0*/  FMUL.FTZ R97, R140, R97 ;  /* 0x000000618c617220 */ /* 0x000fe40000410000 */
[----:B-1----:R-:W-:Y:S01]  /*76d0*/  FADD.FTZ R0, -R2, R146 ;  /* 0x0000009202007221 */ /* 0x002fe20000010100 */
[----:B------:R-:W-:Y:S01]  /*76e0*/  FSEL R2, R142, RZ, P0 ;  /* 0x000000ff8e027208 */ /* 0x000fe20000000000 */
[C---:B--2---:R-:W-:Y:S01]  /*76f0*/  FMUL.FTZ R18, R141.reuse, R166 ;  /* 0x000000a68d127220 */ /* 0x044fe20000410000 */
[----:B------:R-:W-:Y:S01]  /*7700*/  MOV R166, R238 ;  /* 0x000000ee00a67202 */ /* 0x000fe20000000f00 */
[----:B------:R-:W-:Y:S01]  /*7710*/  FMUL.FTZ R0, R0, c[0x0][0x2d0] ;  /* 0x0000b40000007a20 */ /* 0x000fe20000410000 */
[----:B------:R-:W-:Y:S01]  /*7720*/  MOV R146, R20 ;  /* 0x0000001400927202 */ /* 0x000fe20000000f00 */
[C---:B------:R-:W-:Y:S01]  /*7730*/  FMUL.FTZ R19, R141.reuse, R167 ;  /* 0x000000a78d137220 */ /* 0x040fe20000410000 */
[----:B------:R-:W-:Y:S01]  /*7740*/  MOV R167, R237 ;  /* 0x000000ed00a77202 */ /* 0x000fe20000000f00 */
[----:B------:R1:W2:Y:S01]  /*7750*/  MUFU.EX2 R3, R0 ;  /* 0x0000000000037308 */ /* 0x0002a20000000800 */
[----:B------:R-:W4:Y:S01]  /*7760*/  LDSM.16.MT88.4 R20, [R209+0x100] ;  /* 0x00010000d114783b */ /* 0x000f220000004200 */
[----:B------:R-:W-:Y:S01]  /*7770*/  F2FP.PACK_AB R178, R48, R146 ;  /* 0x0000009230b2723e */ /* 0x000fe200000000ff */
[C---:B---3--:R-:W-:Y:S02]  /*7780*/  FMUL.FTZ R6, R141.reuse, R154 ;  /* 0x0000009a8d067220 */ /* 0x048fe40000410000 */
[----:B------:R-:W-:Y:S01]  /*7790*/  FMUL.FTZ R7, R141, R155 ;  /* 0x0000009b8d077220 */ /* 0x000fe20000410000 */
[----:B------:R-:W-:Y:S01]  /*77a0*/  MOV R155, R16 ;  /* 0x00000010009b7202 */ /* 0x000fe20000000f00 */
[----:B------:R-:W-:Y:S02]  /*77b0*/  IMAD.MOV.U32 R154, RZ, RZ, R17 ;  /* 0x000000ffff9a7224 */ /* 0x000fe400078e0011 */
[C---:B------:R-:W-:Y:S01]  /*77c0*/  FMUL.FTZ R16, R140.reuse, R164 ;  /* 0x000000a48c107220 */ /* 0x040fe20000410000 */
[----:B------:R-:W-:Y:S01]  /*77d0*/  F2FP.PACK_AB R183, R155, R196 ;  /* 0x000000c49bb7723e */ /* 0x000fe200000000ff */
[----:B------:R-:W-:Y:S01]  /*77e0*/  FMUL.FTZ R17, R140, R165 ;  /* 0x000000a58c117220 */ /* 0x000fe20000410000 */
[----:B------:R-:W-:Y:S01]  /*77f0*/  F2FP.PACK_AB R182, R154, R50 ;  /* 0x000000329ab6723e */ /* 0x000fe200000000ff */
[C---:B------:R-:W-:Y:S01]  /*7800*/  FMUL.FTZ R34, R141.reuse, R114 ;  /* 0x000000728d227220 */ /* 0x040fe20000410000 */
[----:B------:R-:W-:Y:S01]  /*7810*/  MOV R165, R25 ;  /* 0x0000001900a57202 */ /* 0x000fe20000000f00 */
[C---:B------:R-:W-:Y:S01]  /*7820*/  FMUL.FTZ R35, R141.reuse, R115 ;  /* 0x000000738d237220 */ /* 0x040fe20000410000 */
[----:B------:R-:W-:Y:S01]  /*7830*/  MOV R164, R48 ;  /* 0x0000003000a47202 */ /* 0x000fe20000000f00 */
[----:B------:R-:W-:Y:S01]  /*7840*/  FMUL.FTZ R48, R140, R128 ;  /* 0x000000808c307220 */ /* 0x000fe20000410000 */
[----:B------:R-:W-:Y:S01]  /*7850*/  LDSM.16.MT88.4 R112, [R210+0x500] ;  /* 0x00050000d270783b */ /* 0x000fe20000004200 */
[C---:B------:R-:W-:Y:S02]  /*7860*/  FMUL.FTZ R70, R141.reuse, R70 ;  /* 0x000000468d467220 */ /* 0x040fe40000410000 */
[C---:B------:R-:W-:Y:S02]  /*7870*/  FMUL.FTZ R71, R141.reuse, R71 ;  /* 0x000000478d477220 */ /* 0x040fe40000410000 */
[----:B------:R-:W-:Y:S02]  /*7880*/  FMUL.FTZ R82, R141, R82 ;  /* 0x000000528d527220 */ /* 0x000fe40000410000 */
[----:B-1----:R-:W-:Y:S02]  /*7890*/  FADD.FTZ R0, -R2, R147 ;  /* 0x0000009302007221 */ /* 0x002fe40000010100 */
[----:B------:R-:W-:Y:S02]  /*78a0*/  FFMA.FTZ R2, R193, c[0x0][0x2d0], -R149 ;  /* 0x0000b400c1027a23 */ /* 0x000fe40000010895 */
[----:B------:R-:W-:Y:S02]  /*78b0*/  FMUL.FTZ R0, R0, c[0x0][0x2d0] ;  /* 0x0000b40000007a20 */ /* 0x000fe40000410000 */
[----:B------:R1:W-:Y:S01]  /*78c0*/  MUFU.EX2 R251, R2 ;  /* 0x0000000200fb7308 */ /* 0x0003e20000000800 */
[C---:B--2---:R-:W-:Y:S02]  /*78d0*/  FMUL.FTZ R9, R3.reuse, R157 ;  /* 0x0000009d03097220 */ /* 0x044fe40000410000 */
[----:B------:R-:W-:Y:S02]  /*78e0*/  IMAD.MOV.U32 R157, RZ, RZ, R242 ;  /* 0x000000ffff9d7224 */ /* 0x000fe400078e00f2 */
[C---:B------:R-:W-:Y:S01]  /*78f0*/  FMUL.FTZ R8, R3.reuse, R156 ;  /* 0x0000009c03087220 */ /* 0x040fe20000410000 */
[----:B------:R-:W-:Y:S01]  /*7900*/  MOV R156, R44 ;  /* 0x0000002c009c7202 */ /* 0x000fe20000000f00 */
[C---:B------:R-:W-:Y:S01]  /*7910*/  FMUL.FTZ R44, R3.reuse, R124 ;  /* 0x0000007c032c7220 */ /* 0x040fe20000410000 */
[----:B------:R-:W-:Y:S01]  /*7920*/  MOV R124, R241 ;  /* 0x000000f1007c7202 */ /* 0x000fe20000000f00 */
[C---:B------:R-:W-:Y:S01]  /*7930*/  FMUL.FTZ R45, R3.reuse, R125 ;  /* 0x0000007d032d7220 */ /* 0x040fe20000410000 */
[----:B------:R-:W2:Y:S01]  /*7940*/  MUFU.EX2 R0, R0 ;  /* 0x0000000000007308 */ /* 0x000ea20000000800 */
[----:B------:R-:W-:Y:S02]  /*7950*/  IMAD.MOV.U32 R125, RZ, RZ, R239 ;  /* 0x000000ffff7d7224 */ /* 0x000fe400078e00ef */
[----:B------:R-:W-:Y:S02]  /*7960*/  IMAD.MOV.U32 R193, RZ, RZ, R236 ;  /* 0x000000ffffc17224 */ /* 0x000fe400078e00ec */
[C---:B------:R-:W-:Y:S02]  /*7970*/  FMUL.FTZ R40, R3.reuse, R120 ;  /* 0x0000007803287220 */ /* 0x040fe40000410000 */
[----:B------:R-:W-:Y:S02]  /*7980*/  IMAD.MOV.U32 R120, RZ, RZ, R235 ;  /* 0x000000ffff787224 */ /* 0x000fe400078e00eb */
[----:B------:R-:W-:Y:S02]  /*7990*/  IMAD.MOV.U32 R147, RZ, RZ, R28 ;  /* 0x000000ffff937224 */ /* 0x000fe400078e001c */
[C---:B------:R-:W-:Y:S02]  /*79a0*/  FMUL.FTZ R12, R3.reuse, R160 ;  /* 0x000000a0030c7220 */ /* 0x040fe40000410000 */
[----:B------:R-:W-:Y:S01]  /*79b0*/  FMUL.FTZ R13, R3, R161 ;  /* 0x000000a1030d7220 */ /* 0x000fe20000410000 */
[----:B------:R-:W-:Y:S01]  /*79c0*/  F2FP.PACK_AB R177, R47, R147 ;  /* 0x000000932fb1723e */ /* 0x000fe200000000ff */
[----:B-1----:R-:W-:Y:S01]  /*79d0*/  FFMA.FTZ R2, R192, c[0x0][0x2d0], -R149 ;  /* 0x0000b400c0027a23 */ /* 0x002fe20000010895 */
[----:B------:R-:W-:Y:S01]  /*79e0*/  MOV R192, R248 ;  /* 0x000000f800c07202 */ /* 0x000fe20000000f00 */
[C---:B------:R-:W-:Y:S02]  /*79f0*/  FMUL.FTZ R24, R3.reuse, R104 ;  /* 0x0000006803187220 */ /* 0x040fe40000410000 */
[----:B------:R1:W3:Y:S01]  /*7a00*/  MUFU.EX2 R248, R2 ;  /* 0x0000000200f87308 */ /* 0x0002e20000000800 */
[C---:B------:R-:W-:Y:S01]  /*7a10*/  FMUL.FTZ R25, R3.reuse, R105 ;  /* 0x0000006903197220 */ /* 0x040fe20000410000 */
[-C--:B----4-:R-:W-:Y:S03]  /*7a20*/  HMMA.16816.F32 R4, R176, R20.reuse, R4 ;  /* 0x00000014b004723c */ /* 0x090fe60000001804 */
[C---:B--2---:R-:W-:Y:S02]  /*7a30*/  FMUL.FTZ R11, R0.reuse, R159 ;  /* 0x0000009f000b7220 */ /* 0x044fe40000410000 */
[----:B------:R-:W-:Y:S02]  /*7a40*/  IMAD.MOV.U32 R159, RZ, RZ, R247 ;  /* 0x000000ffff9f7224 */ /* 0x000fe400078e00f7 */
[C---:B------:R-:W-:Y:S02]  /*7a50*/  FMUL.FTZ R10, R0.reuse, R158 ;  /* 0x0000009e000a7220 */ /* 0x040fe40000410000 */
[----:B------:R-:W-:Y:S03]  /*7a60*/  IMAD.MOV.U32 R158, RZ, RZ, R240 ;  /* 0x000000ffff9e7224 */ /* 0x000fe600078e00f0 */
[C---:B------:R-:W-:Y:S01]  /*7a70*/  FMUL.FTZ R46, R0.reuse, R126 ;  /* 0x0000007e002e7220 */ /* 0x040fe20000410000 */
[----:B------:R-:W-:Y:S01]  /*7a80*/  MOV R126, R234 ;  /* 0x000000ea007e7202 */ /* 0x000fe20000000f00 */
[C---:B------:R-:W-:Y:S04]  /*7a90*/  HMMA.16816.F32 R8, R180.reuse, R20, R8 ;  /* 0x00000014b408723c */ /* 0x040fe80000001808 */
[C---:B------:R-:W-:Y:S02]  /*7aa0*/  FMUL.FTZ R14, R0.reuse, R162 ;  /* 0x000000a2000e7220 */ /* 0x040fe40000410000 */
[----:B------:R-:W-:Y:S01]  /*7ab0*/  FMUL.FTZ R15, R0, R163 ;  /* 0x000000a3000f7220 */ /* 0x000fe20000410000 */
[----:B------:R-:W-:Y:S01]  /*7ac0*/  MOV R163, R65 ;  /* 0x0000004100a37202 */ /* 0x000fe20000000f00 */
[--C-:B-1----:R-:W-:Y:S04]  /*7ad0*/  FFMA.FTZ R2, R194, c[0x0][0x2d0], -R150.reuse ;  /* 0x0000b400c2027a23 */ /* 0x102fe80000010896 */
[----:B------:R1:W-:Y:S01]  /*7ae0*/  MUFU.EX2 R247, R2 ;  /* 0x0000000200f77308 */ /* 0x0003e20000000800 */
[-C--:B------:R-:W-:Y:S03]  /*7af0*/  HMMA.16816.F32 R12, R180, R22.reuse, R12 ;  /* 0x00000016b40c723c */ /* 0x080fe6000000180c */
[C---:B------:R-:W-:Y:S02]  /*7b00*/  FMUL.FTZ R20, R140.reuse, R100 ;  /* 0x000000648c147220 */ /* 0x040fe40000410000 */
[----:B------:R-:W-:Y:S02]  /*7b10*/  FMUL.FTZ R21, R140, R101 ;  /* 0x000000658c157220 */ /* 0x000fe40000410000 */
[C---:B------:R-:W-:Y:S01]  /*7b20*/  FMUL.FTZ R26, R0.reuse, R106 ;  /* 0x0000006a001a7220 */ /* 0x040fe20000410000 */
[C---:B------:R-:W-:Y:S04]  /*7b30*/  HMMA.16816.F32 R16, R176.reuse, R22, R16 ;  /* 0x00000016b010723c */ /* 0x040fe80000001810 */
[----:B------:R-:W-:Y:S02]  /*7b40*/  FMUL.FTZ R27, R0, R107 ;  /* 0x0000006b001b7220 */ /* 0x000fe40000410000 */
[----:B------:R-:W-:Y:S01]  /*7b50*/  FMUL.FTZ R28, R3, R108 ;  /* 0x0000006c031c7220 */ /* 0x000fe20000410000 */
[----:B------:R-:W-:Y:S01]  /*7b60*/  LDSM.16.MT88.4 R104, [R209+0x2100] ;  /* 0x00210000d168783b */ /* 0x000fe20000004200 */
[C---:B------:R-:W-:Y:S04]  /*7b70*/  FMUL.FTZ R22, R141.reuse, R102 ;  /* 0x000000668d167220 */ /* 0x040fe80000410000 */
[----:B------:R-:W-:Y:S02]  /*7b80*/  FMUL.FTZ R23, R141, R103 ;  /* 0x000000678d177220 */ /* 0x000fe40000410000 */
[----:B------:R-:W-:Y:S01]  /*7b90*/  FMUL.FTZ R65, R140, R137 ;  /* 0x000000898c417220 */ /* 0x000fe20000410000 */
[----:B------:R-:W2:Y:S01]  /*7ba0*/  LDSM.16.MT88.4 R100, [R210+0x1100] ;  /* 0x00110000d264783b */ /* 0x000ea20000004200 */
[----:B-1----:R-:W-:Y:S02]  /*7bb0*/  FFMA.FTZ R2, R195, c[0x0][0x2d0], -R150 ;  /* 0x0000b400c3027a23 */ /* 0x002fe40000010896 */
[----:B------:R-:W-:Y:S01]  /*7bc0*/  IMAD.MOV.U32 R195, RZ, RZ, R243 ;  /* 0x000000ffffc37224 */ /* 0x000fe200078e00f3 */
[-C--:B------:R-:W-:Y:S01]  /*7bd0*/  HMMA.16816.F32 R20, R176, R36.reuse, R20 ;  /* 0x00000024b014723c */ /* 0x080fe20000001814 */
[----:B------:R1:W4:Y:S02]  /*7be0*/  MUFU.EX2 R246, R2 ;  /* 0x0000000200f67308 */ /* 0x0003240000000800 */
[C---:B------:R-:W-:Y:S02]  /*7bf0*/  FMUL.FTZ R29, R3.reuse, R109 ;  /* 0x0000006d031d7220 */ /* 0x040fe40000410000 */
[C---:B------:R-:W-:Y:S02]  /*7c00*/  FMUL.FTZ R30, R0.reuse, R110 ;  /* 0x0000006e001e7220 */ /* 0x040fe40000410000 */
[C---:B------:R-:W-:Y:S01]  /*7c10*/  FMUL.FTZ R31, R0.reuse, R111 ;  /* 0x0000006f001f7220 */ /* 0x040fe20000410000 */
[C---:B------:R-:W-:Y:S04]  /*7c20*/  HMMA.16816.F32 R24, R180.reuse, R36, R24 ;  /* 0x00000024b418723c */ /* 0x040fe80000001818 */
[----:B------:R-:W-:Y:S02]  /*7c30*/  FMUL.FTZ R41, R3, R121 ;  /* 0x0000007903297220 */ /* 0x000fe40000410000 */
[----:B------:R-:W-:Y:S02]  /*7c40*/  FMUL.FTZ R42, R0, R122 ;  /* 0x0000007a002a7220 */ /* 0x000fe40000410000 */
[-C--:B------:R-:W-:Y:S04]  /*7c50*/  HMMA.16816.F32 R28, R180, R38.reuse, R28 ;  /* 0x00000026b41c723c */ /* 0x080fe8000000181c */
[C---:B------:R-:W-:Y:S02]  /*7c60*/  FMUL.FTZ R36, R140.reuse, R116 ;  /* 0x000000748c247220 */ /* 0x040fe40000410000 */
[----:B------:R-:W-:Y:S02]  /*7c70*/  FMUL.FTZ R37, R140, R117 ;  /* 0x000000758c257220 */ /* 0x000fe40000410000 */
[C---:B------:R-:W-:Y:S04]  /*7c80*/  HMMA.16816.F32 R32, R176.reuse, R38, R32 ;  /* 0x00000026b020723c */ /* 0x040fe80000001820 */
[----:B-1----:R-:W-:Y:S02]  /*7c90*/  FFMA.FTZ R2, R188, c[0x0][0x2d0], -R149 ;  /* 0x0000b400bc027a23 */ /* 0x002fe40000010895 */
[C---:B------:R-:W-:Y:S02]  /*7ca0*/  FMUL.FTZ R43, R0.reuse, R123 ;  /* 0x0000007b002b7220 */ /* 0x040fe40000410000 */
[----:B------:R1:W-:Y:S01]  /*7cb0*/  MUFU.EX2 R245, R2 ;  /* 0x0000000200f57308 */ /* 0x0003e20000000800 */
[C---:B------:R-:W-:Y:S03]  /*7cc0*/  FMUL.FTZ R38, R141.reuse, R118 ;  /* 0x000000768d267220 */ /* 0x040fe60000410000 */
[C---:B------:R-:W-:Y:S02]  /*7cd0*/  FMUL.FTZ R39, R141.reuse, R119 ;  /* 0x000000778d277220 */ /* 0x040fe40000410000 */
[----:B------:R-:W-:Y:S01]  /*7ce0*/  LDSM.16.MT88.4 R116, [R209+0x1500] ;  /* 0x00150000d174783b */ /* 0x000fe20000004200 */
[----:B------:R-:W-:Y:S02]  /*7cf0*/  FMUL.FTZ R47, R0, R127 ;  /* 0x0000007f002f7220 */ /* 0x000fe40000410000 */
[----:B------:R-:W-:Y:S02]  /*7d00*/  IMAD.MOV.U32 R123, RZ, RZ, R51 ;  /* 0x000000ffff7b7224 */ /* 0x000fe400078e0033 */
[-C--:B------:R-:W-:Y:S03]  /*7d10*/  HMMA.16816.F32 R36, R176, R52.reuse, R36 ;  /* 0x00000034b024723c */ /* 0x080fe60000001824 */
[C---:B------:R-:W-:Y:S02]  /*7d20*/  FMUL.FTZ R51, R141.reuse, R131 ;  /* 0x000000838d337220 */ /* 0x040fe40000410000 */
[----:B------:R-:W-:Y:S02]  /*7d30*/  IMAD.MOV.U32 R160, RZ, RZ, R50 ;  /* 0x000000ffffa07224 */ /* 0x000fe400078e0032 */
[----:B------:R-:W-:Y:S01]  /*7d40*/  FMUL.FTZ R50, R141, R130 ;  /* 0x000000828d327220 */ /* 0x000fe20000410000 */
[C---:B------:R-:W-:Y:S04]  /*7d50*/  HMMA.16816.F32 R40, R180.reuse, R52, R40 ;  /* 0x00000034b428723c */ /* 0x040fe80000001828 */
[----:B------:R-:W-:Y:S02]  /*7d60*/  IMAD.MOV.U32 R161, RZ, RZ, R49 ;  /* 0x000000ffffa17224 */ /* 0x000fe400078e0031 */
[----:B-1----:R-:W-:Y:S02]  /*7d70*/  FFMA.FTZ R2, R189, c[0x0][0x2d0], -R149 ;  /* 0x0000b400bd027a23 */ /* 0x002fe40000010895 */
[-C--:B------:R-:W-:Y:S02]  /*7d80*/  HMMA.16816.F32 R44, R180, R54.reuse, R44 ;  /* 0x00000036b42c723c */ /* 0x080fe4000000182c */
[----:B------:R1:W-:Y:S02]  /*7d90*/  MUFU.EX2 R244, R2 ;  /* 0x0000000200f47308 */ /* 0x0003e40000000800 */
[C---:B------:R-:W-:Y:S02]  /*7da0*/  FMUL.FTZ R49, R140.reuse, R129 ;  /* 0x000000818c317220 */ /* 0x040fe40000410000 */
[----:B------:R-:W-:Y:S01]  /*7db0*/  LDSM.16.MT88.4 R128, [R209+0x1d00] ;  /* 0x001d0000d180783b */ /* 0x000fe20000004200 */
[C---:B------:R-:W-:Y:S02]  /*7dc0*/  FMUL.FTZ R52, R140.reuse, R168 ;  /* 0x000000a88c347220 */ /* 0x040fe40000410000 */
[----:B------:R-:W-:Y:S02]  /*7dd0*/  FMUL.FTZ R53, R140, R169 ;  /* 0x000000a98c357220 */ /* 0x000fe40000410000 */
[C---:B------:R-:W-:Y:S04]  /*7de0*/  HMMA.16816.F32 R48, R176.reuse, R54, R48 ;  /* 0x00000036b030723c */ /* 0x040fe80000001830 */
[----:B------:R-:W-:Y:S02]  /*7df0*/  FMUL.FTZ R57, R3, R133 ;  /* 0x0000008503397220 */ /* 0x000fe40000410000 */
[C---:B------:R-:W-:Y:S02]  /*7e00*/  FMUL.FTZ R58, R0.reuse, R134 ;  /* 0x00000086003a7220 */ /* 0x040fe40000410000 */
[C---:B------:R-:W-:Y:S04]  /*7e10*/  FMUL.FTZ R54, R141.reuse, R170 ;  /* 0x000000aa8d367220 */ /* 0x040fe80000410000 */
[----:B------:R-:W-:Y:S02]  /*7e20*/  FMUL.FTZ R55, R141, R171 ;  /* 0x000000ab8d377220 */ /* 0x000fe40000410000 */
[----:B------:R-:W-:Y:S02]  /*7e30*/  FMUL.FTZ R59, R0, R135 ;  /* 0x00000087003b7220 */ /* 0x000fe40000410000 */
[----:B-1----:R-:W-:Y:S02]  /*7e40*/  FFMA.FTZ R2, R190, c[0x0][0x2d0], -R150 ;  /* 0x0000b400be027a23 */ /* 0x002fe40000010896 */
[C---:B------:R-:W-:Y:S01]  /*7e50*/  FMUL.FTZ R60, R3.reuse, R172 ;  /* 0x000000ac033c7220 */ /* 0x040fe20000410000 */
[-C--:B--2---:R-:W-:Y:S01]  /*7e60*/  HMMA.16816.F32 R52, R176, R100.reuse, R52 ;  /* 0x00000064b034723c */ /* 0x084fe20000001834 */
[----:B------:R1:W-:Y:S02]  /*7e70*/  MUFU.EX2 R243, R2 ;  /* 0x0000000200f37308 */ /* 0x0003e40000000800 */
[----:B------:R-:W-:Y:S02]  /*7e80*/  IMAD.MOV.U32 R162, RZ, RZ, R56 ;  /* 0x000000ffffa27224 */ /* 0x000fe400078e0038 */
[C---:B------:R-:W-:Y:S02]  /*7e90*/  FMUL.FTZ R56, R3.reuse, R132 ;  /* 0x0000008403387220 */ /* 0x040fe40000410000 */
[----:B------:R-:W-:Y:S02]  /*7ea0*/  FMUL.FTZ R61, R3, R173 ;  /* 0x000000ad033d7220 */ /* 0x000fe40000410000 */
[C---:B------:R-:W-:Y:S03]  /*7eb0*/  FMUL.FTZ R62, R0.reuse, R174 ;  /* 0x000000ae003e7220 */ /* 0x040fe60000410000 */
[C---:B------:R-:W-:Y:S04]  /*7ec0*/  HMMA.16816.F32 R56, R180.reuse, R100, R56 ;  /* 0x00000064b438723c */ /* 0x040fe80000001838 */
[----:B------:R-:W-:Y:S02]  /*7ed0*/  FMUL.FTZ R63, R0, R175 ;  /* 0x000000af003f7220 */ /* 0x000fe40000410000 */
[----:B------:R-:W-:Y:S02]  /*7ee0*/  IMAD.MOV.U32 R122, RZ, RZ, R67 ;  /* 0x000000ffff7a7224 */ /* 0x000fe400078e0043 */
[----:B------:R-:W-:Y:S03]  /*7ef0*/  FMUL.FTZ R67, R141, R139 ;  /* 0x0000008b8d437220 */ /* 0x000fe60000410000 */
[-C--:B------:R-:W-:Y:S03]  /*7f00*/  HMMA.16816.F32 R60, R180, R102.reuse, R60 ;  /* 0x00000066b43c723c */ /* 0x080fe6000000183c */
[----:B-1----:R-:W-:Y:S02]  /*7f10*/  FFMA.FTZ R2, R191, c[0x0][0x2d0], -R150 ;  /* 0x0000b400bf027a23 */ /* 0x002fe40000010896 */
[----:B------:R-:W-:Y:S02]  /*7f20*/  IMAD.MOV.U32 R121, RZ, RZ, R66 ;  /* 0x000000ffff797224 */ /* 0x000fe400078e0042 */
[----:B------:R1:W-:Y:S01]  /*7f30*/  MUFU.EX2 R242, R2 ;  /* 0x0000000200f27308 */ /* 0x0003e20000000800 */
[----:B------:R-:W-:Y:S04]  /*7f40*/  FMUL.FTZ R66, R141, R138 ;  /* 0x0000008a8d427220 */ /* 0x000fe80000410000 */
[----:B------:R-:W-:Y:S02]  /*7f50*/  IMAD.MOV.U32 R194, RZ, RZ, R64 ;  /* 0x000000ffffc27224 */ /* 0x000fe400078e0040 */
[----:B------:R-:W-:Y:S02]  /*7f60*/  FMUL.FTZ R64, R140, R136 ;  /* 0x000000888c407220 */ /* 0x000fe40000410000 */
[----:B------:R-:W-:Y:S01]  /*7f70*/  LDSM.16.MT88.4 R136, [R210+0x1d00] ;  /* 0x001d0000d288783b */ /* 0x000fe20000004200 */
[C---:B------:R-:W-:Y:S02]  /*7f80*/  FMUL.FTZ R72, R3.reuse, R72 ;  /* 0x0000004803487220 */ /* 0x040fe40000410000 */
[C---:B------:R-:W-:Y:S02]  /*7f90*/  FMUL.FTZ R73, R3.reuse, R73 ;  /* 0x0000004903497220 */ /* 0x040fe40000410000 */
[C---:B------:R-:W-:Y:S03]  /*7fa0*/  HMMA.16816.F32 R64, R176.reuse, R102, R64 ;  /* 0x00000066b040723c */ /* 0x040fe60000001840 */
[----:B------:R-:W2:Y:S01]  /*7fb0*/  LDSM.16.MT88.4 R100, [R210+0x2100] ;  /* 0x00210000d264783b */ /* 0x000ea20000004200 */
[C---:B------:R-:W-:Y:S02]  /*7fc0*/  FMUL.FTZ R74, R0.reuse, R74 ;  /* 0x0000004a004a7220 */ /* 0x040fe40000410000 */
[----:B------:R-:W-:Y:S02]  /*7fd0*/  FMUL.FTZ R75, R0, R75 ;  /* 0x0000004b004b7220 */ /* 0x000fe40000410000 */
[-C--:B------:R-:W-:Y:S04]  /*7fe0*/  HMMA.16816.F32 R68, R176, R104.reuse, R68 ;  /* 0x00000068b044723c */ /* 0x080fe80000001844 */
[--C-:B-1----:R-:W-:Y:S02]  /*7ff0*/  FFMA.FTZ R2, R206, c[0x0][0x2d0], -R151.reuse ;  /* 0x0000b400ce027a23 */ /* 0x102fe40000010897 */
[C---:B------:R-:W-:Y:S02]  /*8000*/  FMUL.FTZ R76, R3.reuse, R76 ;  /* 0x0000004c034c7220 */ /* 0x040fe40000410000 */
[C---:B------:R-:W-:Y:S01]  /*8010*/  HMMA.16816.F32 R72, R180.reuse, R104, R72 ;  /* 0x00000068b448723c */ /* 0x040fe20000001848 */
[----:B------:R1:W-:Y:S03]  /*8020*/  MUFU.EX2 R241, R2 ;  /* 0x0000000200f17308 */ /* 0x0003e60000000800 */
[----:B------:R-:W-:Y:S02]  /*8030*/  FMUL.FTZ R77, R3, R77 ;  /* 0x0000004d034d7220 */ /* 0x000fe40000410000 */
[C---:B------:R-:W-:Y:S02]  /*8040*/  FMUL.FTZ R78, R0.reuse, R78 ;  /* 0x0000004e004e7220 */ /* 0x040fe40000410000 */
[C---:B------:R-:W-:Y:S04]  /*8050*/  FMUL.FTZ R79, R0.reuse, R79 ;  /* 0x0000004f004f7220 */ /* 0x040fe80000410000 */
[----:B------:R-:W-:Y:S02]  /*8060*/  FMUL.FTZ R83, R141, R83 ;  /* 0x000000538d537220 */ /* 0x000fe40000410000 */
[C---:B------:R-:W-:Y:S01]  /*8070*/  FMUL.FTZ R88, R3.reuse, R88 ;  /* 0x0000005803587220 */ /* 0x040fe20000410000 */
[-C--:B------:R-:W-:Y:S03]  /*8080*/  HMMA.16816.F32 R76, R180, R106.reuse, R76 ;  /* 0x0000006ab44c723c */ /* 0x080fe6000000184c */
[----:B------:R-:W-:Y:S02]  /*8090*/  FMUL.FTZ R89, R3, R89 ;  /* 0x0000005903597220 */ /* 0x000fe40000410000 */
[C---:B------:R-:W-:Y:S02]  /*80a0*/  FMUL.FTZ R90, R0.reuse, R90 ;  /* 0x0000005a005a7220 */ /* 0x040fe40000410000 */
[C---:B------:R-:W-:Y:S01]  /*80b0*/  FMUL.FTZ R91, R0.reuse, R91 ;  /* 0x0000005b005b7220 */ /* 0x040fe20000410000 */
[C---:B------:R-:W-:Y:S01]  /*80c0*/  HMMA.16816.F32 R80, R176.reuse, R106, R80 ;  /* 0x0000006ab050723c */ /* 0x040fe20000001850 */
[----:B------:R-:W4:Y:S03]  /*80d0*/  LDSM.16.MT88.4 R104, [R209+0x500] ;  /* 0x00050000d168783b */ /* 0x000f260000004200 */
[----:B-1----:R-:W-:Y:S02]  /*80e0*/  FFMA.FTZ R2, R205, c[0x0][0x2d0], -R151 ;  /* 0x0000b400cd027a23 */ /* 0x002fe40000010897 */
[C---:B------:R-:W-:Y:S02]  /*80f0*/  FMUL.FTZ R86, R141.reuse, R86 ;  /* 0x000000568d567220 */ /* 0x040fe40000410000 */
[----:B------:R1:W1:Y:S01]  /*8100*/  MUFU.EX2 R240, R2 ;  /* 0x0000000200f07308 */ /* 0x0002620000000800 */
[----:B------:R-:W-:Y:S03]  /*8110*/  FMUL.FTZ R87, R141, R87 ;  /* 0x000000578d577220 */ /* 0x000fe60000410000 */
[C---:B------:R-:W-:Y:S02]  /*8120*/  FMUL.FTZ R92, R3.reuse, R92 ;  /* 0x0000005c035c7220 */ /* 0x040fe40000410000 */
[----:B------:R-:W-:Y:S02]  /*8130*/  FMUL.FTZ R93, R3, R93 ;  /* 0x0000005d035d7220 */ /* 0x000fe40000410000 */
[-C--:B--2---:R-:W-:Y:S03]  /*8140*/  HMMA.16816.F32 R84, R176, R100.reuse, R84 ;  /* 0x00000064b054723c */ /* 0x084fe60000001854 */
[C---:B------:R-:W-:Y:S02]  /*8150*/  FMUL.FTZ R94, R0.reuse, R94 ;  /* 0x0000005e005e7220 */ /* 0x040fe40000410000 */
[----:B------:R-:W-:Y:S02]  /*8160*/  FMUL.FTZ R95, R0, R95 ;  /* 0x0000005f005f7220 */ /* 0x000fe40000410000 */
[C---:B------:R-:W-:Y:S01]  /*8170*/  FMUL.FTZ R98, R141.reuse, R98 ;  /* 0x000000628d627220 */ /* 0x040fe20000410000 */
[C---:B------:R-:W-:Y:S04]  /*8180*/  HMMA.16816.F32 R88, R180.reuse, R100, R88 ;  /* 0x00000064b458723c */ /* 0x040fe80000001858 */
[----:B------:R-:W-:Y:S02]  /*8190*/  FMUL.FTZ R99, R141, R99 ;  /* 0x000000638d637220 */ /* 0x000fe40000410000 */
[----:B------:R-:W-:Y:S01]  /*81a0*/  FFMA.FTZ R120, R120, c[0x0][0x2d0], -R149 ;  /* 0x0000b40078787a23 */ /* 0x000fe20000010895 */
[----:B---3--:R-:W-:Y:S01]  /*81b0*/  F2FP.PACK_AB R100, R248, R251 ;  /* 0x000000fbf864723e */ /* 0x008fe200000000ff */
[-C--:B------:R-:W-:Y:S01]  /*81c0*/  HMMA.16816.F32 R92, R180, R102.reuse, R92 ;  /* 0x00000066b45c723c */ /* 0x080fe2000000185c */
[----:B------:R-:W-:Y:S03]  /*81d0*/  LDSM.16.MT88.4 R180, [R209+0x2d00] ;  /* 0x002d0000d1b4783b */ /* 0x000fe60000004200 */
[--C-:B-1----:R-:W-:Y:S01]  /*81e0*/  FFMA.FTZ R2, R207, c[0x0][0x2d0], -R184.reuse ;  /* 0x0000b400cf027a23 */ /* 0x102fe200000108b8 */
[----:B----4-:R-:W-:Y:S02]  /*81f0*/  F2FP.PACK_AB R101, R246, R247 ;  /* 0x000000f7f665723e */ /* 0x010fe400000000ff */
[----:B------:R-:W-:Y:S01]  /*8200*/  F2FP.PACK_AB R108, R240, R241 ;  /* 0x000000f1f06c723e */ /* 0x000fe200000000ff */
[----:B------:R-:W-:Y:S01]  /*8210*/  HMMA.16816.F32 R96, R176, R102, R96 ;  /* 0x00000066b060723c */ /* 0x000fe20000001860 */
[----:B------:R1:W-:Y:S06]  /*8220*/  MUFU.EX2 R239, R2 ;  /* 0x0000000200ef7308 */ /* 0x0003ec0000000800 */
[----:B------:R-:W-:Y:S02]  /*8230*/  F2FP.PACK_AB R102, R244, R245 ;  /* 0x000000f5f466723e */ /* 0x000fe400000000ff */
[----:B------:R-:W-:Y:S07]  /*8240*/  F2FP.PACK_AB R103, R242, R243 ;  /* 0x000000f3f267723e */ /* 0x000fee00000000ff */
[-C--:B------:R-:W-:Y:S05]  /*8250*/  HMMA.16816.F32 R4, R100, R104.reuse, R4 ;  /* 0x000000686404723c */ /* 0x080fea0000001804 */
[--C-:B-1----:R-:W-:Y:S04]  /*8260*/  FFMA.FTZ R2, R227, c[0x0][0x2d0], -R184.reuse ;  /* 0x0000b400e3027a23 */ /* 0x102fe800000108b8 */
[----:B------:R1:W2:Y:S03]  /*8270*/  MUFU.EX2 R238, R2 ;  /* 0x0000000200ee7308 */ /* 0x0002a60000000800 */
[--C-:B-1----:R-:W-:Y:S01]  /*8280*/  FFMA.FTZ R2, R228, c[0x0][0x2d0], -R151.reuse ;  /* 0x0000b400e4027a23 */ /* 0x102fe20000010897 */
[----:B--2---:R-:W-:Y:S06]  /*8290*/  F2FP.PACK_AB R109, R238, R239 ;  /* 0x000000efee6d723e */ /* 0x004fec00000000ff */
[----:B------:R-:W-:Y:S10]  /*82a0*/  MUFU.EX2 R228, R120 ;  /* 0x0000007800e47308 */ /* 0x000ff40000000800 */
[----:B------:R1:W-:Y:S02]  /*82b0*/  MUFU.EX2 R237, R2 ;  /* 0x0000000200ed7308 */ /* 0x0003e40000000800 */
[----:B-1----:R-:W-:Y:S08]  /*82c0*/  FFMA.FTZ R2, R229, c[0x0][0x2d0], -R151 ;  /* 0x0000b400e5027a23 */ /* 0x002ff00000010897 */
[----:B------:R1:W2:Y:S02]  /*82d0*/  MUFU.EX2 R236, R2 ;  /* 0x0000000200ec7308 */ /* 0x0002a40000000800 */
[--C-:B-1----:R-:W-:Y:S01]  /*82e0*/  FFMA.FTZ R2, R230, c[0x0][0x2d0], -R184.reuse ;  /* 0x0000b400e6027a23 */ /* 0x102fe200000108b8 */
[----:B--2---:R-:W-:Y:S07]  /*82f0*/  F2FP.PACK_AB R110, R236, R237 ;  /* 0x000000edec6e723e */ /* 0x004fee00000000ff */
[----:B------:R1:W-:Y:S02]  /*8300*/  MUFU.EX2 R235, R2 ;  /* 0x0000000200eb7308 */ /* 0x0003e40000000800 */
[----:B-1----:R-:W-:Y:S08]  /*8310*/  FFMA.FTZ R2, R231, c[0x0][0x2d0], -R184 ;  /* 0x0000b400e7027a23 */ /* 0x002ff000000108b8 */
[----:B------:R1:W2:Y:S02]  /*8320*/  MUFU.EX2 R234, R2 ;  /* 0x0000000200ea7308 */ /* 0x0002a40000000800 */
[--C-:B-1----:R-:W-:Y:S01]  /*8330*/  FFMA.FTZ R2, R232, c[0x0][0x2d0], -R149.reuse ;  /* 0x0000b400e8027a23 */ /* 0x102fe20000010895 */
[----:B--2---:R-:W-:Y:S07]  /*8340*/  F2FP.PACK_AB R111, R234, R235 ;  /* 0x000000ebea6f723e */ /* 0x004fee00000000ff */
[----:B------:R1:W-:Y:S01]  /*8350*/  MUFU.EX2 R232, R2 ;  /* 0x0000000200e87308 */ /* 0x0003e20000000800 */
[C---:B------:R-:W-:Y:S08]  /*8360*/  HMMA.16816.F32 R8, R108.reuse, R104, R8 ;  /* 0x000000686c08723c */ /* 0x040ff00000001808 */
[-C--:B------:R-:W-:Y:S08]  /*8370*/  HMMA.16816.F32 R12, R108, R106.reuse, R12 ;  /* 0x0000006a6c0c723c */ /* 0x080ff0000000180c */
[C---:B------:R-:W-:Y:S01]  /*8380*/  HMMA.16816.F32 R16, R100.reuse, R106, R16 ;  /* 0x0000006a6410723c */ /* 0x040fe20000001810 */
[----:B------:R-:W2:Y:S03]  /*8390*/  LDSM.16.MT88.4 R104, [R210+0x1500] ;  /* 0x00150000d268783b */ /* 0x000ea60000004200 */
[----:B-1----:R-:W-:Y:S04]  /*83a0*/  FFMA.FTZ R2, R233, c[0x0][0x2d0], -R149 ;  /* 0x0000b400e9027a23 */ /* 0x002fe80000010895 */
[-C--:B------:R-:W-:Y:S01]  /*83b0*/  HMMA.16816.F32 R20, R100, R112.reuse, R20 ;  /* 0x000000706414723c */ /* 0x080fe20000001814 */
[----:B------:R1:W3:Y:S07]  /*83c0*/  MUFU.EX2 R233, R2 ;  /* 0x0000000200e97308 */ /* 0x0002ee0000000800 */
[C---:B------:R-:W-:Y:S08]  /*83d0*/  HMMA.16816.F32 R24, R108.reuse, R112, R24 ;  /* 0x000000706c18723c */ /* 0x040ff00000001818 */
[-C--:B------:R-:W-:Y:S08]  /*83e0*/  HMMA.16816.F32 R28, R108, R114.reuse, R28 ;  /* 0x000000726c1c723c */ /* 0x080ff0000000181c */
[C---:B------:R-:W-:Y:S01]  /*83f0*/  HMMA.16816.F32 R32, R100.reuse, R114, R32 ;  /* 0x000000726420723c */ /* 0x040fe20000001820 */
[----:B------:R-:W4:Y:S03]  /*8400*/  LDSM.16.MT88.4 R112, [R209+0x2500] ;  /* 0x00250000d170783b */ /* 0x000f260000004200 */
[--C-:B-1----:R-:W-:Y:S02]  /*8410*/  FFMA.FTZ R2, R249, c[0x0][0x2d0], -R150.reuse ;  /* 0x0000b400f9027a23 */ /* 0x102fe40000010896 */
[----:B------:R-:W-:Y:S02]  /*8420*/  IMAD.MOV.U32 R249, RZ, RZ, R155 ;  /* 0x000000fffff97224 */ /* 0x000fe400078e009b */
[-C--:B------:R-:W-:Y:S01]  /*8430*/  HMMA.16816.F32 R36, R100, R116.reuse, R36 ;  /* 0x000000746424723c */ /* 0x080fe20000001824 */
[----:B------:R1:W-:Y:S07]  /*8440*/  MUFU.EX2 R231, R2 ;  /* 0x0000000200e77308 */ /* 0x0003ee0000000800 */
[C---:B------:R-:W-:Y:S08]  /*8450*/  HMMA.16816.F32 R40, R108.reuse, R116, R40 ;  /* 0x000000746c28723c */ /* 0x040ff00000001828 */
[-C--:B------:R-:W-:Y:S08]  /*8460*/  HMMA.16816.F32 R44, R108, R118.reuse, R44 ;  /* 0x000000766c2c723c */ /* 0x080ff0000000182c */
[C---:B------:R-:W-:Y:S01]  /*8470*/  HMMA.16816.F32 R48, R100.reuse, R118, R48 ;  /* 0x000000766430723c */ /* 0x040fe20000001830 */
[----:B------:R-:W3:Y:S03]  /*8480*/  LDSM.16.MT88.4 R116, [R210+0x2500] ;  /* 0x00250000d274783b */ /* 0x000ee60000004200 */
[----:B-1----:R-:W-:Y:S02]  /*8490*/  FFMA.FTZ R2, R252, c[0x0][0x2d0], -R150 ;  /* 0x0000b400fc027a23 */ /* 0x002fe40000010896 */
[----:B------:R-:W-:Y:S02]  /*84a0*/  IMAD.MOV.U32 R252, RZ, RZ, R154 ;  /* 0x000000fffffc7224 */ /* 0x000fe400078e009a */
[-C--:B--2---:R-:W-:Y:S01]  /*84b0*/  HMMA.16816.F32 R52, R100, R104.reuse, R52 ;  /* 0x000000686434723c */ /* 0x084fe20000001834 */
[----:B------:R1:W2:Y:S07]  /*84c0*/  MUFU.EX2 R229, R2 ;  /* 0x0000000200e57308 */ /* 0x0002ae0000000800 */
[C---:B------:R-:W-:Y:S08]  /*84d0*/  HMMA.16816.F32 R56, R108.reuse, R104, R56 ;  /* 0x000000686c38723c */ /* 0x040ff00000001838 */
[-C--:B------:R-:W-:Y:S08]  /*84e0*/  HMMA.16816.F32 R60, R108, R106.reuse, R60 ;  /* 0x0000006a6c3c723c */ /* 0x080ff0000000183c */
[C---:B------:R-:W-:Y:S04]  /*84f0*/  HMMA.16816.F32 R64, R100.reuse, R106, R64 ;  /* 0x0000006a6440723c */ /* 0x040fe80000001840 */
[----:B-1----:R-:W-:Y:S02]  /*8500*/  FFMA.FTZ R2, R126, c[0x0][0x2d0], -R149 ;  /* 0x0000b4007e027a23 */ /* 0x002fe40000010895 */
[----:B------:R-:W-:Y:S02]  /*8510*/  IMAD.MOV.U32 R126, RZ, RZ, R125 ;  /* 0x000000ffff7e7224 */ /* 0x000fe400078e007d */
[-C--:B----4-:R-:W-:Y:S01]  /*8520*/  HMMA.16816.F32 R68, R100, R112.reuse, R68 ;  /* 0x000000706444723c */ /* 0x090fe20000001844 */
[----:B------:R1:W4:Y:S03]  /*8530*/  MUFU.EX2 R230, R2 ;  /* 0x0000000200e67308 */ /* 0x0003260000000800 */
[----:B------:R-:W-:Y:S01]  /*8540*/  MOV R127, R126 ;  /* 0x0000007e007f7202 */ /* 0x000fe20000000f00 */
[----:B------:R-:W-:Y:S01]  /*8550*/  IMAD.MOV.U32 R125, RZ, RZ, R124 ;  /* 0x000000ffff7d7224 */ /* 0x000fe200078e007c */
[----:B------:R-:W-:Y:S01]  /*8560*/  MOV R124, R195 ;  /* 0x000000c3007c7202 */ /* 0x000fe20000000f00 */
[----:B------:R-:W-:Y:S01]  /*8570*/  IMAD.MOV.U32 R195, RZ, RZ, R194 ;  /* 0x000000ffffc37224 */ /* 0x000fe200078e00c2 */
[C---:B------:R-:W-:Y:S04]  /*8580*/  HMMA.16816.F32 R72, R108.reuse, R112, R72 ;  /* 0x000000706c48723c */ /* 0x040fe80000001848 */
[----:B------:R-:W-:Y:S02]  /*8590*/  IMAD.MOV.U32 R126, RZ, RZ, R125 ;  /* 0x000000ffff7e7224 */ /* 0x000fe400078e007d */
[----:B------:R-:W-:Y:S01]  /*85a0*/  IMAD.MOV.U32 R194, RZ, RZ, R123 ;  /* 0x000000ffffc27224 */ /* 0x000fe200078e007b */
[----:B------:R-:W-:Y:S01]  /*85b0*/  MOV R123, R192 ;  /* 0x000000c0007b7202 */ /* 0x000fe20000000f00 */
[-C--:B------:R-:W-:Y:S04]  /*85c0*/  HMMA.16816.F32 R76, R108, R114.reuse, R76 ;  /* 0x000000726c4c723c */ /* 0x080fe8000000184c */
[----:B------:R-:W-:Y:S02]  /*85d0*/  IMAD.MOV.U32 R192, RZ, RZ, R165 ;  /* 0x000000ffffc07224 */ /* 0x000fe400078e00a5 */
[----:B------:R-:W-:Y:S02]  /*85e0*/  IMAD.MOV.U32 R165, RZ, RZ, R224 ;  /* 0x000000ffffa57224 */ /* 0x000fe400078e00e0 */
[C---:B------:R-:W-:Y:S01]  /*85f0*/  HMMA.16816.F32 R80, R100.reuse, R114, R80 ;  /* 0x000000726450723c */ /* 0x040fe20000001850 */
[----:B------:R-:W-:Y:S03]  /*8600*/  LDSM.16.MT88.4 R112, [R210+0x900] ;  /* 0x00090000d270783b */ /* 0x000fe60000004200 */
[----:B-1----:R-:W-:Y:S01]  /*8610*/  FFMA.FTZ R2, R250, c[0x0][0x2d0], -R150 ;  /* 0x0000b400fa027a23 */ /* 0x002fe20000010896 */
[----:B------:R-:W-:Y:S01]  /*8620*/  MOV R250, R153 ;  /* 0x0000009900fa7202 */ /* 0x000fe20000000f00 */
[----:B------:R-:W-:Y:S01]  /*8630*/  IMAD.MOV.U32 R125, RZ, RZ, R124 ;  /* 0x000000ffff7d7224 */ /* 0x000fe200078e007c */
[----:B------:R-:W-:Y:S01]  /*8640*/  MOV R124, R195 ;  /* 0x000000c3007c7202 */ /* 0x000fe20000000f00 */
[-C--:B---3--:R-:W-:Y:S01]  /*8650*/  HMMA.16816.F32 R84, R100, R116.reuse, R84 ;  /* 0x000000746454723c */ /* 0x088fe20000001854 */
[----:B------:R1:W-:Y:S01]  /*8660*/  MUFU.EX2 R227, R2 ;  /* 0x0000000200e37308 */ /* 0x0003e20000000800 */
[----:B------:R3:W5:Y:S02]  /*8670*/  LDL.LU R224, [R1+0x6c] ;  /* 0x00006c0001e07983 */ /* 0x0007640000300800 */
[----:B------:R-:W-:Y:S02]  /*8680*/  IMAD.MOV.U32 R195, RZ, RZ, R194 ;  /* 0x000000ffffc37224 */ /* 0x000fe400078e00c2 */
[----:B------:R-:W-:Y:S01]  /*8690*/  IMAD.MOV.U32 R194, RZ, RZ, R123 ;  /* 0x000000ffffc27224 */ /* 0x000fe200078e007b */
[----:B------:R-:W-:Y:S01]  /*86a0*/  MOV R123, R192 ;  /* 0x000000c0007b7202 */ /* 0x000fe20000000f00 */
[C---:B------:R-:W-:Y:S04]  /*86b0*/  HMMA.16816.F32 R88, R108.reuse, R116, R88 ;  /* 0x000000746c58723c */ /* 0x040fe80000001858 */
[----:B------:R-:W-:Y:S02]  /*86c0*/  IMAD.MOV.U32 R192, RZ, RZ, R165 ;  /* 0x000000ffffc07224 */ /* 0x000fe400078e00a5 */
[----:B------:R-:W-:Y:S02]  /*86d0*/  FFMA.FTZ R104, R125, c[0x0][0x2d0], -R151 ;  /* 0x0000b4007d687a23 */ /* 0x000fe40000010897 */
[-C--:B------:R-:W-:Y:S02]  /*86e0*/  HMMA.16816.F32 R92, R108, R118.reuse, R92 ;  /* 0x000000766c5c723c */ /* 0x080fe4000000185c */
[----:B------:R3:W-:Y:S02]  /*86f0*/  MUFU.EX2 R205, R104 ;  /* 0x0000006800cd7308 */ /* 0x0007e40000000800 */
[----:B------:R-:W-:Y:S02]  /*8700*/  IMAD.MOV.U32 R165, RZ, RZ, R213 ;  /* 0x000000ffffa57224 */ /* 0x000fe400078e00d5 */
[----:B------:R3:W5:Y:S02]  /*8710*/  LDL.LU R213, [R1+0x68] ;  /* 0x0000680001d57983 */ /* 0x0007640000300800 */
[----:B------:R-:W-:Y:S02]  /*8720*/  HMMA.16816.F32 R96, R100, R118, R96 ;  /* 0x000000766460723c */ /* 0x000fe40000001860 */
[----:B------:R-:W-:Y:S02]  /*8730*/  LDSM.16.MT88.4 R116, [R209+0x1900] ;  /* 0x00190000d174783b */ /* 0x000fe40000004200 */
[----:B-1----:R-:W-:Y:S03]  /*8740*/  FFMA.FTZ R2, R127, c[0x0][0x2d0], -R150 ;  /* 0x0000b4007f027a23 */ /* 0x002fe60000010896 */
[----:B------:R-:W-:Y:S01]  /*8750*/  F2FP.PACK_AB R100, R233, R232 ;  /* 0x000000e8e964723e */ /* 0x000fe200000000ff */
[----:B------:R1:W1:Y:S01]  /*8760*/  MUFU.EX2 R207, R2 ;  /* 0x0000000200cf7308 */ /* 0x0002620000000800 */
[----:B--2---:R-:W-:Y:S03]  /*8770*/  F2FP.PACK_AB R101, R229, R231 ;  /* 0x000000e7e565723e */ /* 0x004fe600000000ff */
[----:B----4-:R-:W-:Y:S01]  /*8780*/  F2FP.PACK_AB R102, R228, R230 ;  /* 0x000000e6e466723e */ /* 0x010fe200000000ff */
[----:B---3--:R-:W2:Y:S01]  /*8790*/  LDSM.16.MT88.4 R104, [R209+0x900] ;  /* 0x00090000d168783b */ /* 0x008ea20000004200 */
[----:B-1----:R-:W-:Y:S01]  /*87a0*/  FFMA.FTZ R2, R126, c[0x0][0x2d0], -R151 ;  /* 0x0000b4007e027a23 */ /* 0x002fe20000010897 */
[----:B------:R-:W-:Y:S03]  /*87b0*/  F2FP.PACK_AB R103, R207, R227 ;  /* 0x000000e3cf67723e */ /* 0x000fe600000000ff */
[----:B------:R1:W3:Y:S04]  /*87c0*/  MUFU.EX2 R206, R2 ;  /* 0x0000000200ce7308 */ /* 0x0002e80000000800 */
[-C--:B--2---:R-:W-:Y:S03]  /*87d0*/  HMMA.16816.F32 R4, R100, R104.reuse, R4 ;  /* 0x000000686404723c */ /* 0x084fe60000001804 */
[----:B-1----:R-:W-:Y:S01]  /*87e0*/  FFMA.FTZ R2, R124, c[0x0][0x2d0], -R184 ;  /* 0x0000b4007c027a23 */ /* 0x002fe200000108b8 */
[----:B------:R-:W-:Y:S01]  /*87f0*/  MOV R124, R195 ;  /* 0x000000c3007c7202 */ /* 0x000fe20000000f00 */
[----:B------:R-:W-:Y:S01]  /*8800*/  IMAD.MOV.U32 R195, RZ, RZ, R194 ;  /* 0x000000ffffc37224 */ /* 0x000fe200078e00c2 */
[----:B---3--:R-:W-:Y:S01]  /*8810*/  F2FP.PACK_AB R108, R205, R206 ;  /* 0x000000cecd6c723e */ /* 0x008fe200000000ff */
[----:B------:R-:W-:Y:S01]  /*8820*/  IMAD.MOV.U32 R194, RZ, RZ, R123 ;  /* 0x000000ffffc27224 */ /* 0x000fe200078e007b */
[----:B------:R-:W-:Y:S01]  /*8830*/  MOV R123, R192 ;  /* 0x000000c0007b7202 */ /* 0x000fe20000000f00 */
[----:B------:R-:W-:Y:S03]  /*8840*/  IMAD.MOV.U32 R192, RZ, RZ, R193 ;  /* 0x000000ffffc07224 */ /* 0x000fe600078e00c1 */
[----:B------:R-:W-:Y:S01]  /*8850*/  IMAD.MOV.U32 R193, RZ, RZ, R159 ;  /* 0x000000ffffc17224 */ /* 0x000fe200078e009f */
[----:B------:R-:W-:Y:S01]  /*8860*/  MOV R159, R157 ;  /* 0x0000009d009f7202 */ /* 0x000fe20000000f00 */
[----:B------:R-:W-:Y:S02]  /*8870*/  IMAD.MOV.U32 R157, RZ, RZ, R197 ;  /* 0x000000ffff9d7224 */ /* 0x000fe400078e00c5 */
[----:B------:R-:W-:Y:S02]  /*8880*/  IMAD.MOV.U32 R197, RZ, RZ, R203 ;  /* 0x000000ffffc57224 */ /* 0x000fe400078e00cb */
[----:B------:R1:W-:Y:S02]  /*8890*/  MUFU.EX2 R203, R2 ;  /* 0x0000000200cb7308 */ /* 0x0003e40000000800 */
[----:B-1----:R-:W-:Y:S01]  /*88a0*/  FFMA.FTZ R2, R200, c[0x0][0x2d0], -R184 ;  /* 0x0000b400c8027a23 */ /* 0x002fe200000108b8 */
[----:B------:R-:W-:Y:S07]  /*88b0*/  MOV R200, R201 ;  /* 0x000000c900c87202 */ /* 0x000fee0000000f00 */
[----:B------:R1:W2:Y:S02]  /*88c0*/  MUFU.EX2 R201, R2 ;  /* 0x0000000200c97308 */ /* 0x0002a40000000800 */
[----:B-1----:R-:W-:Y:S01]  /*88d0*/  FFMA.FTZ R2, R124, c[0x0][0x2d0], -R151 ;  /* 0x0000b4007c027a23 */ /* 0x002fe20000010897 */
[----:B--2---:R-:W-:Y:S01]  /*88e0*/  F2FP.PACK_AB R109, R201, R203 ;  /* 0x000000cbc96d723e */ /* 0x004fe200000000ff */
[----:B------:R-:W-:Y:S02]  /*88f0*/  IMAD.MOV.U32 R124, RZ, RZ, R195 ;  /* 0x000000ffff7c7224 */ /* 0x000fe400078e00c3 */
[----:B------:R-:W-:Y:S01]  /*8900*/  IMAD.MOV.U32 R195, RZ, RZ, R194 ;  /* 0x000000ffffc37224 */ /* 0x000fe200078e00c2 */
[----:B------:R-:W-:Y:S01]  /*8910*/  MOV R194, R123 ;  /* 0x0000007b00c27202 */ /* 0x000fe20000000f00 */
[----:B------:R-:W-:Y:S02]  /*8920*/  IMAD.MOV.U32 R123, RZ, RZ, R192 ;  /* 0x000000ffff7b7224 */ /* 0x000fe400078e00c0 */
[----:B------:R-:W-:Y:S01]  /*8930*/  IMAD.MOV.U32 R192, RZ, RZ, R163 ;  /* 0x000000ffffc07224 */ /* 0x000fe200078e00a3 */
[----:B------:R-:W-:Y:S02]  /*8940*/  MOV R163, R202 ;  /* 0x000000ca00a37202 */ /* 0x000fe40000000f00 */
[----:B------:R1:W-:Y:S02]  /*8950*/  MUFU.EX2 R202, R2 ;  /* 0x0000000200ca7308 */ /* 0x0003e40000000800 */
[----:B-1----:R-:W-:Y:S08]  /*8960*/  FFMA.FTZ R2, R200, c[0x0][0x2d0], -R151 ;  /* 0x0000b400c8027a23 */ /* 0x002ff00000010897 */
[----:B------:R1:W2:Y:S02]  /*8970*/  MUFU.EX2 R200, R2 ;  /* 0x0000000200c87308 */ /* 0x0002a40000000800 */
[--C-:B-1----:R-:W-:Y:S01]  /*8980*/  FFMA.FTZ R2, R199, c[0x0][0x2d0], -R184.reuse ;  /* 0x0000b400c7027a23 */ /* 0x102fe200000108b8 */
[----:B--2---:R-:W-:Y:S07]  /*8990*/  F2FP.PACK_AB R110, R200, R202 ;  /* 0x000000cac86e723e */ /* 0x004fee00000000ff */
[----:B------:R1:W-:Y:S02]  /*89a0*/  MUFU.EX2 R199, R2 ;  /* 0x0000000200c77308 */ /* 0x0003e40000000800 */
[----:B-1----:R-:W-:Y:S02]  /*89b0*/  FFMA.FTZ R2, R124, c[0x0][0x2d0], -R184 ;  /* 0x0000b4007c027a23 */ /* 0x002fe400000108b8 */
[----:B------:R-:W-:Y:S02]  /*89c0*/  IMAD.MOV.U32 R124, RZ, RZ, R194 ;  /* 0x000000ffff7c7224 */ /* 0x000fe400078e00c2 */
[----:B------:R-:W-:Y:S01]  /*89d0*/  IMAD.MOV.U32 R194, RZ, RZ, R122 ;  /* 0x000000ffffc27224 */ /* 0x000fe200078e007a */
[----:B------:R-:W-:Y:S01]  /*89e0*/  MOV R122, R121 ;  /* 0x00000079007a7202 */ /* 0x000fe20000000f00 */
[----:B------:R-:W-:Y:S02]  /*89f0*/  IMAD.MOV.U32 R121, RZ, RZ, R162 ;  /* 0x000000ffff797224 */ /* 0x000fe400078e00a2 */
[----:B------:R-:W-:Y:S02]  /*8a00*/  IMAD.MOV.U32 R162, RZ, RZ, R198 ;  /* 0x000000ffffa27224 */ /* 0x000fe400078e00c6 */
[----:B------:R-:W1:Y:S02]  /*8a10*/  MUFU.EX2 R198, R2 ;  /* 0x0000000200c67308 */ /* 0x000e640000000800 */
[----:B-1----:R-:W-:Y:S01]  /*8a20*/  F2FP.PACK_AB R111, R198, R199 ;  /* 0x000000c7c66f723e */ /* 0x002fe200000000ff */
[----:B------:R-:W-:Y:S01]  /*8a30*/  FFMA.FTZ R2, R123, c[0x0][0x2d0], -R149 ;  /* 0x0000b4007b027a23 */ /* 0x000fe20000010895 */
[----:B------:R-:W-:Y:S01]  /*8a40*/  MOV R123, R193 ;  /* 0x000000c1007b7202 */ /* 0x000fe20000000f00 */
[----:B------:R-:W-:Y:S02]  /*8a50*/  IMAD.MOV.U32 R193, RZ, RZ, R159 ;  /* 0x000000ffffc17224 */ /* 0x000fe400078e009f */
[----:B------:R-:W-:Y:S02]  /*8a60*/  IMAD.MOV.U32 R159, RZ, RZ, R197 ;  /* 0x000000ffff9f7224 */ /* 0x000fe400078e00c5 */
[C---:B------:R-:W-:Y:S01]  /*8a70*/  HMMA.16816.F32 R8, R108.reuse, R104, R8 ;  /* 0x000000686c08723c */ /* 0x040fe20000001808 */
[----:B------:R1:W-:Y:S07]  /*8a80*/  MUFU.EX2 R197, R2 ;  /* 0x0000000200c57308 */ /* 0x0003ee0000000800 */
[-C--:B------:R-:W-:Y:S08]  /*8a90*/  HMMA.16816.F32 R12, R108, R106.reuse, R12 ;  /* 0x0000006a6c0c723c */ /* 0x080ff0000000180c */
[C---:B------:R-:W-:Y:S01]  /*8aa0*/  HMMA.16816.F32 R16, R100.reuse, R106, R16 ;  /* 0x0000006a6410723c */ /* 0x040fe20000001810 */
[----:B------:R-:W2:Y:S07]  /*8ab0*/  LDSM.16.MT88.4 R104, [R210+0x1900] ;  /* 0x00190000d268783b */ /* 0x000eae0000004200 */
[-C--:B------:R-:W-:Y:S04]  /*8ac0*/  HMMA.16816.F32 R20, R100, R112.reuse, R20 ;  /* 0x000000706414723c */ /* 0x080fe80000001814 */
[----:B-1----:R-:W-:Y:S01]  /*8ad0*/  FFMA.FTZ R2, R194, c[0x0][0x2d0], -R149 ;  /* 0x0000b400c2027a23 */ /* 0x002fe20000010895 */
[----:B------:R-:W-:Y:S01]  /*8ae0*/  MOV R194, R122 ;  /* 0x0000007a00c27202 */ /* 0x000fe20000000f00 */
[----:B------:R-:W-:Y:S02]  /*8af0*/  IMAD.MOV.U32 R122, RZ, RZ, R121 ;  /* 0x000000ffff7a7224 */ /* 0x000fe400078e0079 */
[C---:B------:R-:W-:Y:S04]  /*8b00*/  HMMA.16816.F32 R24, R108.reuse, R112, R24 ;  /* 0x000000706c18723c */ /* 0x040fe80000001818 */
[----:B------:R-:W-:Y:S01]  /*8b10*/  IMAD.MOV.U32 R121, RZ, RZ, R192 ;  /* 0x000000ffff797224 */ /* 0x000fe200078e00c0 */
[----:B------:R-:W-:Y:S01]  /*8b20*/  MOV R192, R167 ;  /* 0x000000a700c07202 */ /* 0x000fe20000000f00 */
[----:B------:R-:W-:Y:S02]  /*8b30*/  IMAD.MOV.U32 R167, RZ, RZ, R166 ;  /* 0x000000ffffa77224 */ /* 0x000fe400078e00a6 */
[-C--:B------:R-:W-:Y:S04]  /*8b40*/  HMMA.16816.F32 R28, R108, R114.reuse, R28 ;  /* 0x000000726c1c723c */ /* 0x080fe8000000181c */
[----:B------:R-:W-:Y:S01]  /*8b50*/  IMAD.MOV.U32 R166, RZ, RZ, R165 ;  /* 0x000000ffffa67224 */ /* 0x000fe200078e00a5 */
[----:B------:R-:W-:Y:S01]  /*8b60*/  MOV R165, R164 ;  /* 0x000000a400a57202 */ /* 0x000fe20000000f00 */
[----:B------:R-:W-:Y:S02]  /*8b70*/  IMAD.MOV.U32 R164, RZ, RZ, R196 ;  /* 0x000000ffffa47224 */ /* 0x000fe400078e00c4 */
[C---:B------:R-:W-:Y:S01]  /*8b80*/  HMMA.16816.F32 R32, R100.reuse, R114, R32 ;  /* 0x000000726420723c */ /* 0x040fe20000001820 */
[----:B------:R-:W1:Y:S01]  /*8b90*/  LDSM.16.MT88.4 R112, [R209+0x2900] ;  /* 0x00290000d170783b */ /* 0x000e620000004200 */
[----:B------:R3:W-:Y:S06]  /*8ba0*/  MUFU.EX2 R196, R2 ;  /* 0x0000000200c47308 */ /* 0x0007ec0000000800 */
[-C--:B------:R-:W-:Y:S08]  /*8bb0*/  HMMA.16816.F32 R36, R100, R116.reuse, R36 ;  /* 0x000000746424723c */ /* 0x080ff00000001824 */
[C---:B------:R-:W-:Y:S08]  /*8bc0*/  HMMA.16816.F32 R40, R108.reuse, R116, R40 ;  /* 0x000000746c28723c */ /* 0x040ff00000001828 */
[-C--:B------:R-:W-:Y:S04]  /*8bd0*/  HMMA.16816.F32 R44, R108, R118.reuse, R44 ;  /* 0x000000766c2c723c */ /* 0x080fe8000000182c */
[--C-:B---3--:R-:W-:Y:S02]  /*8be0*/  FFMA.FTZ R2, R124, c[0x0][0x2d0], -R150.reuse ;  /* 0x0000b4007c027a23 */ /* 0x108fe40000010896 */
[----:B------:R-:W-:Y:S02]  /*8bf0*/  IMAD.MOV.U32 R124, RZ, RZ, R195 ;  /* 0x000000ffff7c7224 */ /* 0x000fe400078e00c3 */
[C---:B------:R-:W-:Y:S01]  /*8c00*/  HMMA.16816.F32 R48, R100.reuse, R118, R48 ;  /* 0x000000766430723c */ /* 0x040fe20000001830 */
[----:B------:R-:W3:Y:S01]  /*8c10*/  LDSM.16.MT88.4 R116, [R210+0x2900] ;  /* 0x00290000d274783b */ /* 0x000ee20000004200 */
[----:B------:R4:W-:Y:S06]  /*8c20*/  MUFU.EX2 R195, R2 ;  /* 0x0000000200c37308 */ /* 0x0009ec0000000800 */
[-C--:B--2---:R-:W-:Y:S08]  /*8c30*/  HMMA.16816.F32 R52, R100, R104.reuse, R52 ;  /* 0x000000686434723c */ /* 0x084ff00000001834 */
[C---:B------:R-:W-:Y:S08]  /*8c40*/  HMMA.16816.F32 R56, R108.reuse, R104, R56 ;  /* 0x000000686c38723c */ /* 0x040ff00000001838 */
[-C--:B------:R-:W-:Y:S04]  /*8c50*/  HMMA.16816.F32 R60, R108, R106.reuse, R60 ;  /* 0x0000006a6c3c723c */ /* 0x080fe8000000183c */
[----:B----4-:R-:W-:Y:S01]  /*8c60*/  FFMA.FTZ R2, R123, c[0x0][0x2d0], -R150 ;  /* 0x0000b4007b027a23 */ /* 0x010fe20000010896 */
[----:B------:R-:W-:Y:S03]  /*8c70*/  MOV R123, R193 ;  /* 0x000000c1007b7202 */ /* 0x000fe60000000f00 */
[C---:B------:R-:W-:Y:S01]  /*8c80*/  HMMA.16816.F32 R64, R100.reuse, R106, R64 ;  /* 0x0000006a6440723c */ /* 0x040fe20000001840 */
[----:B------:R-:W2:Y:S01]  /*8c90*/  LDL.LU R107, [R1] ;  /* 0x00000000016b7983 */ /* 0x000ea20000300800 */
[----:B------:R4:W3:Y:S03]  /*8ca0*/  MUFU.EX2 R193, R2 ;  /* 0x0000000200c17308 */ /* 0x0008e60000000800 */
[----:B------:R-:W2:Y:S03]  /*8cb0*/  LDL.LU R106, [R1+0x4] ;  /* 0x00000400016a7983 */ /* 0x000ea60000300800 */
[-C--:B-1----:R-:W-:Y:S01]  /*8cc0*/  HMMA.16816.F32 R68, R100, R112.reuse, R68 ;  /* 0x000000706444723c */ /* 0x082fe20000001844 */
[----:B------:R-:W2:Y:S04]  /*8cd0*/  LDL.LU R105, [R1+0x8] ;  /* 0x0000080001697983 */ /* 0x000ea80000300800 */
[----:B------:R-:W2:Y:S03]  /*8ce0*/  LDL.LU R104, [R1+0xc] ;  /* 0x00000c0001687983 */ /* 0x000ea60000300800 */
[C---:B------:R-:W-:Y:S08]  /*8cf0*/  HMMA.16816.F32 R72, R108.reuse, R112, R72 ;  /* 0x000000706c48723c */ /* 0x040ff00000001848 */
[-C--:B------:R-:W-:Y:S04]  /*8d00*/  HMMA.16816.F32 R76, R108, R114.reuse, R76 ;  /* 0x000000726c4c723c */ /* 0x080fe8000000184c */
[--C-:B----4-:R-:W-:Y:S02]  /*8d10*/  FFMA.FTZ R2, R194, c[0x0][0x2d0], -R149.reuse ;  /* 0x0000b400c2027a23 */ /* 0x110fe40000010895 */
[----:B------:R-:W-:Y:S02]  /*8d20*/  FFMA.FTZ R149, R121, c[0x0][0x2d0], -R149 ;  /* 0x0000b40079957a23 */ /* 0x000fe40000010895 */
[C---:B------:R-:W-:Y:S01]  /*8d30*/  HMMA.16816.F32 R80, R100.reuse, R114, R80 ;  /* 0x000000726450723c */ /* 0x040fe20000001850 */
[----:B------:R1:W-:Y:S01]  /*8d40*/  MUFU.EX2 R194, R2 ;  /* 0x0000000200c27308 */ /* 0x0003e20000000800 */
[----:B------:R-:W-:Y:S02]  /*8d50*/  LDSM.16.MT88.4 R112, [R210+0xd00] ;  /* 0x000d0000d270783b */ /* 0x000fe40000004200 */
[----:B------:R-:W-:Y:S04]  /*8d60*/  IMAD.MOV.U32 R121, RZ, RZ, R192 ;  /* 0x000000ffff797224 */ /* 0x000fe800078e00c0 */
[-C--:B---3--:R-:W-:Y:S03]  /*8d70*/  HMMA.16816.F32 R84, R100, R116.reuse, R84 ;  /* 0x000000746454723c */ /* 0x088fe60000001854 */
[----:B------:R3:W4:Y:S05]  /*8d80*/  MUFU.EX2 R192, R149 ;  /* 0x0000009500c07308 */ /* 0x00072a0000000800 */
[C---:B------:R-:W-:Y:S08]  /*8d90*/  HMMA.16816.F32 R88, R108.reuse, R116, R88 ;  /* 0x000000746c58723c */ /* 0x040ff00000001858 */
[-C--:B------:R-:W-:Y:S04]  /*8da0*/  HMMA.16816.F32 R92, R108, R118.reuse, R92 ;  /* 0x000000766c5c723c */ /* 0x080fe8000000185c */
[--C-:B-1----:R-:W-:Y:S02]  /*8db0*/  FFMA.FTZ R2, R124, c[0x0][0x2d0], -R150.reuse ;  /* 0x0000b4007c027a23 */ /* 0x102fe40000010896 */
[----:B------:R-:W-:Y:S02]  /*8dc0*/  FFMA.FTZ R150, R123, c[0x0][0x2d0], -R150 ;  /* 0x0000b4007b967a23 */ /* 0x000fe40000010896 */
[----:B------:R-:W-:Y:S01]  /*8dd0*/  HMMA.16816.F32 R96, R100, R118, R96 ;  /* 0x000000766460723c */ /* 0x000fe20000001860 */
[----:B------:R1:W-:Y:S03]  /*8de0*/  MUFU.EX2 R191, R2 ;  /* 0x0000000200bf7308 */ /* 0x0003e60000000800 */
[----:B------:R-:W-:Y:S01]  /*8df0*/  IMAD.MOV.U32 R123, RZ, RZ, R163 ;  /* 0x000000ffff7b7224 */ /* 0x000fe200078e00a3 */
[----:B------:R-:W-:Y:S01]  /*8e00*/  MOV R163, R162 ;  /* 0x000000a200a37202 */ /* 0x000fe20000000f00 */
[----:B------:R-:W-:Y:S01]  /*8e10*/  IMAD.MOV.U32 R162, RZ, RZ, R186 ;  /* 0x000000ffffa27224 */ /* 0x000fe200078e00ba */
[----:B---3--:R-:W-:Y:S01]  /*8e20*/  F2FP.PACK_AB R149, R193, R195 ;  /* 0x000000c3c195723e */ /* 0x008fe200000000ff */
[----:B------:R-:W-:Y:S03]  /*8e30*/  IMAD.MOV.U32 R124, RZ, RZ, R166 ;  /* 0x000000ffff7c7224 */ /* 0x000fe600078e00a6 */
[----:B------:R4:W-:Y:S01]  /*8e40*/  MUFU.EX2 R190, R150 ;  /* 0x0000009600be7308 */ /* 0x0009e20000000800 */
[--C-:B-1----:R-:W-:Y:S02]  /*8e50*/  FFMA.FTZ R2, R122, c[0x0][0x2d0], -R151.reuse ;  /* 0x0000b4007a027a23 */ /* 0x102fe40000010897 */
[----:B------:R-:W-:Y:S07]  /*8e60*/  IMAD.MOV.U32 R122, RZ, RZ, R164 ;  /* 0x000000ffff7a7224 */ /* 0x000fee00078e00a4 */
[----:B------:R1:W-:Y:S01]  /*8e70*/  MUFU.EX2 R188, R2 ;  /* 0x0000000200bc7308 */ /* 0x0003e20000000800 */
[----:B----4-:R-:W-:Y:S01]  /*8e80*/  F2FP.PACK_AB R150, R192, R194 ;  /* 0x000000c2c096723e */ /* 0x010fe200000000ff */
[--C-:B-1----:R-:W-:Y:S01]  /*8e90*/  FFMA.FTZ R2, R121, c[0x0][0x2d0], -R151.reuse ;  /* 0x0000b40079027a23 */ /* 0x102fe20000010897 */
[----:B------:R-:W-:Y:S07]  /*8ea0*/  MOV R121, R165 ;  /* 0x000000a500797202 */ /* 0x000fee0000000f00 */
[----:B------:R1:W3:Y:S02]  /*8eb0*/  MUFU.EX2 R189, R2 ;  /* 0x0000000200bd7308 */ /* 0x0002e40000000800 */
[--C-:B-1----:R-:W-:Y:S01]  /*8ec0*/  FFMA.FTZ R2, R167, c[0x0][0x2d0], -R184.reuse ;  /* 0x0000b400a7027a23 */ /* 0x102fe200000108b8 */
[----:B---3--:R-:W-:Y:S01]  /*8ed0*/  F2FP.PACK_AB R176, R189, R188 ;  /* 0x000000bcbdb0723e */ /* 0x008fe200000000ff */
[----:B------:R-:W1:Y:S06]  /*8ee0*/  LDSM.16.MT88.4 R164, [R209+0xd00] ;  /* 0x000d0000d1a4783b */ /* 0x000e6c0000004200 */
[----:B------:R3:W-:Y:S02]  /*8ef0*/  MUFU.EX2 R186, R2 ;  /* 0x0000000200ba7308 */ /* 0x0007e40000000800 */
[----:B---3--:R-:W-:Y:S08]  /*8f00*/  FFMA.FTZ R2, R187, c[0x0][0x2d0], -R184 ;  /* 0x0000b400bb027a23 */ /* 0x008ff000000108b8 */
[----:B------:R3:W4:Y:S02]  /*8f10*/  MUFU.EX2 R187, R2 ;  /* 0x0000000200bb7308 */ /* 0x0007240000000800 */
[--C-:B---3--:R-:W-:Y:S01]  /*8f20*/  FFMA.FTZ R2, R185, c[0x0][0x2d0], -R151.reuse ;  /* 0x0000b400b9027a23 */ /* 0x108fe20000010897 */
[----:B----4-:R-:W-:Y:S01]  /*8f30*/  F2FP.PACK_AB R177, R187, R186 ;  /* 0x000000babbb1723e */ /* 0x010fe200000000ff */
[----:B------:R-:W-:Y:S06]  /*8f40*/  FFMA.FTZ R151, R159, c[0x0][0x2d0], -R151 ;  /* 0x0000b4009f977a23 */ /* 0x000fec0000010897 */
[----:B------:R3:W-:Y:S01]  /*8f50*/  MUFU.EX2 R185, R2 ;  /* 0x0000000200b97308 */ /* 0x0007e20000000800 */
[----:B------:R-:W-:Y:S01]  /*8f60*/  IMAD.MOV.U32 R159, RZ, RZ, R158 ;  /* 0x000000ffff9f7224 */ /* 0x000fe200078e009e */
[----:B------:R-:W-:Y:S08]  /*8f70*/  MOV R158, R147 ;  /* 0x00000093009e7202 */ /* 0x000ff00000000f00 */
[----:B------:R4:W1:Y:S01]  /*8f80*/  MUFU.EX2 R147, R151 ;  /* 0x0000009700937308 */ /* 0x0008620000000800 */
[--C-:B---3--:R-:W-:Y:S02]  /*8f90*/  FFMA.FTZ R2, R124, c[0x0][0x2d0], -R184.reuse ;  /* 0x0000b4007c027a23 */ /* 0x108fe400000108b8 */
[----:B------:R-:W-:Y:S01]  /*8fa0*/  FFMA.FTZ R184, R148, c[0x0][0x2d0], -R184 ;  /* 0x0000b40094b87a23 */ /* 0x000fe200000108b8 */
[----:B------:R-:W-:Y:S01]  /*8fb0*/  F2FP.PACK_AB R148, R196, R197 ;  /* 0x000000c5c494723e */ /* 0x000fe200000000ff */
[----:B------:R-:W-:Y:S02]  /*8fc0*/  IMAD.MOV.U32 R124, RZ, RZ, R163 ;  /* 0x000000ffff7c7224 */ /* 0x000fe400078e00a3 */
[----:B------:R-:W-:Y:S01]  /*8fd0*/  IMAD.MOV.U32 R163, RZ, RZ, R162 ;  /* 0x000000ffffa37224 */ /* 0x000fe200078e00a2 */
[----:B------:R-:W-:Y:S02]  /*8fe0*/  MOV R162, R146 ;  /* 0x0000009200a27202 */ /* 0x000fe40000000f00 */
[----:B------:R-:W-:Y:S01]  /*8ff0*/  MUFU.EX2 R184, R184 ;  /* 0x000000b800b87308 */ /* 0x000fe20000000800 */
[----:B----4-:R-:W-:Y:S02]  /*9000*/  F2FP.PACK_AB R151, R190, R191 ;  /* 0x000000bfbe97723e */ /* 0x010fe400000000ff */
[----:B-1----:R-:W-:Y:S07]  /*9010*/  F2FP.PACK_AB R178, R147, R185 ;  /* 0x000000b993b2723e */ /* 0x002fee00000000ff */
[----:B------:R-:W1:Y:S02]  /*9020*/  MUFU.EX2 R146, R2 ;  /* 0x0000000200927308 */ /* 0x000e640000000800 */
[----:B-1----:R-:W-:Y:S01]  /*9030*/  F2FP.PACK_AB R179, R184, R146 ;  /* 0x00000092b8b3723e */ /* 0x002fe200000000ff */
[----:B--2---:R-:W-:Y:S02]  /*9040*/  FFMA.FTZ R140, R140, R107, R159 ;  /* 0x0000006b8c8c7223 */ /* 0x004fe4000001009f */
[----:B------:R-:W-:Y:S02]  /*9050*/  FFMA.FTZ R141, R141, R106, R158 ;  /* 0x0000006a8d8d7223 */ /* 0x000fe4000001009e */
[----:B------:R-:W-:Y:S02]  /*9060*/  FFMA.FTZ R2, R3, R105, R157 ;  /* 0x0000006903027223 */ /* 0x000fe4000001009d */
[----:B------:R-:W-:Y:S02]  /*9070*/  IMAD.MOV.U32 R3, RZ, RZ, R152 ;  /* 0x000000ffff037224 */ /* 0x000fe400078e0098 */
[-C--:B------:R-:W-:Y:S01]  /*9080*/  HMMA.16816.F32 R152, R148, R164.reuse, R4 ;  /* 0x000000a49498723c */ /* 0x080fe20000001804 */
[----:B------:R-:W1:Y:S04]  /*9090*/  LDSM.16.MT88.4 R4, [R210+0x2d00] ;  /* 0x002d0000d204783b */ /* 0x000e680000004200 */
[----:B------:R-:W-:Y:S02]  /*90a0*/  FFMA.FTZ R0, R0, R104, R156 ;  /* 0x0000006800007223 */ /* 0x000fe4000001009c */
[----:B------:R-:W-:Y:S01]  /*90b0*/  FADD.FTZ R3, R3, R141 ;  /* 0x0000008d03037221 */ /* 0x000fe20000010000 */
[C---:B------:R-:W-:Y:S04]  /*90c0*/  HMMA.16816.F32 R156, R176.reuse, R164, R8 ;  /* 0x000000a4b09c723c */ /* 0x040fe80000001808 */
[----:B------:R-:W-:Y:S03]  /*90d0*/  MOV R141, R144 ;  /* 0x00000090008d7202 */ /* 0x000fe60000000f00 */
[----:B------:R-:W-:Y:S01]  /*90e0*/  IMAD.MOV.U32 R8, RZ, RZ, R163 ;  /* 0x000000ffff087224 */ /* 0x000fe200078e00a3 */
[----:B------:R-:W-:Y:S01]  /*90f0*/  MOV R11, R162 ;  /* 0x000000a2000b7202 */ /* 0x000fe20000000f00 */
[----:B------:R-:W-:Y:S03]  /*9100*/  IMAD.MOV.U32 R10, RZ, RZ, R161 ;  /* 0x000000ffff0a7224 */ /* 0x000fe600078e00a1 */
[----:B------:R-:W-:Y:S02]  /*9110*/  IMAD.MOV.U32 R9, RZ, RZ, R160 ;  /* 0x000000ffff097224 */ /* 0x000fe400078e00a0 */
[-C--:B------:R-:W-:Y:S03]  /*9120*/  HMMA.16816.F32 R160, R176, R166.reuse, R12 ;  /* 0x000000a6b0a0723c */ /* 0x080fe6000000180c */
[----:B------:R-:W-:Y:S02]  /*9130*/  FADD.FTZ R10, R10, R3 ;  /* 0x000000030a0a7221 */ /* 0x000fe40000010000 */
[----:B------:R-:W-:Y:S02]  /*9140*/  FADD.FTZ R8, R8, R140 ;  /* 0x0000008c08087221 */ /* 0x000fe40000010000 */
[----:B------:R-:W-:Y:S01]  /*9150*/  IMAD.MOV.U32 R15, RZ, RZ, R121 ;  /* 0x000000ffff0f7224 */ /* 0x000fe200078e0079 */
[C---:B------:R-:W-:Y:S01]  /*9160*/  HMMA.16816.F32 R164, R148.reuse, R166, R16 ;  /* 0x000000a694a4723c */ /* 0x040fe20000001810 */
[----:B------:R-:W2:Y:S03]  /*9170*/  LDL R19, [R1+0x50] ;  /* 0x0000500001137983 */ /* 0x000ea60000100800 */
[----:B------:R-:W-:Y:S01]  /*9180*/  FADD.FTZ R11, R11, R8 ;  /* 0x000000080b0b7221 */ /* 0x000fe20000010000 */
[----:B------:R-:W-:Y:S01]  /*9190*/  MOV R14, R122 ;  /* 0x0000007a000e7202 */ /* 0x000fe20000000f00 */
[----:B------:R-:W-:Y:S01]  /*91a0*/  IMAD.MOV.U32 R13, RZ, RZ, R123 ;  /* 0x000000ffff0d7224 */ /* 0x000fe200078e007b */
[----:B------:R-:W-:Y:S01]  /*91b0*/  MOV R12, R124 ;  /* 0x0000007c000c7202 */ /* 0x000fe20000000f00 */
        /* <DEDUP_REMOVED lines=53> */
[-C--:B-1----:R-:W-:Y:S03]  /*9510*/  HMMA.16816.F32 R84, R148, R4.reuse, R84 ;  /* 0x000000049454723c */ /* 0x082fe60000001854 */
[----:B------:R-:W-:Y:S02]  /*9520*/  FADD.FTZ R3, R198, R9 ;  /* 0x00000009c6037221 */ /* 0x000fe40000010000 */
[----:B------:R-:W-:Y:S02]  /*9530*/  IMAD.MOV.U32 R140, RZ, RZ, R145 ;  /* 0x000000ffff8c7224 */ /* 0x000fe400078e0091 */
[----:B------:R-:W-:Y:S01]  /*9540*/  FADD.FTZ R3, R186, R3 ;  /* 0x00000003ba037221 */ /* 0x000fe20000010000 */
[C---:B------:R-:W-:Y:S04]  /*9550*/  HMMA.16816.F32 R88, R176.reuse, R4, R88 ;  /* 0x00000004b058723c */ /* 0x040fe80000001858 */
[----:B------:R-:W-:Y:S03]  /*9560*/  FADD.FTZ R3, R187, R3 ;  /* 0x00000003bb037221 */ /* 0x000fe60000010000 */
        /* <DEDUP_REMOVED lines=15> */
[----:B------:R1:W-:Y:S01]  /*9660*/  STL [R1], R5 ;  /* 0x0000000501007387 */ /* 0x0003e20000100800 */
[----:B------:R-:W-:Y:S01]  /*9670*/  FADD.FTZ R3, R190, R4 ;  /* 0x00000004be037221 */ /* 0x000fe20000010000 */
[----:B------:R-:W-:Y:S01]  /*9680*/  MOV R146, R143 ;  /* 0x0000008f00927202 */ /* 0x000fe20000000f00 */
[----:B------:R-:W-:Y:S02]  /*9690*/  FADD.FTZ R2, R147, R2 ;  /* 0x0000000293027221 */ /* 0x000fe40000010000 */
[----:B------:R-:W-:Y:S01]  /*96a0*/  FADD.FTZ R0, R184, R0 ;  /* 0x00000000b8007221 */ /* 0x000fe20000010000 */
[----:B------:R1:W-:Y:S01]  /*96b0*/  STL [R1+0x4], R3 ;  /* 0x0000040301007387 */ /* 0x0003e20000100800 */
[----:B------:R-:W-:Y:S03]  /*96c0*/  IMAD.MOV.U32 R147, RZ, RZ, R142 ;  /* 0x000000ffff937224 */ /* 0x000fe600078e008e */
[----:B------:R1:W-:Y:S04]  /*96d0*/  STL [R1+0x8], R2 ;  /* 0x0000080201007387 */ /* 0x0003e80000100800 */
[----:B------:R1:W-:Y:S01]  /*96e0*/  STL [R1+0xc], R0 ;  /* 0x00000c0001007387 */ /* 0x0003e20000100800 */
[----:B--2---:R-:W-:Y:S02]  /*96f0*/  ISETP.GT.AND P0, PT, R226, R19, PT ;  /* 0x00000013e200720c */ /* 0x004fe40003f04270 */
[----:B------:R-:W-:Y:S11]  /*9700*/  MOV R226, R204 ;  /* 0x000000cc00e27202 */ /* 0x000ff60000000f00 */
[----:B-1----:R-:W-:-:S05]  /*9710*/  @P0 BRA `(.L_x_623) ;  /* 0xffffbc9000000947 */ /* 0x002fca000383ffff */
.L_x_622:
[----:B------:R-:W-:-:S13]  /*9720*/  ISETP.GE.AND P0, PT, R204, RZ, PT ;  /* 0x000000ffcc00720c */ /* 0x000fda0003f06270 */
[----:B------:R-:W-:Y:S05]  /*9730*/  @!P0 BRA `(.L_x_624) ;  /* 0x0000321000008947 */ /* 0x000fea0003800000 */
[----:B-1----:R-:W2:Y:S01]  /*9740*/  LDL.64 R6, [R1+0x48] ;  /* 0x0000480001067983 */ /* 0x002ea20000100a00 */
[----:B------:R-:W-:-:S03]  /*9750*/  ULDC.64 UR4, c[0x0][0x208] ;  /* 0x0000820000047ab9 */ /* 0x000fc60000000a00 */
[----:B------:R-:W2:Y:S04]  /*9760*/  LDL.64 R4, [R1+0x38] ;  /* 0x0000380001047983 */ /* 0x000ea80000100a00 */
[----:B------:R-:W3:Y:S04]  /*9770*/  LDL.64 R10, [R1+0x40] ;  /* 0x00004000010a7983 */ /* 0x000ee80000100a00 */
[----:B------:R-:W4:Y:S01]  /*9780*/  LDL.64 R8, [R1+0x30] ;  /* 0x0000300001087983 */ /* 0x000f220000100a00 */
[----:B------:R-:W-:Y:S01]  /*9790*/  IMAD.MOV.U32 R2, RZ, RZ, R144 ;  /* 0x000000ffff027224 */ /* 0x000fe200078e0090 */
[----:B------:R-:W-:Y:S01]  /*97a0*/  MOV R147, R142 ;  /* 0x0000008e00937202 */ /* 0x000fe20000000f00 */
[----:B------:R-:W-:-:S02]  /*97b0*/  IMAD.MOV.U32 R0, RZ, RZ, R145 ;  /* 0x000000ffff007224 */ /* 0x000fc400078e0091 */
[----:B------:R-:W-:Y:S01]  /*97c0*/  IMAD.MOV.U32 R146, RZ, RZ, R143 ;  /* 0x000000ffff927224 */ /* 0x000fe200078e008f */
[----:B------:R-:W-:Y:S02]  /*97d0*/  USHF.L.U64.HI UR5, UR4, 0x5, UR5 ;  /* 0x0000000504057899 */ /* 0x000fe40008010205 */
[----:B------:R-:W-:Y:S01]  /*97e0*/  USHF.L.U32 UR4, UR4, 0x5, URZ ;  /* 0x0000000504047899 */ /* 0x000fe2000800063f */
[----:B--2---:R-:W-:-:S05]  /*97f0*/  MOV R4, R6 ;  /* 0x0000000600047202 */ /* 0x004fca0000000f00 */
[----:B------:R1:W-:Y:S01]  /*9800*/  STL.64 [R1+0x38], R4 ;  /* 0x0000380401007387 */ /* 0x0003e20000100a00 */
[----:B------:R-:W-:Y:S02]  /*9810*/  IADD3 R230, P2, R6, 0x40, RZ ;  /* 0x0000004006e67810 */ /* 0x000fe40007f5e0ff */
[----:B---3--:R-:W-:Y:S02]  /*9820*/  IADD3 R246, P0, R10, 0x40, RZ ;  /* 0x000000400af67810 */ /* 0x008fe40007f1e0ff */
[----:B------:R-:W-:Y:S02]  /*9830*/  IADD3 R232, P3, R6, 0x20, RZ ;  /* 0x0000002006e87810 */ /* 0x000fe40007f7e0ff */
[----:B------:R-:W-:Y:S01]  /*9840*/  IADD3 R248, P1, R10, 0x20, RZ ;  /* 0x000000200af87810 */ /* 0x000fe20007f3e0ff */
[----:B------:R-:W-:Y:S01]  /*9850*/  IMAD.X R231, RZ, RZ, R5, P2 ;  /* 0x000000ffffe77224 */ /* 0x000fe200010e0605 */
[----:B------:R-:W-:Y:S01]  /*9860*/  IADD3.X R233, RZ, R5, RZ, P3, !PT ;  /* 0x00000005ffe97210 */ /* 0x000fe20001ffe4ff */
[----:B----4-:R-:W-:Y:S01]  /*9870*/  IMAD.X R245, RZ, RZ, R9, P0 ;  /* 0x000000fffff57224 */ /* 0x010fe200000e0609 */
[----:B------:R-:W-:-:S02]  /*9880*/  IADD3.X R247, RZ, R9, RZ, P1, !PT ;  /* 0x00000009fff77210 */ /* 0x000fc40000ffe4ff */
.L_x_625:
[----:B------:R-:W2:Y:S01]  /*9890*/  LDL.64 R190, [R1+0x38] ;  /* 0x0000380001be7983 */ /* 0x000ea20000100a00 */
[----:B------:R-:W-:Y:S04]  /*98a0*/  DEPBAR.LE SB0, 0x0 ;  /* 0x000080000000791a */ /* 0x000fe80000000000 */
[----:B------:R-:W-:Y:S01]  /*98b0*/  MOV R53, 0x6 ;  /* 0x0000000600357802 */ /* 0x000fe20000000f00 */
[----:B------:R-:W3:Y:S01]  /*98c0*/  LDL.64 R194, [R1+0x48] ;  /* 0x0000480001c27983 */ /* 0x000ee20000100a00 */
[----:B------:R-:W-:Y:S02]  /*98d0*/  MOV R52, c[0x0][0x208] ;  /* 0x0000820000347a02 */ /* 0x000fe40000000f00 */
[----:B------:R-:W-:Y:S02]  /*98e0*/  MOV R189, c[0x0][0x208] ;  /* 0x0000820000bd7a02 */ /* 0x000fe40000000f00 */
[----:B------:R-:W-:Y:S01]  /*98f0*/  SHF.L.U64.HI R52, R52, R53, c[0x0][0x20c] ;  /* 0x0000830034347619 */ /* 0x000fe20000010235 */
[----:B------:R-:W-:Y:S01]  /*9900*/  BAR.SYNC.DEFER_BLOCKING 0x0 ;  /* 0x0000000000007b1d */ /* 0x000fe20000010000 */
[----:B------:R-:W-:Y:S02]  /*9910*/  SHF.L.U32 R189, R189, 0x6, RZ ;  /* 0x00000006bdbd7819 */ /* 0x000fe400000006ff */
[----:B------:R-:W-:Y:S01]  /*9920*/  SHF.R.S32.HI R3, RZ, 0x1f, R204 ;  /* 0x0000001fff037819 */ /* 0x000fe200000114cc */
[----:B------:R-:W-:Y:S01]  /*9930*/  IMAD R188, R52, R204, RZ ;  /* 0x000000cc34bc7224 */ /* 0x000fe200078e02ff */
[----:B------:R-:W-:Y:S01]  /*9940*/  MOV R205, c[0x0][0x1e0] ;  /* 0x0000780000cd7a02 */ /* 0x000fe20000000f00 */
[-C--:B------:R-:W-:Y:S01]  /*9950*/  IMAD.WIDE.U32 R144, R204, R189.reuse, R232 ;  /* 0x000000bdcc907225 */ /* 0x080fe200078e00e8 */
[----:B------:R-:W-:Y:S02]  /*9960*/  MOV R226, 0x5 ;  /* 0x0000000500e27802 */ /* 0x000fe40000000f00 */
[----:B------:R-:W-:Y:S01]  /*9970*/  SHF.L.U32 R205, R205, 0x5, RZ ;  /* 0x00000005cdcd7819 */ /* 0x000fe200000006ff */
[-C--:B------:R-:W-:Y:S01]  /*9980*/  IMAD R188, R3, R189.reuse, R188 ;  /* 0x000000bd03bc7224 */ /* 0x080fe200078e02bc */
[----:B------:R-:W-:Y:S01]  /*9990*/  LEA R200, P0, R144, c[0x0][0x1f8], 0x1 ;  /* 0x00007e0090c87a11 */ /* 0x000fe200078008ff */
[----:B------:R-:W-:Y:S03]  /*99a0*/  IMAD.WIDE.U32 R186, R204, R189, UR4 ;  /* 0x00000004ccba7e25 */ /* 0x000fe6000f8e00bd */
[----:B------:R-:W-:Y:S04]  /*99b0*/  IADD3 R145, R188, R145, RZ ;  /* 0x00000091bc917210 */ /* 0x000fe80007ffe0ff */
[----:B------:R-:W-:Y:S01]  /*99c0*/  LEA.HI.X R201, R144, c[0x0][0x1fc], R145, 0x1, P0 ;  /* 0x00007f0090c97a11 */ /* 0x000fe200000f0c91 */
[----:B------:R-:W-:Y:S08]  /*99d0*/  LDSM.16.M88.4 R64, [R211+0x6100] ;  /* 0x00610000d340783b */ /* 0x000ff00000000200 */
[----:B------:R-:W4:Y:S08]  /*99e0*/  LDSM.16.M88.4 R16, [R208+0x3100] ;  /* 0x00310000d010783b */ /* 0x000f300000000200 */
[----:B------:R-:W1:Y:S08]  /*99f0*/  LDSM.16.M88.4 R60, [R211+0x7100] ;  /* 0x00710000d33c783b */ /* 0x000e700000000200 */
[----:B------:R-:W1:Y:S08]  /*9a00*/  LDSM.16.M88.4 R32, [R208+0x3500] ;  /* 0x00350000d020783b */ /* 0x000e700000000200 */
[----:B------:R-:W3:Y:S06]  /*9a10*/  LDL.64 R228, [R1+0x40] ;  /* 0x0000400001e47983 */ /* 0x000eec0000100a00 */
[----:B------:R-:W1:Y:S08]  /*9a20*/  LDSM.16.M88.4 R48, [R208+0x3900] ;  /* 0x00390000d030783b */ /* 0x000e700000000200 */
[----:B------:R-:W3:Y:S01]  /*9a30*/  LDL.64 R206, [R1+0x30] ;  /* 0x0000300001ce7983 */ /* 0x000ee20000100a00 */
[-C--:B-1--4-:R-:W-:Y:S05]  /*9a40*/  HMMA.16816.F32 R4, R64, R16.reuse, RZ ;  /* 0x000000104004723c */ /* 0x092fea00000018ff */
[----:B------:R-:W1:Y:S03]  /*9a50*/  LDSM.16.M88.4 R140, [R208+0x3d00] ;  /* 0x003d0000d08c783b */ /* 0x000e660000000200 */
[C---:B------:R-:W-:Y:S05]  /*9a60*/  HMMA.16816.F32 R8, R60.reuse, R16, RZ ;  /* 0x000000103c08723c */ /* 0x040fea00000018ff */
[----:B------:R-:W4:Y:S03]  /*9a70*/  LDL.LU R252, [R1] ;  /* 0x0000000001fc7983 */ /* 0x000f260000300800 */
[-C--:B------:R-:W-:Y:S01]  /*9a80*/  HMMA.16816.F32 R12, R60, R18.reuse, RZ ;  /* 0x000000123c0c723c */ /* 0x080fe200000018ff */
[----:B------:R-:W-:Y:S07]  /*9a90*/  LDSM.16.M88.4 R148, [R212+0x6100] ;  /* 0x00610000d494783b */ /* 0x000fee0000000200 */
[C---:B------:R-:W-:Y:S01]  /*9aa0*/  HMMA.16816.F32 R16, R64.reuse, R18, RZ ;  /* 0x000000124010723c */ /* 0x040fe200000018ff */
[----:B------:R-:W4:Y:S04]  /*9ab0*/  LDL.LU R251, [R1+0x4] ;  /* 0x0000040001fb7983 */ /* 0x000f280000300800 */
[----:B-----5:R-:W1:Y:S03]  /*9ac0*/  LDSM.16.M88.4 R176, [R213] ;  /* 0x00000000d5b0783b */ /* 0x020e660000000200 */
[-C--:B------:R-:W-:Y:S05]  /*9ad0*/  HMMA.16816.F32 R20, R64, R32.reuse, RZ ;  /* 0x000000204014723c */ /* 0x080fea00000018ff */
[----:B------:R-:W4:Y:S03]  /*9ae0*/  LDL.LU R250, [R1+0x8] ;  /* 0x0000080001fa7983 */ /* 0x000f260000300800 */
[C---:B------:R-:W-:Y:S01]  /*9af0*/  HMMA.16816.F32 R24, R60.reuse, R32, RZ ;  /* 0x000000203c18723c */ /* 0x040fe200000018ff */
[----:B------:R-:W1:Y:S07]  /*9b00*/  LDSM.16.M88.4 R180, [R212+0x7100] ;  /* 0x00710000d4b4783b */ /* 0x000e6e0000000200 */
[-C--:B------:R-:W-:Y:S01]  /*9b10*/  HMMA.16816.F32 R28, R60, R34.reuse, RZ ;  /* 0x000000223c1c723c */ /* 0x080fe200000018ff */
[----:B------:R-:W4:Y:S07]  /*9b20*/  LDL.LU R249, [R1+0xc] ;  /* 0x00000c0001f97983 */ /* 0x000f2e0000300800 */
[C---:B------:R-:W-:Y:S08]  /*9b30*/  HMMA.16816.F32 R32, R64.reuse, R34, RZ ;  /* 0x000000224020723c */ /* 0x040ff000000018ff */
[-C--:B------:R-:W-:Y:S08]  /*9b40*/  HMMA.16816.F32 R36, R64, R48.reuse, RZ ;  /* 0x000000304024723c */ /* 0x080ff000000018ff */
[C---:B------:R-:W-:Y:S08]  /*9b50*/  HMMA.16816.F32 R40, R60.reuse, R48, RZ ;  /* 0x000000303c28723c */ /* 0x040ff000000018ff */
[-C--:B------:R-:W-:Y:S08]  /*9b60*/  HMMA.16816.F32 R44, R60, R50.reuse, RZ ;  /* 0x000000323c2c723c */ /* 0x080ff000000018ff */
[C---:B------:R-:W-:Y:S08]  /*9b70*/  HMMA.16816.F32 R48, R64.reuse, R50, RZ ;  /* 0x000000324030723c */ /* 0x040ff000000018ff */
[-C--:B-1----:R-:W-:Y:S08]  /*9b80*/  HMMA.16816.F32 R52, R64, R140.reuse, RZ ;  /* 0x0000008c4034723c */ /* 0x082ff000000018ff */
[C---:B------:R-:W-:Y:S07]  /*9b90*/  HMMA.16816.F32 R56, R60.reuse, R140, RZ ;  /* 0x0000008c3c38723c */ /* 0x040fee00000018ff */
[-C--:B------:R-:W-:Y:S01]  /*9ba0*/  IMAD.WIDE.U32 R140, R204, R189.reuse, R230 ;  /* 0x000000bdcc8c7225 */ /* 0x080fe200078e00e6 */
[-C--:B------:R-:W-:Y:S04]  /*9bb0*/  HMMA.16816.F32 R60, R60, R142.reuse, RZ ;  /* 0x0000008e3c3c723c */ /* 0x080fe800000018ff */
[----:B------:R-:W-:Y:S04]  /*9bc0*/  LEA R198, P3, R140, c[0x0][0x1f8], 0x1 ;  /* 0x00007e008cc67a11 */ /* 0x000fe800078608ff */
[----:B------:R-:W-:Y:S08]  /*9bd0*/  HMMA.16816.F32 R64, R64, R142, RZ ;  /* 0x0000008e4040723c */ /* 0x000ff000000018ff */
[-C--:B------:R-:W-:Y:S08]  /*9be0*/  HMMA.16816.F32 R4, R148, R176.reuse, R4 ;  /* 0x000000b09404723c */ /* 0x080ff00000001804 */
[C---:B------:R-:W-:Y:S08]  /*9bf0*/  HMMA.16816.F32 R8, R180.reuse, R176, R8 ;  /* 0x000000b0b408723c */ /* 0x040ff00000001808 */
[-C--:B------:R-:W-:Y:S08]  /*9c00*/  HMMA.16816.F32 R12, R180, R178.reuse, R12 ;  /* 0x000000b2b40c723c */ /* 0x080ff0000000180c */
[C---:B------:R-:W-:Y:S04]  /*9c10*/  HMMA.16816.F32 R16, R148.reuse, R178, R16 ;  /* 0x000000b29410723c */ /* 0x040fe80000001810 */
[----:B--2---:R-:W-:Y:S05]  /*9c20*/  IMAD.WIDE.U32 R184, R204, R189, R190 ;  /* 0x000000bdccb87225 */ /* 0x004fea00078e00be */
[----:B------:R-:W-:Y:S03]  /*9c30*/  IADD3 R3, R185, R188, RZ ;  /* 0x000000bcb9037210 */ /* 0x000fe60007ffe0ff */
[----:B------:R-:W-:Y:S02]  /*9c40*/  LEA R192, P1, R184, c[0x0][0x1f8], 0x1 ;  /* 0x00007e00b8c07a11 */ /* 0x000fe400078208ff */
[-C--:B---3--:R-:W-:Y:S02]  /*9c50*/  IADD3 R144, P0, R194, R186.reuse, RZ ;  /* 0x000000bac2907210 */ /* 0x088fe40007f1e0ff */
[----:B------:R-:W-:Y:S02]  /*9c60*/  LEA.HI.X R193, R184, c[0x0][0x1fc], R3, 0x1, P1 ;  /* 0x00007f00b8c17a11 */ /* 0x000fe400008f0c03 */
[----:B------:R-:W-:Y:S02]  /*9c70*/  IADD3 R3, R188, R187, RZ ;  /* 0x000000bbbc037210 */ /* 0x000fe40007ffe0ff */
[----:B------:R-:W-:Y:S02]  /*9c80*/  LEA R194, P2, R144, c[0x0][0x1f8], 0x1 ;  /* 0x00007e0090c27a11 */ /* 0x000fe400078408ff */
[----:B------:R-:W-:Y:S02]  /*9c90*/  IADD3 R188, R188, R141, RZ ;  /* 0x0000008dbcbc7210 */ /* 0x000fe40007ffe0ff */
[C---:B------:R-:W-:Y:S02]  /*9ca0*/  IADD3.X R141, R3.reuse, R191, RZ, P0, !PT ;  /* 0x000000bf038d7210 */ /* 0x040fe400007fe4ff */
[----:B------:R-:W-:Y:S02]  /*9cb0*/  LEA.HI.X R199, R140, c[0x0][0x1fc], R188, 0x1, P3 ;  /* 0x00007f008cc77a11 */ /* 0x000fe400018f0cbc */
[----:B------:R-:W-:Y:S01]  /*9cc0*/  LEA.HI.X R195, R144, c[0x0][0x1fc], R141, 0x1, P2 ;  /* 0x00007f0090c37a11 */ /* 0x000fe200010f0c8d */
[----:B------:R-:W-:Y:S01]  /*9cd0*/  LDSM.16.M88.4 R188, [R222] ;  /* 0x00000000debc783b */ /* 0x000fe20000000200 */
[-C--:B------:R-:W-:Y:S02]  /*9ce0*/  IADD3 R145, P1, R232, R186.reuse, RZ ;  /* 0x000000bae8917210 */ /* 0x080fe40007f3e0ff */
[----:B------:R-:W-:Y:S02]  /*9cf0*/  IADD3 R196, P0, R230, R186, RZ ;  /* 0x000000bae6c47210 */ /* 0x000fe40007f1e0ff */
[C---:B------:R-:W-:Y:S02]  /*9d00*/  IADD3.X R144, R3.reuse, R233, RZ, P1, !PT ;  /* 0x000000e903907210 */ /* 0x040fe40000ffe4ff */
[----:B------:R-:W-:Y:S01]  /*9d10*/  IADD3.X R3, R3, R231, RZ, P0, !PT ;  /* 0x000000e703037210 */ /* 0x000fe200007fe4ff */
[----:B------:R-:W1:Y:S01]  /*9d20*/  LDSM.16.M88.4 R140, [R224] ;  /* 0x00000000e08c783b */ /* 0x000e620000000200 */
[C---:B------:R-:W-:Y:S02]  /*9d30*/  ISETP.GT.AND P0, PT, R204.reuse, RZ, PT ;  /* 0x000000ffcc00720c */ /* 0x040fe40003f04270 */
[----:B------:R-:W-:Y:S05]  /*9d40*/  IADD3 R204, R204, -0x1, RZ ;  /* 0xffffffffcccc7810 */ /* 0x000fea0007ffe0ff */
[----:B------:R-:W2:Y:S08]  /*9d50*/  LDSM.16.M88.4 R184, [R223] ;  /* 0x00000000dfb8783b */ /* 0x000eb00000000200 */
[----:B------:R-:W-:Y:S01]  /*9d60*/  @!PT LDS RZ, [RZ] ;  /* 0x00000000fffff984 */ /* 0x000fe20000000800 */
[----:B------:R-:W-:Y:S01]  /*9d70*/  @!PT LDS RZ, [RZ] ;  /* 0x00000000fffff984 */ /* 0x000fe20000000800 */
[----:B------:R-:W-:Y:S01]  /*9d80*/  @!PT LDS RZ, [RZ] ;  /* 0x00000000fffff984 */ /* 0x000fe20000000800 */
[----:B------:R3:W-:Y:S08]  /*9d90*/  LDGSTS.E.BYPASS.LTC128B.128 [R225+0x100], [R192.64], !P6 ;  /* 0x00100000c0e17fae */ /* 0x0007f0000f101d46 */
[----:B------:R2:W-:Y:S08]  /*9da0*/  LDGSTS.E.BYPASS.LTC128B.128 [R225+0x1100], [R200.64], !P5 ;  /* 0x01100000c8e17fae */ /* 0x0005f0000e901d46 */
[----:B------:R2:W-:Y:S01]  /*9db0*/  LDGSTS.E.BYPASS.LTC128B.128 [R225+0x2100], [R198.64], !P4 ;  /* 0x02100000c6e17fae */ /* 0x0005e2000e101d46 */
[-C--:B-1----:R-:W-:Y:S07]  /*9dc0*/  HMMA.16816.F32 R20, R148, R140.reuse, R20 ;  /* 0x0000008c9414723c */ /* 0x082fee0000001814 */
[----:B------:R1:W-:Y:S01]  /*9dd0*/  LDGSTS.E.BYPASS.LTC128B.128 [R225+0x900], [R194.64], !P6 ;  /* 0x00900000c2e17fae */ /* 0x0003e2000f101d46 */
[C---:B---3--:R-:W-:Y:S04]  /*9de0*/  LEA R192, P2, R145.reuse, c[0x0][0x1f8], 0x1 ;  /* 0x00007e0091c07a11 */ /* 0x048fe800078408ff */
[----:B------:R-:W-:Y:S01]  /*9df0*/  LEA.HI.X R193, R145, c[0x0][0x1fc], R144, 0x1, P2 ;  /* 0x00007f0091c17a11 */ /* 0x000fe200010f0c90 */
[C---:B------:R-:W-:Y:S04]  /*9e00*/  HMMA.16816.F32 R24, R180.reuse, R140, R24 ;  /* 0x0000008cb418723c */ /* 0x040fe80000001818 */
[----:B------:R1:W-:Y:S01]  /*9e10*/  LDGSTS.E.BYPASS.LTC128B.128 [R225+0x1900], [R192.64], !P5 ;  /* 0x01900000c0e17fae */ /* 0x0003e2000e901d46 */
[C---:B------:R-:W-:Y:S03]  /*9e20*/  LEA R144, P1, R196.reuse, c[0x0][0x1f8], 0x1 ;  /* 0x00007e00c4907a11 */ /* 0x040fe600078208ff */
[-C--:B------:R-:W-:Y:S04]  /*9e30*/  HMMA.16816.F32 R28, R180, R142.reuse, R28 ;  /* 0x0000008eb41c723c */ /* 0x080fe8000000181c */
[----:B------:R-:W-:Y:S04]  /*9e40*/  LEA.HI.X R145, R196, c[0x0][0x1fc], R3, 0x1, P1 ;  /* 0x00007f00c4917a11 */ /* 0x000fe800008f0c03 */
[C---:B------:R-:W-:Y:S01]  /*9e50*/  HMMA.16816.F32 R32, R148.reuse, R142, R32 ;  /* 0x0000008e9420723c */ /* 0x040fe20000001820 */
[----:B------:R3:W-:Y:S07]  /*9e60*/  LDGSTS.E.BYPASS.LTC128B.128 [R225+0x2900], [R144.64], !P4 ;  /* 0x0290000090e17fae */ /* 0x0007ee000e101d46 */
[-C--:B--2---:R-:W-:Y:S01]  /*9e70*/  HMMA.16816.F32 R36, R148, R184.reuse, R36 ;  /* 0x000000b89424723c */ /* 0x084fe20000001824 */
[----:B------:R-:W-:Y:S07]  /*9e80*/  LDSM.16.M88.4 R196, [R208+0x4100] ;  /* 0x00410000d0c4783b */ /* 0x000fee0000000200 */
[C---:B------:R-:W-:Y:S01]  /*9e90*/  HMMA.16816.F32 R40, R180.reuse, R184, R40 ;  /* 0x000000b8b428723c */ /* 0x040fe20000001828 */
[----:B------:R-:W0:Y:S07]  /*9ea0*/  LDGDEPBAR ;  /* 0x00000000000079af */ /* 0x000e2e0000000000 */
[-C--:B------:R-:W-:Y:S01]  /*9eb0*/  HMMA.16816.F32 R44, R180, R186.reuse, R44 ;  /* 0x000000bab42c723c */ /* 0x080fe2000000182c */
[----:B-1----:R-:W1:Y:S07]  /*9ec0*/  LDSM.16.M88.4 R192, [R211+0x8100] ;  /* 0x00810000d3c0783b */ /* 0x002e6e0000000200 */
[C---:B------:R-:W-:Y:S01]  /*9ed0*/  HMMA.16816.F32 R48, R148.reuse, R186, R48 ;  /* 0x000000ba9430723c */ /* 0x040fe20000001830 */
[----:B------:R-:W2:Y:S07]  /*9ee0*/  LDSM.16.M88.4 R200, [R211+0x9100] ;  /* 0x00910000d3c8783b */ /* 0x000eae0000000200 */
[-C--:B------:R-:W-:Y:S01]  /*9ef0*/  HMMA.16816.F32 R52, R148, R188.reuse, R52 ;  /* 0x000000bc9434723c */ /* 0x080fe20000001834 */
[----:B------:R-:W3:Y:S07]  /*9f00*/  LDSM.16.M88.4 R176, [R208+0x4500] ;  /* 0x00450000d0b0783b */ /* 0x000eee0000000200 */
[C---:B------:R-:W-:Y:S01]  /*9f10*/  HMMA.16816.F32 R56, R180.reuse, R188, R56 ;  /* 0x000000bcb438723c */ /* 0x040fe20000001838 */
[----:B------:R-:W3:Y:S07]  /*9f20*/  LDSM.16.M88.4 R140, [R208+0x4900] ;  /* 0x00490000d08c783b */ /* 0x000eee0000000200 */
[-C--:B------:R-:W-:Y:S01]  /*9f30*/  HMMA.16816.F32 R60, R180, R190.reuse, R60 ;  /* 0x000000beb43c723c */ /* 0x080fe2000000183c */
[----:B------:R-:W-:Y:S07]  /*9f40*/  LDSM.16.M88.4 R180, [R212+0x8100] ;  /* 0x00810000d4b4783b */ /* 0x000fee0000000200 */
[----:B------:R-:W-:Y:S01]  /*9f50*/  HMMA.16816.F32 R64, R148, R190, R64 ;  /* 0x000000be9440723c */ /* 0x000fe20000001840 */
[----:B------:R-:W4:Y:S07]  /*9f60*/  LDSM.16.M88.4 R148, [R208+0x4d00] ;  /* 0x004d0000d094783b */ /* 0x000f2e0000000200 */
[-C--:B-1----:R-:W-:Y:S01]  /*9f70*/  HMMA.16816.F32 R4, R192, R196.reuse, R4 ;  /* 0x000000c4c004723c */ /* 0x082fe20000001804 */
[----:B------:R-:W1:Y:S07]  /*9f80*/  LDSM.16.M88.4 R184, [R221] ;  /* 0x00000000ddb8783b */ /* 0x000e6e0000000200 */
[C---:B--2---:R-:W-:Y:S01]  /*9f90*/  HMMA.16816.F32 R8, R200.reuse, R196, R8 ;  /* 0x000000c4c808723c */ /* 0x044fe20000001808 */
[----:B------:R-:W2:Y:S07]  /*9fa0*/  LDSM.16.M88.4 R188, [R212+0x9100] ;  /* 0x00910000d4bc783b */ /* 0x000eae0000000200 */
[-C--:B------:R-:W-:Y:S08]  /*9fb0*/  HMMA.16816.F32 R12, R200, R198.reuse, R12 ;  /* 0x000000c6c80c723c */ /* 0x080ff0000000180c */
[C---:B------:R-:W-:Y:S01]  /*9fc0*/  HMMA.16816.F32 R16, R192.reuse, R198, R16 ;  /* 0x000000c6c010723c */ /* 0x040fe20000001810 */
[----:B------:R-:W-:Y:S07]  /*9fd0*/  LDSM.16.M88.4 R196, [R218] ;  /* 0x00000000dac4783b */ /* 0x000fee0000000200 */
[-C--:B---3--:R-:W-:Y:S08]  /*9fe0*/  HMMA.16816.F32 R20, R192, R176.reuse, R20 ;  /* 0x000000b0c014723c */ /* 0x088ff00000001814 */
[C---:B------:R-:W-:Y:S08]  /*9ff0*/  HMMA.16816.F32 R24, R200.reuse, R176, R24 ;  /* 0x000000b0c818723c */ /* 0x040ff00000001818 */
[-C--:B------:R-:W-:Y:S08]  /*a000*/  HMMA.16816.F32 R28, R200, R178.reuse, R28 ;  /* 0x000000b2c81c723c */ /* 0x080ff0000000181c */
[C---:B------:R-:W-:Y:S01]  /*a010*/  HMMA.16816.F32 R32, R192.reuse, R178, R32 ;  /* 0x000000b2c020723c */ /* 0x040fe20000001820 */
[----:B------:R-:W3:Y:S07]  /*a020*/  LDSM.16.M88.4 R176, [R220] ;  /* 0x00000000dcb0783b */ /* 0x000eee0000000200 */
[-C--:B------:R-:W-:Y:S08]  /*a030*/  HMMA.16816.F32 R36, R192, R140.reuse, R36 ;  /* 0x0000008cc024723c */ /* 0x080ff00000001824 */
        /* <DEDUP_REMOVED lines=12> */
[C---:B--2---:R-:W-:Y:S08]  /*a100*/  HMMA.16816.F32 R8, R188.reuse, R184, R8 ;  /* 0x000000b8bc08723c */ /* 0x044ff00000001808 */
[-C--:B------:R-:W-:Y:S08]  /*a110*/  HMMA.16816.F32 R12, R188, R186.reuse, R12 ;  /* 0x000000babc0c723c */ /* 0x080ff0000000180c */
[C---:B------:R-:W-:Y:S01]  /*a120*/  HMMA.16816.F32 R16, R180.reuse, R186, R16 ;  /* 0x000000bab410723c */ /* 0x040fe20000001810 */
[----:B------:R-:W2:Y:S07]  /*a130*/  LDSM.16.M88.4 R184, [R208+0x5500] ;  /* 0x00550000d0b8783b */ /* 0x000eae0000000200 */
[-C--:B---3--:R-:W-:Y:S08]  /*a140*/  HMMA.16816.F32 R20, R180, R176.reuse, R20 ;  /* 0x000000b0b414723c */ /* 0x088ff00000001814 */
[C---:B------:R-:W-:Y:S08]  /*a150*/  HMMA.16816.F32 R24, R188.reuse, R176, R24 ;  /* 0x000000b0bc18723c */ /* 0x040ff00000001818 */
[-C--:B------:R-:W-:Y:S08]  /*a160*/  HMMA.16816.F32 R28, R188, R178.reuse, R28 ;  /* 0x000000b2bc1c723c */ /* 0x080ff0000000181c */
[C---:B------:R-:W-:Y:S01]  /*a170*/  HMMA.16816.F32 R32, R180.reuse, R178, R32 ;  /* 0x000000b2b420723c */ /* 0x040fe20000001820 */
[----:B------:R-:W-:Y:S07]  /*a180*/  LDSM.16.M88.4 R176, [R208+0x5d00] ;  /* 0x005d0000d0b0783b */ /* 0x000fee0000000200 */
[-C--:B------:R-:W-:Y:S08]  /*a190*/  HMMA.16816.F32 R36, R180, R140.reuse, R36 ;  /* 0x0000008cb424723c */ /* 0x080ff00000001824 */
        /* <DEDUP_REMOVED lines=9> */
[----:B------:R-:W4:Y:S07]  /*a230*/  LDSM.16.M88.4 R180, [R212+0xa100] ;  /* 0x00a10000d4b4783b */ /* 0x000f2e0000000200 */
[-C--:B-1----:R-:W-:Y:S01]  /*a240*/  HMMA.16816.F32 R4, R148, R192.reuse, R4 ;  /* 0x000000c09404723c */ /* 0x082fe20000001804 */
[----:B------:R-:W-:Y:S07]  /*a250*/  LDSM.16.M88.4 R196, [R214] ;  /* 0x00000000d6c4783b */ /* 0x000fee0000000200 */
        /* <DEDUP_REMOVED lines=13> */
[----:B------:R-:W2:Y:S01]  /*a330*/  LDSM.16.M88.4 R140, [R215] ;  /* 0x00000000d78c783b */ /* 0x000ea20000000200 */
[----:B------:R-:W-:Y:S06]  /*a340*/  DEPBAR.LE SB0, 0x0 ;  /* 0x000080000000791a */ /* 0x000fec0000000000 */
[-C--:B------:R-:W-:Y:S01]  /*a350*/  HMMA.16816.F32 R52, R148, R176.reuse, R52 ;  /* 0x000000b09434723c */ /* 0x080fe20000001834 */
[----:B------:R-:W-:Y:S07]  /*a360*/  BAR.SYNC.DEFER_BLOCKING 0x0 ;  /* 0x0000000000007b1d */ /* 0x000fee0000010000 */
[C---:B------:R-:W-:Y:S08]  /*a370*/  HMMA.16816.F32 R56, R200.reuse, R176, R56 ;  /* 0x000000b0c838723c */ /* 0x040ff00000001838 */
[-C--:B------:R-:W-:Y:S08]  /*a380*/  HMMA.16816.F32 R60, R200, R178.reuse, R60 ;  /* 0x000000b2c83c723c */ /* 0x080ff0000000183c */
[----:B------:R-:W-:Y:S08]  /*a390*/  HMMA.16816.F32 R64, R148, R178, R64 ;  /* 0x000000b29440723c */ /* 0x000ff00000001840 */
[-C--:B----4-:R-:W-:Y:S08]  /*a3a0*/  HMMA.16816.F32 R4, R180, R188.reuse, R4 ;  /* 0x000000bcb404723c */ /* 0x090ff00000001804 */
[C---:B-1----:R-:W-:Y:S08]  /*a3b0*/  HMMA.16816.F32 R8, R184.reuse, R188, R8 ;  /* 0x000000bcb808723c */ /* 0x042ff00000001808 */
[-C--:B------:R-:W-:Y:S08]  /*a3c0*/  HMMA.16816.F32 R12, R184, R190.reuse, R12 ;  /* 0x000000beb80c723c */ /* 0x080ff0000000180c */
[C---:B------:R-:W-:Y:S04]  /*a3d0*/  HMMA.16816.F32 R16, R180.reuse, R190, R16 ;  /* 0x000000beb410723c */ /* 0x040fe80000001810 */
[----:B------:R-:W-:Y:S04]  /*a3e0*/  FMNMX.FTZ R3, R4, R0, !PT ;  /* 0x0000000004037209 */ /* 0x000fe80007810000 */
[-C--:B------:R-:W-:Y:S04]  /*a3f0*/  HMMA.16816.F32 R20, R180, R192.reuse, R20 ;  /* 0x000000c0b414723c */ /* 0x080fe80000001814 */
[----:B------:R-:W-:Y:S04]  /*a400*/  FMNMX.FTZ R3, R5, R3, !PT ;  /* 0x0000000305037209 */ /* 0x000fe80007810000 */
[C---:B------:R-:W-:Y:S08]  /*a410*/  HMMA.16816.F32 R24, R184.reuse, R192, R24 ;  /* 0x000000c0b818723c */ /* 0x040ff00000001818 */
[-C--:B------:R-:W-:Y:S04]  /*a420*/  HMMA.16816.F32 R28, R184, R194.reuse, R28 ;  /* 0x000000c2b81c723c */ /* 0x080fe8000000181c */
[----:B------:R-:W-:Y:S04]  /*a430*/  FMNMX.FTZ R3, R16, R3, !PT ;  /* 0x0000000310037209 */ /* 0x000fe80007810000 */
[C---:B------:R-:W-:Y:S04]  /*a440*/  HMMA.16816.F32 R32, R180.reuse, R194, R32 ;  /* 0x000000c2b420723c */ /* 0x040fe80000001820 */
[----:B------:R-:W-:Y:S04]  /*a450*/  FMNMX.FTZ R3, R17, R3, !PT ;  /* 0x0000000311037209 */ /* 0x000fe80007810000 */
[-C--:B--2---:R-:W-:Y:S04]  /*a460*/  HMMA.16816.F32 R36, R180, R140.reuse, R36 ;  /* 0x0000008cb424723c */ /* 0x084fe80000001824 */
[----:B------:R-:W-:Y:S04]  /*a470*/  FMNMX.FTZ R3, R20, R3, !PT ;  /* 0x0000000314037209 */ /* 0x000fe80007810000 */
[C---:B------:R-:W-:Y:S04]  /*a480*/  HMMA.16816.F32 R40, R184.reuse, R140, R40 ;  /* 0x0000008cb828723c */ /* 0x040fe80000001828 */
[----:B------:R-:W-:Y:S03]  /*a490*/  FMNMX.FTZ R3, R21, R3, !PT ;  /* 0x0000000315037209 */ /* 0x000fe60007810000 */
        /* <DEDUP_REMOVED lines=56> */
[----:B------:R-:W-:Y:S02]  /*a820*/  FMNMX.FTZ R141, R27, R141, !PT ;  /* 0x0000008d1b8d7209 */ /* 0x000fe40007810000 */
[----:B--2---:R-:W-:Y:S02]  /*a830*/  FMNMX.FTZ R3, R3, R142, !PT ;  /* 0x0000008e03037209 */ /* 0x004fe40007810000 */
[----:B------:R-:W-:Y:S02]  /*a840*/  FMNMX.FTZ R140, R61, R140, !PT ;  /* 0x0000008c3d8c7209 */ /* 0x000fe40007810000 */
[----:B------:R-:W-:Y:S01]  /*a850*/  FMNMX.FTZ R141, R30, R141, !PT ;  /* 0x0000008d1e8d7209 */ /* 0x000fe20007810000 */
[----:B------:R-:W-:Y:S03]  /*a860*/  SHFL.BFLY PT, R142, R3, 0x1, 0x1f ;  /* 0x0c201f00038e7f89 */ /* 0x000fe600000e0000 */
[----:B------:R-:W-:Y:S04]  /*a870*/  FMNMX.FTZ R141, R31, R141, !PT ;  /* 0x0000008d1f8d7209 */ /* 0x000fe80007810000 */
[----:B------:R-:W-:Y:S01]  /*a880*/  FMNMX.FTZ R141, R42, R141, !PT ;  /* 0x0000008d2a8d7209 */ /* 0x000fe20007810000 */
[----:B------:R-:W2:Y:S03]  /*a890*/  SHFL.BFLY PT, R144, R140, 0x2, 0x1f ;  /* 0x0c401f008c907f89 */ /* 0x000ea600000e0000 */
[----:B------:R-:W-:Y:S02]  /*a8a0*/  FMNMX.FTZ R141, R43, R141, !PT ;  /* 0x0000008d2b8d7209 */ /* 0x000fe40007810000 */
[----:B-1----:R-:W-:Y:S02]  /*a8b0*/  FMNMX.FTZ R145, R145, R143, !PT ;  /* 0x0000008f91917209 */ /* 0x002fe40007810000 */
[----:B------:R-:W-:Y:S03]  /*a8c0*/  FMNMX.FTZ R141, R46, R141, !PT ;  /* 0x0000008d2e8d7209 */ /* 0x000fe60007810000 */
[C---:B------:R-:W-:Y:S02]  /*a8d0*/  FADD.FTZ R0, -R145.reuse, R0 ;  /* 0x0000000091007221 */ /* 0x040fe40000010100 */
[----:B------:R-:W-:Y:S02]  /*a8e0*/  FMUL.FTZ R184, R145, c[0x0][0x2d0] ;  /* 0x0000b40091b87a20 */ /* 0x000fe40000410000 */
[----:B------:R-:W-:Y:S02]  /*a8f0*/  FMUL.FTZ R0, R0, c[0x0][0x2d0] ;  /* 0x0000b40000007a20 */ /* 0x000fe40000410000 */
[--C-:B------:R-:W-:Y:S02]  /*a900*/  FFMA.FTZ R4, R4, c[0x0][0x2d0], -R184.reuse ;  /* 0x0000b40004047a23 */ /* 0x100fe400000108b8 */
[--C-:B------:R-:W-:Y:S02]  /*a910*/  FFMA.FTZ R5, R5, c[0x0][0x2d0], -R184.reuse ;  /* 0x0000b40005057a23 */ /* 0x100fe400000108b8 */
[----:B------:R1:W-:Y:S01]  /*a920*/  MUFU.EX2 R239, R4 ;  /* 0x0000000400ef7308 */ /* 0x0003e20000000800 */
[--C-:B------:R-:W-:Y:S01]  /*a930*/  FFMA.FTZ R16, R16, c[0x0][0x2d0], -R184.reuse ;  /* 0x0000b40010107a23 */ /* 0x100fe200000108b8 */
[----:B--2---:R-:W-:Y:S01]  /*a940*/  FMNMX.FTZ R140, R140, R144, !PT ;  /* 0x000000908c8c7209 */ /* 0x004fe20007810000 */
[--C-:B------:R-:W-:Y:S01]  /*a950*/  FFMA.FTZ R17, R17, c[0x0][0x2d0], -R184.reuse ;  /* 0x0000b40011117a23 */ /* 0x100fe200000108b8 */
[----:B------:R-:W-:Y:S01]  /*a960*/  FMNMX.FTZ R144, R3, R142, !PT ;  /* 0x0000008e03907209 */ /* 0x000fe20007810000 */
[--C-:B------:R-:W-:Y:S01]  /*a970*/  FFMA.FTZ R32, R32, c[0x0][0x2d0], -R184.reuse ;  /* 0x0000b40020207a23 */ /* 0x100fe200000108b8 */
[----:B------:R-:W-:Y:S01]  /*a980*/  FMNMX.FTZ R3, R47, R141, !PT ;  /* 0x0000008d2f037209 */ /* 0x000fe20007810000 */
[----:B------:R-:W2:Y:S01]  /*a990*/  SHFL.BFLY PT, R148, R140, 0x1, 0x1f ;  /* 0x0c201f008c947f89 */ /* 0x000ea200000e0000 */
[--C-:B------:R-:W-:Y:S02]  /*a9a0*/  FFMA.FTZ R36, R36, c[0x0][0x2d0], -R184.reuse ;  /* 0x0000b40024247a23 */ /* 0x100fe400000108b8 */
[----:B------:R3:W4:Y:S01]  /*a9b0*/  MUFU.EX2 R141, R0 ;  /* 0x00000000008d7308 */ /* 0x0007220000000800 */
[----:B------:R-:W-:Y:S01]  /*a9c0*/  FMNMX.FTZ R3, R58, R3, !PT ;  /* 0x000000033a037209 */ /* 0x000fe20007810000 */
[----:B------:R-:W-:Y:S02]  /*a9d0*/  FMUL.FTZ R185, R144, c[0x0][0x2d0] ;  /* 0x0000b40090b97a20 */ /* 0x000fe40000410000 */
[----:B------:R-:W-:Y:S02]  /*a9e0*/  FFMA.FTZ R37, R37, c[0x0][0x2d0], -R184 ;  /* 0x0000b40025257a23 */ /* 0x000fe400000108b8 */
[--C-:B------:R-:W-:Y:S02]  /*a9f0*/  FFMA.FTZ R6, R6, c[0x0][0x2d0], -R185.reuse ;  /* 0x0000b40006067a23 */ /* 0x100fe400000108b9 */
[--C-:B------:R-:W-:Y:S02]  /*aa00*/  FFMA.FTZ R7, R7, c[0x0][0x2d0], -R185.reuse ;  /* 0x0000b40007077a23 */ /* 0x100fe400000108b9 */
[----:B------:R4:W-:Y:S01]  /*aa10*/  MUFU.EX2 R242, R5 ;  /* 0x0000000500f27308 */ /* 0x0009e20000000800 */
[--C-:B------:R-:W-:Y:S02]  /*aa20*/  FFMA.FTZ R18, R18, c[0x0][0x2d0], -R185.reuse ;  /* 0x0000b40012127a23 */ /* 0x100fe400000108b9 */
[--C-:B------:R-:W-:Y:S01]  /*aa30*/  FFMA.FTZ R19, R19, c[0x0][0x2d0], -R185.reuse ;  /* 0x0000b40013137a23 */ /* 0x100fe200000108b9 */
[----:B-1----:R-:W-:Y:S01]  /*aa40*/  @P0 SHF.R.S32.HI R4, RZ, 0x1f, R204 ;  /* 0x0000001fff040819 */ /* 0x002fe200000114cc */
[--C-:B------:R-:W-:Y:S02]  /*aa50*/  FFMA.FTZ R38, R38, c[0x0][0x2d0], -R185.reuse ;  /* 0x0000b40026267a23 */ /* 0x100fe400000108b9 */
[--C-:B------:R-:W-:Y:S02]  /*aa60*/  FFMA.FTZ R39, R39, c[0x0][0x2d0], -R185.reuse ;  /* 0x0000b40027277a23 */ /* 0x100fe400000108b9 */
[----:B------:R-:W-:Y:S01]  /*aa70*/  @P0 IMAD R4, R4, c[0x0][0x1e0], RZ ;  /* 0x0000780004040a24 */ /* 0x000fe200078e02ff */
[----:B------:R-:W-:Y:S01]  /*aa80*/  MUFU.EX2 R237, R6 ;  /* 0x0000000600ed7308 */ /* 0x000fe20000000800 */
[--C-:B------:R-:W-:Y:S01]  /*aa90*/  FFMA.FTZ R48, R48, c[0x0][0x2d0], -R184.reuse ;  /* 0x0000b40030307a23 */ /* 0x100fe200000108b8 */
[----:B--2---:R-:W-:Y:S01]  /*aaa0*/  FMNMX.FTZ R143, R140, R148, !PT ;  /* 0x000000948c8f7209 */ /* 0x004fe20007810000 */
[----:B------:R-:W-:Y:S02]  /*aab0*/  FFMA.FTZ R49, R49, c[0x0][0x2d0], -R184 ;  /* 0x0000b40031317a23 */ /* 0x000fe400000108b8 */
[----:B---3--:R-:W-:Y:S01]  /*aac0*/  FADD.FTZ R0, -R144, R2 ;  /* 0x0000000290007221 */ /* 0x008fe20000010100 */
[----:B------:R-:W-:Y:S01]  /*aad0*/  FMNMX.FTZ R2, R59, R3, !PT ;  /* 0x000000033b027209 */ /* 0x000fe20007810000 */
[C---:B------:R-:W-:Y:S02]  /*aae0*/  FMUL.FTZ R186, R143.reuse, c[0x0][0x2d0] ;  /* 0x0000b4008fba7a20 */ /* 0x040fe40000410000 */
[----:B------:R-:W-:Y:S01]  /*aaf0*/  FMUL.FTZ R3, R0, c[0x0][0x2d0] ;  /* 0x0000b40000037a20 */ /* 0x000fe20000410000 */
[----:B------:R-:W-:Y:S01]  /*ab00*/  FMNMX.FTZ R0, R62, R2, !PT ;  /* 0x000000023e007209 */ /* 0x000fe20007810000 */
[----:B------:R-:W-:Y:S01]  /*ab10*/  FADD.FTZ R2, -R143, R146 ;  /* 0x000000928f027221 */ /* 0x000fe20000010100 */
[----:B------:R1:W-:Y:S01]  /*ab20*/  MUFU.EX2 R240, R7 ;  /* 0x0000000700f07308 */ /* 0x0003e20000000800 */
[----:B------:R-:W-:Y:S01]  /*ab30*/  FFMA.FTZ R8, R8, c[0x0][0x2d0], -R186 ;  /* 0x0000b40008087a23 */ /* 0x000fe200000108ba */
[----:B------:R-:W-:Y:S01]  /*ab40*/  FMNMX.FTZ R0, R63, R0, !PT ;  /* 0x000000003f007209 */ /* 0x000fe20007810000 */
[----:B----4-:R-:W-:Y:S02]  /*ab50*/  @P0 IMAD R5, R204, c[0x0][0x1e4], R4 ;  /* 0x00007900cc050a24 */ /* 0x010fe400078e0204 */
[--C-:B------:R-:W-:Y:S02]  /*ab60*/  FFMA.FTZ R12, R12, c[0x0][0x2d0], -R186.reuse ;  /* 0x0000b4000c0c7a23 */ /* 0x100fe400000108ba */
[--C-:B------:R-:W-:Y:S02]  /*ab70*/  FFMA.FTZ R13, R13, c[0x0][0x2d0], -R186.reuse ;  /* 0x0000b4000d0d7a23 */ /* 0x100fe400000108ba */
[C---:B------:R-:W-:Y:S01]  /*ab80*/  FMUL.FTZ R100, R141.reuse, R100 ;  /* 0x000000648d647220 */ /* 0x040fe20000410000 */
[----:B------:R2:W3:Y:S01]  /*ab90*/  MUFU.EX2 R140, R3 ;  /* 0x00000003008c7308 */ /* 0x0004e20000000800 */
[C---:B------:R-:W-:Y:S02]  /*aba0*/  FMUL.FTZ R101, R141.reuse, R101 ;  /* 0x000000658d657220 */ /* 0x040fe40000410000 */
[C---:B------:R-:W-:Y:S02]  /*abb0*/  FMUL.FTZ R112, R141.reuse, R112 ;  /* 0x000000708d707220 */ /* 0x040fe40000410000 */
[----:B------:R-:W-:Y:S02]  /*abc0*/  FMUL.FTZ R113, R141, R113 ;  /* 0x000000718d717220 */ /* 0x000fe40000410000 */
[--C-:B------:R-:W-:Y:S02]  /*abd0*/  FFMA.FTZ R50, R50, c[0x0][0x2d0], -R185.reuse ;  /* 0x0000b40032327a23 */ /* 0x100fe400000108b9 */
[----:B------:R-:W-:Y:S01]  /*abe0*/  FFMA.FTZ R51, R51, c[0x0][0x2d0], -R185 ;  /* 0x0000b40033337a23 */ /* 0x000fe200000108b9 */
[----:B------:R-:W-:Y:S01]  /*abf0*/  MUFU.EX2 R241, R18 ;  /* 0x0000001200f17308 */ /* 0x000fe20000000800 */
[--C-:B------:R-:W-:Y:S02]  /*ac00*/  FFMA.FTZ R40, R40, c[0x0][0x2d0], -R186.reuse ;  /* 0x0000b40028287a23 */ /* 0x100fe400000108ba */
[--C-:B------:R-:W-:Y:S02]  /*ac10*/  FFMA.FTZ R41, R41, c[0x0][0x2d0], -R186.reuse ;  /* 0x0000b40029297a23 */ /* 0x100fe400000108ba */
[----:B-1----:R-:W-:Y:S04]  /*ac20*/  @P0 IMAD.WIDE.U32 R6, R204, c[0x0][0x1e0], RZ ;  /* 0x00007800cc060a25 */ /* 0x002fe800078e00ff */
[--C-:B------:R-:W-:Y:S01]  /*ac30*/  FFMA.FTZ R44, R44, c[0x0][0x2d0], -R186.reuse ;  /* 0x0000b4002c2c7a23 */ /* 0x100fe200000108ba */
[----:B------:R-:W1:Y:S01]  /*ac40*/  MUFU.EX2 R238, R19 ;  /* 0x0000001300ee7308 */ /* 0x000e620000000800 */
[----:B------:R-:W-:Y:S01]  /*ac50*/  @P0 SHF.L.U32 R4, R6, 0x6, RZ ;  /* 0x0000000606040819 */ /* 0x000fe200000006ff */
[----:B------:R-:W-:Y:S02]  /*ac60*/  FFMA.FTZ R45, R45, c[0x0][0x2d0], -R186 ;  /* 0x0000b4002d2d7a23 */ /* 0x000fe400000108ba */
[----:B--2---:R-:W-:Y:S02]  /*ac70*/  FMUL.FTZ R3, R2, c[0x0][0x2d0] ;  /* 0x0000b40002037a20 */ /* 0x004fe40000410000 */
[----:B------:R-:W2:Y:S01]  /*ac80*/  SHFL.BFLY PT, R2, R0, 0x2, 0x1f ;  /* 0x0c401f0000027f89 */ /* 0x000ea200000e0000 */
[C---:B---3--:R-:W-:Y:S02]  /*ac90*/  FMUL.FTZ R102, R140.reuse, R102 ;  /* 0x000000668c667220 */ /* 0x048fe40000410000 */
[C---:B------:R-:W-:Y:S01]  /*aca0*/  FMUL.FTZ R103, R140.reuse, R103 ;  /* 0x000000678c677220 */ /* 0x040fe20000410000 */
[----:B------:R-:W-:Y:S01]  /*acb0*/  MUFU.EX2 R243, R17 ;  /* 0x0000001100f37308 */ /* 0x000fe20000000800 */
        /* <DEDUP_REMOVED lines=8> */
[----:B-1----:R-:W-:Y:S01]  /*ad40*/  F2FP.PACK_AB R151, R238, R241 ;  /* 0x000000f1ee97723e */ /* 0x002fe200000000ff */
[C---:B------:R-:W-:Y:S02]  /*ad50*/  FMUL.FTZ R129, R141.reuse, R129 ;  /* 0x000000818d817220 */ /* 0x040fe40000410000 */
[C---:B------:R-:W-:Y:S02]  /*ad60*/  FMUL.FTZ R130, R140.reuse, R130 ;  /* 0x000000828c827220 */ /* 0x040fe40000410000 */
[----:B------:R-:W-:Y:S01]  /*ad70*/  FMUL.FTZ R131, R140, R131 ;  /* 0x000000838c837220 */ /* 0x000fe20000410000 */
[----:B--2---:R-:W-:Y:S01]  /*ad80*/  FMNMX.FTZ R0, R0, R2, !PT ;  /* 0x0000000200007209 */ /* 0x004fe20007810000 */
[----:B------:R-:W-:Y:S01]  /*ad90*/  MUFU.EX2 R236, R8 ;  /* 0x0000000800ec7308 */ /* 0x000fe20000000800 */
[C---:B------:R-:W-:Y:S02]  /*ada0*/  FMUL.FTZ R136, R141.reuse, R136 ;  /* 0x000000888d887220 */ /* 0x040fe40000410000 */
[C---:B------:R-:W-:Y:S01]  /*adb0*/  FMUL.FTZ R137, R141.reuse, R137 ;  /* 0x000000898d897220 */ /* 0x040fe20000410000 */
[----:B------:R-:W1:Y:S01]  /*adc0*/  SHFL.BFLY PT, R2, R0, 0x1, 0x1f ;  /* 0x0c201f0000027f89 */ /* 0x000e6200000e0000 */
[C---:B------:R-:W-:Y:S02]  /*add0*/  FMUL.FTZ R138, R140.reuse, R138 ;  /* 0x0000008a8c8a7220 */ /* 0x040fe40000410000 */
[C---:B------:R-:W-:Y:S02]  /*ade0*/  FMUL.FTZ R139, R140.reuse, R139 ;  /* 0x0000008b8c8b7220 */ /* 0x040fe40000410000 */
[C---:B------:R-:W-:Y:S01]  /*adf0*/  FMUL.FTZ R68, R141.reuse, R68 ;  /* 0x000000448d447220 */ /* 0x040fe20000410000 */
[----:B------:R-:W2:Y:S01]  /*ae00*/  MUFU.EX2 R3, R3 ;  /* 0x0000000300037308 */ /* 0x000ea20000000800 */
[----:B------:R-:W-:Y:S01]  /*ae10*/  FMUL.FTZ R69, R141, R69 ;  /* 0x000000458d457220 */ /* 0x000fe20000410000 */
[----:B---3--:R-:W-:Y:S01]  /*ae20*/  F2FP.PACK_AB R150, R243, R244 ;  /* 0x000000f4f396723e */ /* 0x008fe200000000ff */
[C---:B------:R-:W-:Y:S02]  /*ae30*/  FMUL.FTZ R70, R140.reuse, R70 ;  /* 0x000000468c467220 */ /* 0x040fe40000410000 */
[C---:B------:R-:W-:Y:S02]  /*ae40*/  FMUL.FTZ R71, R140.reuse, R71 ;  /* 0x000000478c477220 */ /* 0x040fe40000410000 */
[C---:B------:R-:W-:Y:S03]  /*ae50*/  FMUL.FTZ R80, R141.reuse, R80 ;  /* 0x000000508d507220 */ /* 0x040fe60000410000 */
[----:B------:R3:W-:Y:S01]  /*ae60*/  MUFU.EX2 R234, R12 ;  /* 0x0000000c00ea7308 */ /* 0x0007e20000000800 */
[C---:B------:R-:W-:Y:S02]  /*ae70*/  FMUL.FTZ R81, R141.reuse, R81 ;  /* 0x000000518d517220 */ /* 0x040fe40000410000 */
[C---:B------:R-:W-:Y:S02]  /*ae80*/  FMUL.FTZ R82, R140.reuse, R82 ;  /* 0x000000528c527220 */ /* 0x040fe40000410000 */
[----:B------:R-:W-:Y:S02]  /*ae90*/  FMUL.FTZ R83, R140, R83 ;  /* 0x000000538c537220 */ /* 0x000fe40000410000 */
[C---:B------:R-:W-:Y:S01]  /*aea0*/  FMUL.FTZ R84, R141.reuse, R84 ;  /* 0x000000548d547220 */ /* 0x040fe20000410000 */
[----:B-1----:R-:W-:Y:S01]  /*aeb0*/  FMNMX.FTZ R142, R0, R2, !PT ;  /* 0x00000002008e7209 */ /* 0x002fe20007810000 */
[----:B------:R-:W-:Y:S01]  /*aec0*/  FMUL.FTZ R85, R141, R85 ;  /* 0x000000558d557220 */ /* 0x000fe20000410000 */
[----:B------:R-:W-:Y:S01]  /*aed0*/  @P0 IADD3 R2, R7, R5, RZ ;  /* 0x0000000507020210 */ /* 0x000fe20007ffe0ff */
[----:B------:R1:W-:Y:S01]  /*aee0*/  MUFU.EX2 R229, R13 ;  /* 0x0000000d00e57308 */ /* 0x0003e20000000800 */
[----:B------:R-:W-:Y:S01]  /*aef0*/  @P0 IADD3 R5, P2, R4, R228, RZ ;  /* 0x000000e404050210 */ /* 0x000fe20007f5e0ff */
[----:B------:R-:W-:Y:S01]  /*af00*/  FADD.FTZ R0, -R142, R147 ;  /* 0x000000938e007221 */ /* 0x000fe20000010100 */
[----:B------:R-:W-:Y:S01]  /*af10*/  @P0 SHF.L.U64.HI R2, R6, 0x6, R2 ;  /* 0x0000000606020819 */ /* 0x000fe20000010202 */
[----:B--2---:R-:W-:Y:S01]  /*af20*/  FMUL.FTZ R104, R3, R104 ;  /* 0x0000006803687220 */ /* 0x004fe20000410000 */
[----:B------:R-:W-:Y:S01]  /*af30*/  @P0 LEA R148, P1, R5, c[0x0][0x1c8], 0x1 ;  /* 0x0000720005940a11 */ /* 0x000fe200078208ff */
[----:B------:R-:W-:Y:S01]  /*af40*/  FMUL.FTZ R0, R0, c[0x0][0x2d0] ;  /* 0x0000b40000007a20 */ /* 0x000fe20000410000 */
[----:B------:R-:W-:Y:S01]  /*af50*/  @P0 IADD3.X R6, R2, R207, RZ, P2, !PT ;  /* 0x000000cf02060210 */ /* 0x000fe200017fe4ff */
[C---:B------:R-:W-:Y:S02]  /*af60*/  FMUL.FTZ R105, R3.reuse, R105 ;  /* 0x0000006903697220 */ /* 0x040fe40000410000 */
[----:B------:R-:W-:Y:S01]  /*af70*/  FMUL.FTZ R108, R3, R108 ;  /* 0x0000006c036c7220 */ /* 0x000fe20000410000 */
[----:B------:R-:W-:Y:S01]  /*af80*/  @P0 LEA.HI.X R149, R5, c[0x0][0x1cc], R6, 0x1, P1 ;  /* 0x0000730005950a11 */ /* 0x000fe200008f0c06 */
[----:B------:R-:W2:Y:S01]  /*af90*/  MUFU.EX2 R0, R0 ;  /* 0x0000000000007308 */ /* 0x000ea20000000800 */
[C---:B------:R-:W-:Y:S01]  /*afa0*/  @P0 IADD3 R6, P2, R4.reuse, R246, RZ ;  /* 0x000000f604060210 */ /* 0x040fe20007f5e0ff */
[C---:B---3--:R-:W-:Y:S01]  /*afb0*/  FMUL.FTZ R12, R3.reuse, R160 ;  /* 0x000000a0030c7220 */ /* 0x048fe20000410000 */
[----:B------:R-:W-:Y:S01]  /*afc0*/  @P0 IADD3 R5, P3, R4, R248, RZ ;  /* 0x000000f804050210 */ /* 0x000fe20007f7e0ff */
[----:B------:R3:W-:Y:S01]  /*afd0*/  @P0 LDGSTS.E.BYPASS.LTC128B.128 [R225+0x3100], [R148.64], !P6 ;  /* 0x0310000094e10fae */ /* 0x0007e2000f101d46 */
[----:B------:R-:W-:Y:S01]  /*afe0*/  @P0 IADD3.X R7, R2, R245, RZ, P2, !PT ;  /* 0x000000f502070210 */ /* 0x000fe200017fe4ff */
[C---:B------:R-:W-:Y:S01]  /*aff0*/  FMUL.FTZ R109, R3.reuse, R109 ;  /* 0x0000006d036d7220 */ /* 0x040fe20000410000 */
[----:B------:R-:W-:Y:S01]  /*b000*/  @P0 LEA R18, P2, R6, c[0x0][0x1c8], 0x1 ;  /* 0x0000720006120a11 */ /* 0x000fe200078408ff */
[----:B------:R-:W-:Y:S01]  /*b010*/  FMUL.FTZ R120, R3, R120 ;  /* 0x0000007803787220 */ /* 0x000fe20000410000 */
[----:B------:R-:W-:Y:S01]  /*b020*/  @P0 IADD3.X R17, R2, R247, RZ, P3, !PT ;  /* 0x000000f702110210 */ /* 0x000fe20001ffe4ff */
[----:B------:R-:W-:Y:S01]  /*b030*/  MUFU.EX2 R197, R36 ;  /* 0x0000002400c57308 */ /* 0x000fe20000000800 */
[----:B------:R-:W-:Y:S01]  /*b040*/  @P0 LEA.HI.X R19, R6, c[0x0][0x1cc], R7, 0x1, P2 ;  /* 0x0000730006130a11 */ /* 0x000fe200010f0c07 */
[----:B------:R-:W-:Y:S01]  /*b050*/  FFMA.FTZ R6, R9, c[0x0][0x2d0], -R186 ;  /* 0x0000b40009067a23 */ /* 0x000fe200000108ba */
[----:B------:R-:W-:Y:S01]  /*b060*/  @P0 LEA R16, P3, R5, c[0x0][0x1c8], 0x1 ;  /* 0x0000720005100a11 */ /* 0x000fe200078608ff */
[----:B-1----:R-:W-:Y:S01]  /*b070*/  FMUL.FTZ R13, R3, R161 ;  /* 0x000000a1030d7220 */ /* 0x002fe20000410000 */
[----:B------:R-:W-:Y:S01]  /*b080*/  @P0 IADD3 R4, P1, R205, R4, RZ ;  /* 0x00000004cd040210 */ /* 0x000fe20007f3e0ff */
[----:B------:R-:W-:Y:S01]  /*b090*/  FMUL.FTZ R121, R3, R121 ;  /* 0x0000007903797220 */ /* 0x000fe20000410000 */
[----:B------:R-:W-:Y:S01]  /*b0a0*/  @P0 LEA.HI.X R17, R5, c[0x0][0x1cc], R17, 0x1, P3 ;  /* 0x0000730005110a11 */ /* 0x000fe200018f0c11 */
[----:B------:R-:W-:Y:S01]  /*b0b0*/  FMUL.FTZ R124, R3, R124 ;  /* 0x0000007c037c7220 */ /* 0x000fe20000410000 */
[----:B------:R-:W-:Y:S01]  /*b0c0*/  MOV R205, c[0x0][0x1e0] ;  /* 0x0000780000cd7a02 */ /* 0x000fe20000000f00 */
[----:B------:R1:W4:Y:S01]  /*b0d0*/  MUFU.EX2 R235, R6 ;  /* 0x0000000600eb7308 */ /* 0x0003220000000800 */
[----:B------:R-:W-:Y:S01]  /*b0e0*/  @P0 IADD3 R146, P3, R4, R228, RZ ;  /* 0x000000e404920210 */ /* 0x000fe20007f7e0ff */
[----:B------:R4:W-:Y:S01]  /*b0f0*/  @P0 LDGSTS.E.BYPASS.LTC128B.128 [R225+0x4100], [R16.64], !P5 ;  /* 0x0410000010e10fae */ /* 0x0009e2000e901d46 */
[----:B------:R-:W-:Y:S01]  /*b100*/  SHF.L.U64.HI R205, R205, R226, c[0x0][0x1e4] ;  /* 0x00007900cdcd7619 */ /* 0x000fe200000102e2 */
[----:B--2---:R-:W-:Y:S01]  /*b110*/  FMUL.FTZ R106, R0, R106 ;  /* 0x0000006a006a7220 */ /* 0x004fe20000410000 */
[----:B------:R-:W-:Y:S01]  /*b120*/  @P0 IADD3 R7, P2, R4, R248, RZ ;  /* 0x000000f804070210 */ /* 0x000fe20007f5e0ff */
[C---:B------:R-:W-:Y:S01]  /*b130*/  FMUL.FTZ R107, R0.reuse, R107 ;  /* 0x0000006b006b7220 */ /* 0x040fe20000410000 */
[----:B------:R-:W-:Y:S01]  /*b140*/  @P0 IADD3.X R2, R205, R2, RZ, P1, !PT ;  /* 0x00000002cd020210 */ /* 0x000fe20000ffe4ff */
        /* <DEDUP_REMOVED lines=8> */
[----:B------:R-:W-:Y:S01]  /*b1d0*/  FMUL.FTZ R122, R0, R122 ;  /* 0x0000007a007a7220 */ /* 0x000fe20000410000 */
[----:B------:R-:W-:Y:S01]  /*b1e0*/  @P0 LEA.HI.X R9, R146, c[0x0][0x1cc], R9, 0x1, P3 ;  /* 0x0000730092090a11 */ /* 0x000fe200018f0c09 */
[----:B------:R-:W-:Y:S01]  /*b1f0*/  FMUL.FTZ R123, R0, R123 ;  /* 0x0000007b007b7220 */ /* 0x000fe20000410000 */
[----:B------:R-:W-:Y:S01]  /*b200*/  @P0 IADD3.X R2, R2, R245, RZ, P1, !PT ;  /* 0x000000f502020210 */ /* 0x000fe20000ffe4ff */
[----:B------:R-:W-:Y:S01]  /*b210*/  FMUL.FTZ R125, R3, R125 ;  /* 0x0000007d037d7220 */ /* 0x000fe20000410000 */
[----:B------:R-:W-:Y:S01]  /*b220*/  @P0 LEA R4, P1, R5, c[0x0][0x1c8], 0x1 ;  /* 0x0000720005040a11 */ /* 0x000fe200078208ff */
[----:B------:R2:W-:Y:S01]  /*b230*/  @P0 LDGSTS.E.BYPASS.LTC128B.128 [R225+0x3900], [R8.64], !P6 ;  /* 0x0390000008e10fae */ /* 0x0005e2000f101d46 */
[----:B---3--:R-:W-:Y:S01]  /*b240*/  F2FP.PACK_AB R148, R242, R239 ;  /* 0x000000eff294723e */ /* 0x008fe200000000ff */
[----:B------:R-:W-:Y:S01]  /*b250*/  MUFU.EX2 R196, R37 ;  /* 0x0000002500c47308 */ /* 0x000fe20000000800 */
[----:B-1----:R-:W-:Y:S01]  /*b260*/  @P0 LEA R6, P2, R7, c[0x0][0x1c8], 0x1 ;  /* 0x0000720007060a11 */ /* 0x002fe200078408ff */
[----:B------:R-:W-:Y:S01]  /*b270*/  FMUL.FTZ R126, R0, R126 ;  /* 0x0000007e007e7220 */ /* 0x000fe20000410000 */
[----:B------:R-:W-:Y:S01]  /*b280*/  @P0 LEA.HI.X R5, R5, c[0x0][0x1cc], R2, 0x1, P1 ;  /* 0x0000730005050a11 */ /* 0x000fe200008f0c02 */
[----:B------:R-:W-:Y:S01]  /*b290*/  FMUL.FTZ R2, R142, c[0x0][0x2d0] ;  /* 0x0000b4008e027a20 */ /* 0x000fe20000410000 */
[----:B------:R-:W-:Y:S01]  /*b2a0*/  @P0 LEA.HI.X R7, R7, c[0x0][0x1cc], R147, 0x1, P2 ;  /* 0x0000730007070a11 */ /* 0x000fe200010f0c93 */
[----:B----4-:R-:W-:Y:S01]  /*b2b0*/  FMUL.FTZ R16, R141, R164 ;  /* 0x000000a48d107220 */ /* 0x010fe20000410000 */
[----:B------:R-:W-:Y:S01]  /*b2c0*/  F2FP.PACK_AB R149, R240, R237 ;  /* 0x000000edf095723e */ /* 0x000fe200000000ff */
[--C-:B------:R-:W-:Y:S02]  /*b2d0*/  FFMA.FTZ R10, R10, c[0x0][0x2d0], -R2.reuse ;  /* 0x0000b4000a0a7a23 */ /* 0x100fe40000010802 */
[----:B------:R1:W-:Y:S01]  /*b2e0*/  @P0 LDGSTS.E.BYPASS.LTC128B.128 [R225+0x4900], [R6.64], !P5 ;  /* 0x0490000006e10fae */ /* 0x0003e2000e901d46 */
[--C-:B------:R-:W-:Y:S01]  /*b2f0*/  FFMA.FTZ R11, R11, c[0x0][0x2d0], -R2.reuse ;  /* 0x0000b4000b0b7a23 */ /* 0x100fe20000010802 */
[----:B------:R3:W-:Y:S01]  /*b300*/  MUFU.EX2 R188, R10 ;  /* 0x0000000a00bc7308 */ /* 0x0007e20000000800 */
[--C-:B------:R-:W-:Y:S02]  /*b310*/  FFMA.FTZ R14, R14, c[0x0][0x2d0], -R2.reuse ;  /* 0x0000b4000e0e7a23 */ /* 0x100fe40000010802 */
[--C-:B------:R-:W-:Y:S02]  /*b320*/  FFMA.FTZ R15, R15, c[0x0][0x2d0], -R2.reuse ;  /* 0x0000b4000f0f7a23 */ /* 0x100fe40000010802 */
[----:B------:R-:W-:Y:S01]  /*b330*/  FMUL.FTZ R17, R141, R165 ;  /* 0x000000a58d117220 */ /* 0x000fe20000410000 */
[----:B------:R4:W-:Y:S01]  /*b340*/  @P0 LDGSTS.E.BYPASS.LTC128B.128 [R225+0x5900], [R4.64], !P4 ;  /* 0x0590000004e10fae */ /* 0x0009e2000e101d46 */
[C---:B--2---:R-:W-:Y:S02]  /*b350*/  FMUL.FTZ R18, R140.reuse, R166 ;  /* 0x000000a68c127220 */ /* 0x044fe40000410000 */
[----:B------:R-:W-:Y:S01]  /*b360*/  FMUL.FTZ R19, R140, R167 ;  /* 0x000000a78c137220 */ /* 0x000fe20000410000 */
[----:B------:R-:W2:Y:S01]  /*b370*/  MUFU.EX2 R187, R11 ;  /* 0x0000000b00bb7308 */ /* 0x000ea20000000800 */
[--C-:B------:R-:W-:Y:S02]  /*b380*/  FFMA.FTZ R42, R42, c[0x0][0x2d0], -R2.reuse ;  /* 0x0000b4002a2a7a23 */ /* 0x100fe40000010802 */
[C---:B------:R-:W-:Y:S01]  /*b390*/  FMUL.FTZ R8, R3.reuse, R156 ;  /* 0x0000009c03087220 */ /* 0x040fe20000410000 */
[----:B------:R-:W2:Y:S01]  /*b3a0*/  LDSM.16.MT88.4 R176, [R209+0x100] ;  /* 0x00010000d1b0783b */ /* 0x000ea20000004200 */
[----:B------:R-:W-:Y:S02]  /*b3b0*/  FMUL.FTZ R9, R3, R157 ;  /* 0x0000009d03097220 */ /* 0x000fe40000410000 */
[--C-:B------:R-:W-:Y:S02]  /*b3c0*/  FFMA.FTZ R43, R43, c[0x0][0x2d0], -R2.reuse ;  /* 0x0000b4002b2b7a23 */ /* 0x100fe40000010802 */
[--C-:B------:R-:W-:Y:S01]  /*b3d0*/  FFMA.FTZ R46, R46, c[0x0][0x2d0], -R2.reuse ;  /* 0x0000b4002e2e7a23 */ /* 0x100fe20000010802 */
[----:B------:R2:W-:Y:S01]  /*b3e0*/  MUFU.EX2 R189, R14 ;  /* 0x0000000e00bd7308 */ /* 0x0005e20000000800 */
[----:B------:R-:W-:Y:S01]  /*b3f0*/  FFMA.FTZ R47, R47, c[0x0][0x2d0], -R2 ;  /* 0x0000b4002f2f7a23 */ /* 0x000fe20000010802 */
[----:B------:R-:W2:Y:S01]  /*b400*/  LDSM.16.MT88.4 R180, [R210+0x100] ;  /* 0x00010000d2b4783b */ /* 0x000ea20000004200 */
[----:B------:R-:W-:Y:S02]  /*b410*/  FMUL.FTZ R127, R0, R127 ;  /* 0x0000007f007f7220 */ /* 0x000fe40000410000 */
[C---:B-1----:R-:W-:Y:S01]  /*b420*/  FMUL.FTZ R6, R140.reuse, R154 ;  /* 0x0000009a8c067220 */ /* 0x042fe20000410000 */
[----:B------:R-:W-:Y:S01]  /*b430*/  F2FP.PACK_AB R154, R229, R234 ;  /* 0x000000eae59a723e */ /* 0x000fe200000000ff */
[----:B------:R-:W-:Y:S02]  /*b440*/  FMUL.FTZ R7, R140, R155 ;  /* 0x0000009b8c077220 */ /* 0x000fe40000410000 */
[C---:B---3--:R-:W-:Y:S01]  /*b450*/  FMUL.FTZ R10, R0.reuse, R158 ;  /* 0x0000009e000a7220 */ /* 0x048fe20000410000 */
[----:B------:R-:W1:Y:S01]  /*b460*/  MUFU.EX2 R190, R15 ;  /* 0x0000000f00be7308 */ /* 0x000e620000000800 */
[----:B------:R-:W-:Y:S01]  /*b470*/  LDSM.16.MT88.4 R164, [R210+0x500] ;  /* 0x00050000d2a4783b */ /* 0x000fe20000004200 */
[----:B------:R-:W-:Y:S02]  /*b480*/  FMUL.FTZ R132, R3, R132 ;  /* 0x0000008403847220 */ /* 0x000fe40000410000 */
[----:B----4-:R-:W-:Y:S01]  /*b490*/  FMUL.FTZ R4, R141, R152 ;  /* 0x000000988d047220 */ /* 0x010fe20000410000 */
[----:B------:R-:W-:Y:S01]  /*b4a0*/  F2FP.PACK_AB R152, R235, R236 ;  /* 0x000000eceb98723e */ /* 0x000fe200000000ff */
[----:B------:R-:W-:Y:S01]  /*b4b0*/  FMUL.FTZ R5, R141, R153 ;  /* 0x000000998d057220 */ /* 0x000fe20000410000 */
[----:B--2---:R-:W-:Y:S01]  /*b4c0*/  F2FP.PACK_AB R153, R187, R188 ;  /* 0x000000bcbb99723e */ /* 0x004fe200000000ff */
[C---:B------:R-:W-:Y:S01]  /*b4d0*/  FMUL.FTZ R11, R0.reuse, R159 ;  /* 0x0000009f000b7220 */ /* 0x040fe20000410000 */
[----:B------:R-:W0:Y:S01]  /*b4e0*/  LDGDEPBAR ;  /* 0x00000000000079af */ /* 0x000e220000000000 */
[----:B------:R-:W-:Y:S01]  /*b4f0*/  MUFU.EX2 R193, R38 ;  /* 0x0000002600c17308 */ /* 0x000fe20000000800 */
[----:B------:R-:W-:Y:S02]  /*b500*/  FMUL.FTZ R133, R3, R133 ;  /* 0x0000008503857220 */ /* 0x000fe40000410000 */
[C---:B------:R-:W-:Y:S02]  /*b510*/  FMUL.FTZ R134, R0.reuse, R134 ;  /* 0x0000008600867220 */ /* 0x040fe40000410000 */
[C---:B------:R-:W-:Y:S02]  /*b520*/  FMUL.FTZ R14, R0.reuse, R162 ;  /* 0x000000a2000e7220 */ /* 0x040fe40000410000 */
[----:B------:R-:W2:Y:S01]  /*b530*/  LDSM.16.MT88.4 R156, [R209+0x1100] ;  /* 0x00110000d19c783b */ /* 0x000ea20000004200 */
[C---:B------:R-:W-:Y:S02]  /*b540*/  FMUL.FTZ R135, R0.reuse, R135 ;  /* 0x0000008700877220 */ /* 0x040fe40000410000 */
[----:B------:R3:W-:Y:S01]  /*b550*/  MUFU.EX2 R191, R39 ;  /* 0x0000002700bf7308 */ /* 0x0007e20000000800 */
[--C-:B------:R-:W-:Y:S02]  /*b560*/  FFMA.FTZ R146, R35, c[0x0][0x2d0], -R185.reuse ;  /* 0x0000b40023927a23 */ /* 0x100fe400000108b9 */
[----:B------:R-:W-:Y:S01]  /*b570*/  FMUL.FTZ R35, R0, R175 ;  /* 0x000000af00237220 */ /* 0x000fe20000410000 */
[-C--:B------:R-:W-:Y:S05]  /*b580*/  HMMA.16816.F32 R4, R148, R176.reuse, R4 ;  /* 0x000000b09404723c */ /* 0x080fea0000001804 */
[----:B-1----:R-:W-:Y:S01]  /*b590*/  F2FP.PACK_AB R155, R190, R189 ;  /* 0x000000bdbe9b723e */ /* 0x002fe200000000ff */
[C---:B------:R-:W-:Y:S01]  /*b5a0*/  FMUL.FTZ R15, R0.reuse, R163 ;  /* 0x000000a3000f7220 */ /* 0x040fe20000410000 */
[----:B------:R-:W-:Y:S01]  /*b5b0*/  MUFU.EX2 R195, R48 ;  /* 0x0000003000c37308 */ /* 0x000fe20000000800 */
[----:B------:R-:W1:Y:S01]  /*b5c0*/  LDSM.16.MT88.4 R160, [R210+0x1100] ;  /* 0x00110000d2a0783b */ /* 0x000e620000004200 */
[C---:B------:R-:W-:Y:S03]  /*b5d0*/  FMUL.FTZ R72, R3.reuse, R72 ;  /* 0x0000004803487220 */ /* 0x040fe60000410000 */
[C---:B------:R-:W-:Y:S04]  /*b5e0*/  HMMA.16816.F32 R8, R152.reuse, R176, R8 ;  /* 0x000000b09808723c */ /* 0x040fe80000001808 */
[C---:B------:R-:W-:Y:S01]  /*b5f0*/  FMUL.FTZ R73, R3.reuse, R73 ;  /* 0x0000004903497220 */ /* 0x040fe20000410000 */
[----:B------:R-:W-:Y:S01]  /*b600*/  MUFU.EX2 R194, R49 ;  /* 0x0000003100c27308 */ /* 0x000fe20000000800 */
[C---:B------:R-:W-:Y:S02]  /*b610*/  FMUL.FTZ R74, R0.reuse, R74 ;  /* 0x0000004a004a7220 */ /* 0x040fe40000410000 */
[-C--:B------:R-:W-:Y:S01]  /*b620*/  HMMA.16816.F32 R12, R152, R178.reuse, R12 ;  /* 0x000000b2980c723c */ /* 0x080fe2000000180c */
[----:B---3--:R-:W-:Y:S03]  /*b630*/  LDSM.16.MT88.4 R36, [R210+0x2500] ;  /* 0x00250000d224783b */ /* 0x008fe60000004200 */
[C---:B------:R-:W-:Y:S02]  /*b640*/  FMUL.FTZ R75, R0.reuse, R75 ;  /* 0x0000004b004b7220 */ /* 0x040fe40000410000 */
[C---:B------:R-:W-:Y:S01]  /*b650*/  FMUL.FTZ R76, R3.reuse, R76 ;  /* 0x0000004c034c7220 */ /* 0x040fe20000410000 */
[----:B------:R-:W-:Y:S01]  /*b660*/  MUFU.EX2 R192, R51 ;  /* 0x0000003300c07308 */ /* 0x000fe20000000800 */
[C---:B------:R-:W-:Y:S04]  /*b670*/  HMMA.16816.F32 R16, R148.reuse, R178, R16 ;  /* 0x000000b29410723c */ /* 0x040fe80000001810 */
[C---:B------:R-:W-:Y:S02]  /*b680*/  FMUL.FTZ R77, R3.reuse, R77 ;  /* 0x0000004d034d7220 */ /* 0x040fe40000410000 */
[C---:B------:R-:W-:Y:S02]  /*b690*/  FMUL.FTZ R78, R0.reuse, R78 ;  /* 0x0000004e004e7220 */ /* 0x040fe40000410000 */
[-C--:B------:R-:W-:Y:S01]  /*b6a0*/  HMMA.16816.F32 R100, R148, R180.reuse, R100 ;  /* 0x000000b49464723c */ /* 0x080fe20000001864 */
[----:B------:R-:W-:Y:S03]  /*b6b0*/  MUFU.EX2 R147, R46 ;  /* 0x0000002e00937308 */ /* 0x000fe60000000800 */
[----:B------:R-:W-:Y:S02]  /*b6c0*/  FMUL.FTZ R79, R0, R79 ;  /* 0x0000004f004f7220 */ /* 0x000fe40000410000 */
[C---:B------:R-:W-:Y:S02]  /*b6d0*/  FMUL.FTZ R86, R140.reuse, R86 ;  /* 0x000000568c567220 */ /* 0x040fe40000410000 */
[C---:B------:R-:W-:Y:S03]  /*b6e0*/  HMMA.16816.F32 R104, R152.reuse, R180, R104 ;  /* 0x000000b49868723c */ /* 0x040fe60000001868 */
[----:B------:R-:W-:Y:S01]  /*b6f0*/  MUFU.EX2 R181, R40 ;  /* 0x0000002800b57308 */ /* 0x000fe20000000800 */
[----:B------:R-:W-:Y:S02]  /*b700*/  FMUL.FTZ R87, R140, R87 ;  /* 0x000000578c577220 */ /* 0x000fe40000410000 */
[C---:B------:R-:W-:Y:S02]  /*b710*/  FMUL.FTZ R88, R3.reuse, R88 ;  /* 0x0000005803587220 */ /* 0x040fe40000410000 */
[-C--:B------:R-:W-:Y:S04]  /*b720*/  HMMA.16816.F32 R108, R152, R182.reuse, R108 ;  /* 0x000000b6986c723c */ /* 0x080fe8000000186c */
[----:B------:R-:W-:Y:S01]  /*b730*/  FMUL.FTZ R89, R3, R89 ;  /* 0x0000005903597220 */ /* 0x000fe20000410000 */
[----:B------:R-:W-:Y:S01]  /*b740*/  MUFU.EX2 R180, R45 ;  /* 0x0000002d00b47308 */ /* 0x000fe20000000800 */
[----:B------:R-:W-:Y:S02]  /*b750*/  FMUL.FTZ R90, R0, R90 ;  /* 0x0000005a005a7220 */ /* 0x000fe40000410000 */
[C---:B------:R-:W-:Y:S04]  /*b760*/  HMMA.16816.F32 R112, R148.reuse, R182, R112 ;  /* 0x000000b69470723c */ /* 0x040fe80000001870 */
[--C-:B------:R-:W-:Y:S02]  /*b770*/  FFMA.FTZ R20, R20, c[0x0][0x2d0], -R184.reuse ;  /* 0x0000b40014147a23 */ /* 0x100fe400000108b8 */
[--C-:B------:R-:W-:Y:S01]  /*b780*/  FFMA.FTZ R21, R21, c[0x0][0x2d0], -R184.reuse ;  /* 0x0000b40015157a23 */ /* 0x100fe200000108b8 */
[----:B------:R3:W-:Y:S01]  /*b790*/  MUFU.EX2 R183, R50 ;  /* 0x0000003200b77308 */ /* 0x0007e20000000800 */
[-C--:B--2---:R-:W-:Y:S04]  /*b7a0*/  HMMA.16816.F32 R116, R148, R156.reuse, R116 ;  /* 0x0000009c9474723c */ /* 0x084fe80000001874 */
[--C-:B------:R-:W-:Y:S02]  /*b7b0*/  FFMA.FTZ R22, R22, c[0x0][0x2d0], -R185.reuse ;  /* 0x0000b40016167a23 */ /* 0x100fe400000108b9 */
[----:B------:R-:W-:Y:S02]  /*b7c0*/  FMUL.FTZ R91, R0, R91 ;  /* 0x0000005b005b7220 */ /* 0x000fe40000410000 */
[C---:B------:R-:W-:Y:S01]  /*b7d0*/  HMMA.16816.F32 R120, R152.reuse, R156, R120 ;  /* 0x0000009c9878723c */ /* 0x040fe20000001878 */
[----:B------:R2:W-:Y:S03]  /*b7e0*/  MUFU.EX2 R228, R20 ;  /* 0x0000001400e47308 */ /* 0x0005e60000000800 */
[----:B------:R-:W-:Y:S02]  /*b7f0*/  FFMA.FTZ R33, R33, c[0x0][0x2d0], -R184 ;  /* 0x0000b40021217a23 */ /* 0x000fe400000108b8 */
[--C-:B------:R-:W-:Y:S02]  /*b800*/  FFMA.FTZ R32, R23, c[0x0][0x2d0], -R185.reuse ;  /* 0x0000b40017207a23 */ /* 0x100fe400000108b9 */
[-C--:B------:R-:W-:Y:S03]  /*b810*/  HMMA.16816.F32 R124, R152, R158.reuse, R124 ;  /* 0x0000009e987c723c */ /* 0x080fe6000000187c */
[----:B------:R4:W1:Y:S01]  /*b820*/  MUFU.EX2 R227, R21 ;  /* 0x0000001500e37308 */ /* 0x0008620000000800 */
[--C-:B------:R-:W-:Y:S02]  /*b830*/  FFMA.FTZ R34, R34, c[0x0][0x2d0], -R185.reuse ;  /* 0x0000b40022227a23 */ /* 0x100fe400000108b9 */
[----:B------:R-:W-:Y:S01]  /*b840*/  FMUL.FTZ R23, R140, R171 ;  /* 0x000000ab8c177220 */ /* 0x000fe20000410000 */
[----:B---3--:R-:W-:Y:S01]  /*b850*/  LDSM.16.MT88.4 R48, [R209+0x900] ;  /* 0x00090000d130783b */ /* 0x008fe20000004200 */
[C---:B------:R-:W-:Y:S04]  /*b860*/  HMMA.16816.F32 R128, R148.reuse, R158, R128 ;  /* 0x0000009e9480723c */ /* 0x040fe80000001880 */
[C---:B------:R-:W-:Y:S01]  /*b870*/  FMUL.FTZ R92, R3.reuse, R92 ;  /* 0x0000005c035c7220 */ /* 0x040fe20000410000 */
[----:B------:R3:W-:Y:S01]  /*b880*/  MUFU.EX2 R206, R22 ;  /* 0x0000001600ce7308 */ /* 0x0007e20000000800 */
[----:B------:R-:W-:Y:S01]  /*b890*/  FMUL.FTZ R93, R3, R93 ;  /* 0x0000005d035d7220 */ /* 0x000fe20000410000 */
[----:B------:R-:W1:Y:S01]  /*b8a0*/  LDSM.16.MT88.4 R156, [R209+0x2100] ;  /* 0x00210000d19c783b */ /* 0x000e620000004200 */
[C---:B------:R-:W-:Y:S04]  /*b8b0*/  FMUL.FTZ R94, R0.reuse, R94 ;  /* 0x0000005e005e7220 */ /* 0x040fe80000410000 */
[C---:B--2---:R-:W-:Y:S02]  /*b8c0*/  FMUL.FTZ R20, R141.reuse, R168 ;  /* 0x000000a88d147220 */ /* 0x044fe40000410000 */
[----:B------:R-:W-:Y:S01]  /*b8d0*/  FMUL.FTZ R95, R0, R95 ;  /* 0x0000005f005f7220 */ /* 0x000fe20000410000 */
[----:B------:R2:W-:Y:S01]  /*b8e0*/  MUFU.EX2 R207, R33 ;  /* 0x0000002100cf7308 */ /* 0x0005e20000000800 */
[C---:B------:R-:W-:Y:S02]  /*b8f0*/  FMUL.FTZ R96, R141.reuse, R96 ;  /* 0x000000608d607220 */ /* 0x040fe40000410000 */
[C---:B------:R-:W-:Y:S02]  /*b900*/  FMUL.FTZ R97, R141.reuse, R97 ;  /* 0x000000618d617220 */ /* 0x040fe40000410000 */
[----:B----4-:R-:W-:Y:S02]  /*b910*/  FMUL.FTZ R21, R141, R169 ;  /* 0x000000a98d157220 */ /* 0x010fe40000410000 */
[C---:B------:R-:W-:Y:S02]  /*b920*/  FMUL.FTZ R98, R140.reuse, R98 ;  /* 0x000000628c627220 */ /* 0x040fe40000410000 */
[----:B------:R-:W-:Y:S01]  /*b930*/  FMUL.FTZ R99, R140, R99 ;  /* 0x000000638c637220 */ /* 0x000fe20000410000 */
[----:B------:R4:W4:Y:S01]  /*b940*/  MUFU.EX2 R205, R32 ;  /* 0x0000002000cd7308 */ /* 0x0009220000000800 */
[--C-:B------:R-:W-:Y:S02]  /*b950*/  FFMA.FTZ R24, R24, c[0x0][0x2d0], -R186.reuse ;  /* 0x0000b40018187a23 */ /* 0x100fe400000108ba */
[----:B------:R-:W-:Y:S02]  /*b960*/  FFMA.FTZ R25, R25, c[0x0][0x2d0], -R186 ;  /* 0x0000b40019197a23 */ /* 0x000fe400000108ba */
[----:B---3--:R-:W-:Y:S02]  /*b970*/  FMUL.FTZ R22, R140, R170 ;  /* 0x000000aa8c167220 */ /* 0x008fe40000410000 */
[--C-:B------:R-:W-:Y:S02]  /*b980*/  FFMA.FTZ R26, R26, c[0x0][0x2d0], -R2.reuse ;  /* 0x0000b4001a1a7a23 */ /* 0x100fe40000010802 */
[----:B------:R-:W-:Y:S01]  /*b990*/  FFMA.FTZ R27, R27, c[0x0][0x2d0], -R2 ;  /* 0x0000b4001b1b7a23 */ /* 0x000fe20000010802 */
[----:B------:R3:W-:Y:S01]  /*b9a0*/  MUFU.EX2 R203, R34 ;  /* 0x0000002200cb7308 */ /* 0x0007e20000000800 */
[--C-:B------:R-:W-:Y:S01]  /*b9b0*/  FFMA.FTZ R28, R28, c[0x0][0x2d0], -R186.reuse ;  /* 0x0000b4001c1c7a23 */ /* 0x100fe200000108ba */
[-C--:B-1----:R-:W-:Y:S03]  /*b9c0*/  HMMA.16816.F32 R20, R148, R160.reuse, R20 ;  /* 0x000000a09414723c */ /* 0x082fe60000001814 */
[----:B--2---:R-:W-:Y:S02]  /*b9d0*/  FMUL.FTZ R33, R3, R173 ;  /* 0x000000ad03217220 */ /* 0x004fe40000410000 */
[----:B------:R-:W-:Y:S02]  /*b9e0*/  FFMA.FTZ R29, R29, c[0x0][0x2d0], -R186 ;  /* 0x0000b4001d1d7a23 */ /* 0x000fe400000108ba */
[--C-:B------:R-:W-:Y:S01]  /*b9f0*/  FFMA.FTZ R30, R30, c[0x0][0x2d0], -R2.reuse ;  /* 0x0000b4001e1e7a23 */ /* 0x100fe20000010802 */
[C---:B------:R-:W-:Y:S01]  /*ba00*/  HMMA.16816.F32 R132, R152.reuse, R160, R132 ;  /* 0x000000a09884723c */ /* 0x040fe20000001884 */
[----:B------:R-:W1:Y:S03]  /*ba10*/  MUFU.EX2 R202, R146 ;  /* 0x0000009200ca7308 */ /* 0x000e660000000800 */
[----:B----4-:R-:W-:Y:S02]  /*ba20*/  FMUL.FTZ R32, R3, R172 ;  /* 0x000000ac03207220 */ /* 0x010fe40000410000 */
[----:B------:R-:W-:Y:S02]  /*ba30*/  FFMA.FTZ R31, R31, c[0x0][0x2d0], -R2 ;  /* 0x0000b4001f1f7a23 */ /* 0x000fe40000010802 */
[--C-:B------:R-:W-:Y:S03]  /*ba40*/  FFMA.FTZ R65, R65, c[0x0][0x2d0], -R184.reuse ;  /* 0x0000b40041417a23 */ /* 0x100fe600000108b8 */
[----:B------:R2:W-:Y:S01]  /*ba50*/  MUFU.EX2 R201, R24 ;  /* 0x0000001800c97308 */ /* 0x0005e20000000800 */
[--C-:B------:R-:W-:Y:S02]  /*ba60*/  FFMA.FTZ R67, R67, c[0x0][0x2d0], -R185.reuse ;  /* 0x0000b40043437a23 */ /* 0x100fe400000108b9 */
[----:B---3--:R-:W-:Y:S02]  /*ba70*/  FMUL.FTZ R34, R0, R174 ;  /* 0x000000ae00227220 */ /* 0x008fe40000410000 */
[----:B------:R-:W-:Y:S02]  /*ba80*/  FFMA.FTZ R52, R52, c[0x0][0x2d0], -R184 ;  /* 0x0000b40034347a23 */ /* 0x000fe400000108b8 */
[----:B------:R-:W-:Y:S02]  /*ba90*/  FFMA.FTZ R61, R61, c[0x0][0x2d0], -R186 ;  /* 0x0000b4003d3d7a23 */ /* 0x000fe400000108ba */
[--C-:B------:R-:W-:Y:S01]  /*baa0*/  FFMA.FTZ R53, R53, c[0x0][0x2d0], -R184.reuse ;  /* 0x0000b40035357a23 */ /* 0x100fe200000108b8 */
[-C--:B------:R-:W-:Y:S01]  /*bab0*/  HMMA.16816.F32 R32, R152, R162.reuse, R32 ;  /* 0x000000a29820723c */ /* 0x080fe20000001820 */
[----:B------:R-:W-:Y:S02]  /*bac0*/  MUFU.EX2 R182, R41 ;  /* 0x0000002900b67308 */ /* 0x000fe40000000800 */
[----:B------:R-:W-:Y:S02]  /*bad0*/  FFMA.FTZ R64, R64, c[0x0][0x2d0], -R184 ;  /* 0x0000b40040407a23 */ /* 0x000fe400000108b8 */
[--C-:B------:R-:W-:Y:S02]  /*bae0*/  FFMA.FTZ R54, R54, c[0x0][0x2d0], -R185.reuse ;  /* 0x0000b40036367a23 */ /* 0x100fe400000108b9 */
[--C-:B------:R-:W-:Y:S01]  /*baf0*/  FFMA.FTZ R55, R55, c[0x0][0x2d0], -R185.reuse ;  /* 0x0000b40037377a23 */ /* 0x100fe200000108b9 */
[C---:B------:R-:W-:Y:S01]  /*bb00*/  HMMA.16816.F32 R136, R148.reuse, R162, R136 ;  /* 0x000000a29488723c */ /* 0x040fe20000001888 */
[----:B------:R-:W3:Y:S02]  /*bb10*/  LDSM.16.MT88.4 R160, [R210+0x2100] ;  /* 0x00210000d2a0783b */ /* 0x000ee40000004200 */
[----:B------:R-:W-:Y:S01]  /*bb20*/  MUFU.EX2 R146, R47 ;  /* 0x0000002f00927308 */ /* 0x000fe20000000800 */
[----:B------:R-:W-:Y:S01]  /*bb30*/  FFMA.FTZ R66, R66, c[0x0][0x2d0], -R185 ;  /* 0x0000b40042427a23 */ /* 0x000fe200000108b9 */
[----:B--2---:R-:W-:Y:S01]  /*bb40*/  F2FP.PACK_AB R24, R227, R228 ;  /* 0x000000e4e318723e */ /* 0x004fe200000000ff */
[--C-:B------:R-:W-:Y:S02]  /*bb50*/  FFMA.FTZ R57, R57, c[0x0][0x2d0], -R186.reuse ;  /* 0x0000b40039397a23 */ /* 0x100fe400000108ba */
[-C--:B------:R-:W-:Y:S04]  /*bb60*/  HMMA.16816.F32 R68, R148, R156.reuse, R68 ;  /* 0x0000009c9444723c */ /* 0x080fe80000001844 */
[----:B------:R-:W-:Y:S01]  /*bb70*/  FFMA.FTZ R60, R60, c[0x0][0x2d0], -R186 ;  /* 0x0000b4003c3c7a23 */ /* 0x000fe200000108ba */
[----:B------:R-:W-:Y:S01]  /*bb80*/  MUFU.EX2 R65, R65 ;  /* 0x0000004100417308 */ /* 0x000fe20000000800 */
[--C-:B------:R-:W-:Y:S02]  /*bb90*/  FFMA.FTZ R58, R58, c[0x0][0x2d0], -R2.reuse ;  /* 0x0000b4003a3a7a23 */ /* 0x100fe40000010802 */
[C---:B------:R-:W-:Y:S04]  /*bba0*/  HMMA.16816.F32 R72, R152.reuse, R156, R72 ;  /* 0x0000009c9848723c */ /* 0x040fe80000001848 */
[--C-:B------:R-:W-:Y:S02]  /*bbb0*/  FFMA.FTZ R59, R59, c[0x0][0x2d0], -R2.reuse ;  /* 0x0000b4003b3b7a23 */ /* 0x100fe40000010802 */
[--C-:B------:R-:W-:Y:S01]  /*bbc0*/  FFMA.FTZ R62, R62, c[0x0][0x2d0], -R2.reuse ;  /* 0x0000b4003e3e7a23 */ /* 0x100fe20000010802 */
[----:B------:R-:W-:Y:S01]  /*bbd0*/  MUFU.EX2 R67, R67 ;  /* 0x0000004300437308 */ /* 0x000fe20000000800 */
[-C--:B------:R-:W-:Y:S04]  /*bbe0*/  HMMA.16816.F32 R76, R152, R158.reuse, R76 ;  /* 0x0000009e984c723c */ /* 0x080fe8000000184c */
[----:B------:R-:W-:Y:S02]  /*bbf0*/  FFMA.FTZ R2, R63, c[0x0][0x2d0], -R2 ;  /* 0x0000b4003f027a23 */ /* 0x000fe40000010802 */
[----:B------:R-:W-:Y:S02]  /*bc00*/  FFMA.FTZ R56, R56, c[0x0][0x2d0], -R186 ;  /* 0x0000b40038387a23 */ /* 0x000fe400000108ba */
[C---:B------:R-:W-:Y:S01]  /*bc10*/  HMMA.16816.F32 R80, R148.reuse, R158, R80 ;  /* 0x0000009e9450723c */ /* 0x040fe20000001850 */
[----:B------:R-:W2:Y:S01]  /*bc20*/  LDSM.16.MT88.4 R156, [R209+0x500] ;  /* 0x00050000d19c783b */ /* 0x000ea20000004200 */
[----:B------:R-:W-:Y:S02]  /*bc30*/  MUFU.EX2 R61, R61 ;  /* 0x0000003d003d7308 */ /* 0x000fe40000000800 */
[----:B------:R-:W-:Y:S02]  /*bc40*/  FFMA.FTZ R3, R3, R250, R236 ;  /* 0x000000fa03037223 */ /* 0x000fe400000100ec */
[----:B------:R-:W-:Y:S02]  /*bc50*/  FFMA.FTZ R0, R0, R249, R188 ;  /* 0x000000f900007223 */ /* 0x000fe400000100bc */
[----:B------:R-:W-:Y:S01]  /*bc60*/  FADD.FTZ R3, R235, R3 ;  /* 0x00000003eb037221 */ /* 0x000fe20000010000 */
[-C--:B---3--:R-:W-:Y:S03]  /*bc70*/  HMMA.16816.F32 R84, R148, R160.reuse, R84 ;  /* 0x000000a09454723c */ /* 0x088fe60000001854 */
[----:B------:R3:W4:Y:S01]  /*bc80*/  MUFU.EX2 R200, R25 ;  /* 0x0000001900c87308 */ /* 0x0007220000000800 */
[----:B------:R-:W-:Y:S02]  /*bc90*/  FADD.FTZ R3, R234, R3 ;  /* 0x00000003ea037221 */ /* 0x000fe40000010000 */
[----:B------:R-:W-:Y:S02]  /*bca0*/  FADD.FTZ R0, R187, R0 ;  /* 0x00000000bb007221 */ /* 0x000fe40000010000 */
[C---:B------:R-:W-:Y:S04]  /*bcb0*/  HMMA.16816.F32 R88, R152.reuse, R160, R88 ;  /* 0x000000a09858723c */ /* 0x040fe80000001858 */
[----:B------:R-:W-:Y:S01]  /*bcc0*/  FFMA.FTZ R141, R141, R252, R239 ;  /* 0x000000fc8d8d7223 */ /* 0x000fe200000100ef */
[----:B------:R1:W-:Y:S01]  /*bcd0*/  MUFU.EX2 R179, R26 ;  /* 0x0000001a00b37308 */ /* 0x0003e20000000800 */
[----:B------:R-:W-:Y:S02]  /*bce0*/  FFMA.FTZ R140, R140, R251, R237 ;  /* 0x000000fb8c8c7223 */ /* 0x000fe400000100ed */
[-C--:B------:R-:W-:Y:S01]  /*bcf0*/  HMMA.16816.F32 R92, R152, R162.reuse, R92 ;  /* 0x000000a2985c723c */ /* 0x080fe2000000185c */
[----:B------:R-:W-:Y:S06]  /*bd00*/  LDSM.16.MT88.4 R152, [R210+0x1500] ;  /* 0x00150000d298783b */ /* 0x000fec0000004200 */
[----:B------:R2:W2:Y:S01]  /*bd10*/  MUFU.EX2 R178, R27 ;  /* 0x0000001b00b27308 */ /* 0x0004a20000000800 */
[----:B------:R-:W-:Y:S01]  /*bd20*/  HMMA.16816.F32 R96, R148, R162, R96 ;  /* 0x000000a29460723c */ /* 0x000fe20000001860 */
[----:B------:R-:W4:Y:S03]  /*bd30*/  LDSM.16.MT88.4 R148, [R209+0x1500] ;  /* 0x00150000d194783b */ /* 0x000f260000004200 */
[----:B---3--:R-:W-:Y:S05]  /*bd40*/  F2FP.PACK_AB R25, R205, R206 ;  /* 0x000000cecd19723e */ /* 0x008fea00000000ff */
[----:B------:R4:W-:Y:S03]  /*bd50*/  MUFU.EX2 R199, R28 ;  /* 0x0000001c00c77308 */ /* 0x0009e60000000800 */
[----:B-1----:R-:W-:Y:S07]  /*bd60*/  F2FP.PACK_AB R26, R207, R226 ;  /* 0x000000e2cf1a723e */ /* 0x002fee00000000ff */
[----:B------:R1:W3:Y:S01]  /*bd70*/  MUFU.EX2 R198, R29 ;  /* 0x0000001d00c67308 */ /* 0x0002e20000000800 */
[----:B--2---:R-:W-:Y:S09]  /*bd80*/  F2FP.PACK_AB R27, R202, R203 ;  /* 0x000000cbca1b723e */ /* 0x004ff200000000ff */
[----:B------:R3:W-:Y:S01]  /*bd90*/  MUFU.EX2 R177, R30 ;  /* 0x0000001e00b17308 */ /* 0x0007e20000000800 */
[-C--:B------:R-:W-:Y:S05]  /*bda0*/  HMMA.16816.F32 R4, R24, R156.reuse, R4 ;  /* 0x0000009c1804723c */ /* 0x080fea0000001804 */
[----:B----4-:R-:W-:Y:S04]  /*bdb0*/  F2FP.PACK_AB R28, R200, R201 ;  /* 0x000000c9c81c723e */ /* 0x010fe800000000ff */
[----:B------:R-:W2:Y:S03]  /*bdc0*/  MUFU.EX2 R176, R31 ;  /* 0x0000001f00b07308 */ /* 0x000ea60000000800 */
[----:B-1----:R-:W-:Y:S07]  /*bdd0*/  F2FP.PACK_AB R29, R178, R179 ;  /* 0x000000b3b21d723e */ /* 0x002fee00000000ff */
[----:B------:R-:W-:Y:S01]  /*bde0*/  MUFU.EX2 R53, R53 ;  /* 0x0000003500357308 */ /* 0x000fe20000000800 */
[----:B---3--:R-:W-:Y:S09]  /*bdf0*/  F2FP.PACK_AB R30, R198, R199 ;  /* 0x000000c7c61e723e */ /* 0x008ff200000000ff */
        /* <DEDUP_REMOVED lines=15> */
[----:B------:R-:W-:Y:S01]  /*bef0*/  LDSM.16.MT88.4 R164, [R209+0xd00] ;  /* 0x000d0000d1a4783b */ /* 0x000fe20000004200 */
[----:B------:R-:W-:Y:S06]  /*bf00*/  MUFU.EX2 R62, R62 ;  /* 0x0000003e003e7308 */ /* 0x000fec0000000800 */
[-C--:B------:R-:W-:Y:S04]  /*bf10*/  HMMA.16816.F32 R116, R24, R148.reuse, R116 ;  /* 0x000000941874723c */ /* 0x080fe80000001874 */
[----:B------:R-:W-:Y:S04]  /*bf20*/  MUFU.EX2 R56, R56 ;  /* 0x0000003800387308 */ /* 0x000fe80000000800 */
[C---:B------:R-:W-:Y:S06]  /*bf30*/  HMMA.16816.F32 R120, R28.reuse, R148, R120 ;  /* 0x000000941c78723c */ /* 0x040fec0000001878 */
[----:B------:R-:W-:Y:S02]  /*bf40*/  MUFU.EX2 R148, R42 ;  /* 0x0000002a00947308 */ /* 0x000fe40000000800 */
[-C--:B------:R-:W-:Y:S08]  /*bf50*/  HMMA.16816.F32 R124, R28, R150.reuse, R124 ;  /* 0x000000961c7c723c */ /* 0x080ff0000000187c */
[C---:B------:R-:W-:Y:S01]  /*bf60*/  HMMA.16816.F32 R128, R24.reuse, R150, R128 ;  /* 0x000000961880723c */ /* 0x040fe20000001880 */
[----:B------:R2:W-:Y:S07]  /*bf70*/  MUFU.EX2 R149, R43 ;  /* 0x0000002b00957308 */ /* 0x0005ee0000000800 */
[-C--:B------:R-:W-:Y:S03]  /*bf80*/  HMMA.16816.F32 R20, R24, R152.reuse, R20 ;  /* 0x000000981814723c */ /* 0x080fe60000001814 */
[----:B------:R3:W4:Y:S05]  /*bf90*/  MUFU.EX2 R151, R44 ;  /* 0x0000002c00977308 */ /* 0x00072a0000000800 */
[C---:B------:R-:W-:Y:S05]  /*bfa0*/  HMMA.16816.F32 R132, R28.reuse, R152, R132 ;  /* 0x000000981c84723c */ /* 0x040fea0000001884 */
[----:B------:R-:W-:Y:S03]  /*bfb0*/  MUFU.EX2 R150, R52 ;  /* 0x0000003400967308 */ /* 0x000fe60000000800 */
[-C--:B------:R-:W-:Y:S01]  /*bfc0*/  HMMA.16816.F32 R32, R28, R154.reuse, R32 ;  /* 0x0000009a1c20723c */ /* 0x080fe20000001820 */
[----:B--2---:R-:W2:Y:S06]  /*bfd0*/  LDSM.16.MT88.4 R40, [R210+0x900] ;  /* 0x00090000d228783b */ /* 0x004eac0000004200 */
[----:B------:R4:W-:Y:S01]  /*bfe0*/  MUFU.EX2 R52, R2 ;  /* 0x0000000200347308 */ /* 0x0009e20000000800 */
[C---:B------:R-:W-:Y:S01]  /*bff0*/  HMMA.16816.F32 R136, R24.reuse, R154, R136 ;  /* 0x0000009a1888723c */ /* 0x040fe20000001888 */
[----:B---3--:R-:W-:Y:S07]  /*c000*/  LDSM.16.MT88.4 R44, [R210+0x1900] ;  /* 0x00190000d22c783b */ /* 0x008fee0000004200 */
[-C--:B-1----:R-:W-:Y:S01]  /*c010*/  HMMA.16816.F32 R68, R24, R156.reuse, R68 ;  /* 0x0000009c1844723c */ /* 0x082fe20000001844 */
[----:B------:R-:W-:Y:S07]  /*c020*/  MUFU.EX2 R58, R58 ;  /* 0x0000003a003a7308 */ /* 0x000fee0000000800 */
[C---:B------:R-:W-:Y:S03]  /*c030*/  HMMA.16816.F32 R72, R28.reuse, R156, R72 ;  /* 0x0000009c1c48723c */ /* 0x040fe60000001848 */
[----:B------:R-:W1:Y:S01]  /*c040*/  MUFU.EX2 R59, R59 ;  /* 0x0000003b003b7308 */ /* 0x000e620000000800 */
[----:B----4-:R-:W-:Y:S04]  /*c050*/  FADD.FTZ R2, R189, R0 ;  /* 0x00000000bd027221 */ /* 0x010fe80000010000 */
[-C--:B------:R-:W-:Y:S08]  /*c060*/  HMMA.16816.F32 R76, R28, R158.reuse, R76 ;  /* 0x0000009e1c4c723c */ /* 0x080ff0000000184c */
[C---:B------:R-:W-:Y:S08]  /*c070*/  HMMA.16816.F32 R80, R24.reuse, R158, R80 ;  /* 0x0000009e1850723c */ /* 0x040ff00000001850 */
[-C--:B------:R-:W-:Y:S08]  /*c080*/  HMMA.16816.F32 R84, R24, R36.reuse, R84 ;  /* 0x000000241854723c */ /* 0x080ff00000001854 */
[C---:B------:R-:W-:Y:S08]  /*c090*/  HMMA.16816.F32 R88, R28.reuse, R36, R88 ;  /* 0x000000241c58723c */ /* 0x040ff00000001858 */
[-C--:B------:R-:W-:Y:S07]  /*c0a0*/  HMMA.16816.F32 R92, R28, R38.reuse, R92 ;  /* 0x000000261c5c723c */ /* 0x080fee000000185c */
[----:B------:R-:W-:Y:S01]  /*c0b0*/  F2FP.PACK_AB R28, R182, R181 ;  /* 0x000000b5b61c723e */ /* 0x000fe200000000ff */
[----:B------:R-:W-:Y:S01]  /*c0c0*/  HMMA.16816.F32 R96, R24, R38, R96 ;  /* 0x000000261860723c */ /* 0x000fe20000001860 */
[----:B------:R-:W3:Y:S03]  /*c0d0*/  LDSM.16.MT88.4 R36, [R209+0x1900] ;  /* 0x00190000d124783b */ /* 0x000ee60000004200 */
        /* <DEDUP_REMOVED lines=17> */
[-C--:B---3--:R-:W-:Y:S08]  /*c1f0*/  HMMA.16816.F32 R116, R24, R36.reuse, R116 ;  /* 0x000000241874723c */ /* 0x088ff00000001874 */
        /* <DEDUP_REMOVED lines=16> */
[-C--:B------:R-:W-:Y:S07]  /*c300*/  HMMA.16816.F32 R92, R28, R38.reuse, R92 ;  /* 0x000000261c5c723c */ /* 0x080fee000000185c */
[----:B------:R-:W-:Y:S01]  /*c310*/  F2FP.PACK_AB R28, R57, R56 ;  /* 0x00000038391c723e */ /* 0x000fe200000000ff */
[----:B------:R-:W-:Y:S01]  /*c320*/  HMMA.16816.F32 R96, R24, R38, R96 ;  /* 0x000000261860723c */ /* 0x000fe20000001860 */
[----:B------:R-:W3:Y:S03]  /*c330*/  LDSM.16.MT88.4 R36, [R209+0x2d00] ;  /* 0x002d0000d124783b */ /* 0x000ee60000004200 */
[----:B------:R-:W-:Y:S02]  /*c340*/  F2FP.PACK_AB R30, R61, R60 ;  /* 0x0000003c3d1e723e */ /* 0x000fe400000000ff */
[----:B-1----:R-:W-:Y:S02]  /*c350*/  F2FP.PACK_AB R29, R59, R58 ;  /* 0x0000003a3b1d723e */ /* 0x002fe400000000ff */
        /* <DEDUP_REMOVED lines=62> */
[-C--:B-1----:R-:W-:Y:S08]  /*c740*/  HMMA.16816.F32 R84, R24, R4.reuse, R84 ;  /* 0x000000041854723c */ /* 0x082ff00000001854 */
[C---:B------:R-:W-:Y:S07]  /*c750*/  HMMA.16816.F32 R88, R28.reuse, R4, R88 ;  /* 0x000000041c58723c */ /* 0x040fee0000001858 */
[----:B------:R-:W-:Y:S01]  /*c760*/  FADD.FTZ R5, R151, R3 ;  /* 0x0000000397057221 */ /* 0x000fe20000010000 */
[-C--:B------:R-:W-:Y:S04]  /*c770*/  HMMA.16816.F32 R92, R28, R6.reuse, R92 ;  /* 0x000000061c5c723c */ /* 0x080fe8000000185c */
[----:B------:R-:W-:Y:S01]  /*c780*/  FADD.FTZ R4, R147, R2 ;  /* 0x0000000293047221 */ /* 0x000fe20000010000 */
[----:B------:R-:W-:Y:S01]  /*c790*/  MOV R147, R142 ;  /* 0x0000008e00937202 */ /* 0x000fe20000000f00 */
        /* <DEDUP_REMOVED lines=16> */
[----:B------:R-:W-:Y:S01]  /*c8a0*/  STL [R1], R4 ;  /* 0x0000000401007387 */ /* 0x000fe20000100800 */
[----:B------:R-:W-:Y:S02]  /*c8b0*/  FADD.FTZ R2, R61, R2 ;  /* 0x000000023d027221 */ /* 0x000fe40000010000 */
[----:B------:R-:W-:Y:S02]  /*c8c0*/  FADD.FTZ R3, R67, R3 ;  /* 0x0000000343037221 */ /* 0x000fe40000010000 */
[----:B------:R-:W-:Y:S03]  /*c8d0*/  FADD.FTZ R0, R62, R6 ;  /* 0x000000063e007221 */ /* 0x000fe60000010000 */
[----:B------:R-:W-:Y:S01]  /*c8e0*/  STL [R1+0x4], R3 ;  /* 0x0000040301007387 */ /* 0x000fe20000100800 */
[----:B------:R-:W-:Y:S03]  /*c8f0*/  FADD.FTZ R0, R52, R0 ;  /* 0x0000000034007221 */ /* 0x000fe60000010000 */
[----:B------:R1:W-:Y:S04]  /*c900*/  STL [R1+0x8], R2 ;  /* 0x0000080201007387 */ /* 0x0003e80000100800 */
[----:B------:R2:W-:Y:S01]  /*c910*/  STL [R1+0xc], R0 ;  /* 0x00000c0001007387 */ /* 0x0005e20000100800 */
[----:B-1----:R-:W-:Y:S02]  /*c920*/  MOV R2, R144 ;  /* 0x0000009000027202 */ /* 0x002fe40000000f00 */
[----:B--2---:R-:W-:Y:S01]  /*c930*/  MOV R0, R145 ;  /* 0x0000009100007202 */ /* 0x004fe20000000f00 */
[----:B------:R-:W-:-:S05]  /*c940*/  @P0 BRA `(.L_x_625) ;  /* 0xffffcf4000000947 */ /* 0x000fca000383ffff */
.L_x_624:
[----:B------:R-:W2:Y:S04]  /*c950*/  LDL.LU R5, [R1] ;  /* 0x0000000001057983 */ /* 0x000ea80000300800 */
[----:B-1----:R-:W3:Y:S04]  /*c960*/  LDL.LU R3, [R1+0x4] ;  /* 0x0000040001037983 */ /* 0x002ee80000300800 */
[----:B------:R-:W4:Y:S04]  /*c970*/  LDL.LU R9, [R1+0x8] ;  /* 0x0000080001097983 */ /* 0x000f280000300800 */
[----:B------:R-:W4:Y:S01]  /*c980*/  LDL.LU R7, [R1+0xc] ;  /* 0x00000c0001077983 */ /* 0x000f220000300800 */
[----:B------:R-:W-:-:S02]  /*c990*/  MOV R50, 0xff800000 ;  /* 0xff80000000327802 */ /* 0x000fc40000000f00 */
[----:B------:R-:W-:Y:S02]  /*c9a0*/  MOV R51, 0xff800000 ;  /* 0xff80000000337802 */ /* 0x000fe40000000f00 */
[----:B------:R-:W-:Y:S02]  /*c9b0*/  MOV R53, 0xff800000 ;  /* 0xff80000000357802 */ /* 0x000fe40000000f00 */
[----:B------:R-:W-:Y:S02]  /*c9c0*/  MOV R54, 0xff800000 ;  /* 0xff80000000367802 */ /* 0x000fe40000000f00 */
[----:B------:R-:W-:Y:S01]  /*c9d0*/  PLOP3.LUT P0, PT, PT, PT, PT, 0x8, 0x0 ;  /* 0x000000000000781c */ /* 0x000fe20003f0e170 */
[----:B--2---:R-:W1:Y:S04]  /*c9e0*/  SHFL.BFLY PT, R4, R5, 0x2, 0x1f ;  /* 0x0c401f0005047f89 */ /* 0x004e6800000e0000 */
[----:B---3--:R-:W2:Y:S04]  /*c9f0*/  SHFL.BFLY PT, R8, R3, 0x2, 0x1f ;  /* 0x0c401f0003087f89 */ /* 0x008ea800000e0000 */
[----:B----4-:R-:W3:Y:S01]  /*ca00*/  SHFL.BFLY PT, R6, R9, 0x2, 0x1f ;  /* 0x0c401f0009067f89 */ /* 0x010ee200000e0000 */
[----:B-1----:R-:W-:-:S03]  /*ca10*/  FADD.FTZ R4, R4, R5 ;  /* 0x0000000504047221 */ /* 0x002fc60000010000 */
[----:B------:R-:W1:Y:S01]  /*ca20*/  SHFL.BFLY PT, R5, R7, 0x2, 0x1f ;  /* 0x0c401f0007057f89 */ /* 0x000e6200000e0000 */
[----:B--2---:R-:W-:-:S03]  /*ca30*/  FADD.FTZ R8, R8, R3 ;  /* 0x0000000308087221 */ /* 0x004fc60000010000 */
[----:B------:R-:W2:Y:S01]  /*ca40*/  SHFL.BFLY PT, R0, R4, 0x1, 0x1f ;  /* 0x0c201f0004007f89 */ /* 0x000ea200000e0000 */
[----:B---3--:R-:W-:-:S03]  /*ca50*/  FADD.FTZ R6, R6, R9 ;  /* 0x0000000906067221 */ /* 0x008fc60000010000 */
[----:B------:R-:W3:Y:S04]  /*ca60*/  SHFL.BFLY PT, R3, R8, 0x1, 0x1f ;  /* 0x0c201f0008037f89 */ /* 0x000ee800000e0000 */
[----:B------:R-:W4:Y:S01]  /*ca70*/  SHFL.BFLY PT, R2, R6, 0x1, 0x1f ;  /* 0x0c201f0006027f89 */ /* 0x000f2200000e0000 */
[----:B-1----:R-:W-:Y:S02]  /*ca80*/  FADD.FTZ R5, R5, R7 ;  /* 0x0000000705057221 */ /* 0x002fe40000010000 */
[----:B--2---:R-:W-:-:S03]  /*ca90*/  FADD.FTZ R4, R4, R0 ;  /* 0x0000000004047221 */ /* 0x004fc60000010000 */
[----:B------:R-:W1:Y:S01]  /*caa0*/  SHFL.BFLY PT, R7, R5, 0x1, 0x1f ;  /* 0x0c201f0005077f89 */ /* 0x000e6200000e0000 */
[----:B------:R-:W-:Y:S01]  /*cab0*/  MOV R0, RZ ;  /* 0x000000ff00007202 */ /* 0x000fe20000000f00 */
[----:B---3--:R-:W-:Y:S01]  /*cac0*/  FADD.FTZ R8, R8, R3 ;  /* 0x0000000308087221 */ /* 0x008fe20000010000 */
[----:B------:R-:W-:Y:S02]  /*cad0*/  FSETP.NE.FTZ.AND P4, PT, R4, RZ, PT ;  /* 0x000000ff0400720b */ /* 0x000fe40003f95000 */
[----:B------:R-:W-:Y:S01]  /*cae0*/  MOV R3, RZ ;  /* 0x000000ff00037202 */ /* 0x000fe20000000f00 */
[----:B----4-:R-:W-:Y:S01]  /*caf0*/  FADD.FTZ R6, R6, R2 ;  /* 0x0000000206067221 */ /* 0x010fe20000010000 */
[----:B------:R-:W-:Y:S02]  /*cb00*/  FSETP.NE.FTZ.AND P3, PT, R8, RZ, PT ;  /* 0x000000ff0800720b */ /* 0x000fe40003f75000 */
[----:B------:R-:W-:Y:S02]  /*cb10*/  MOV R2, RZ ;  /* 0x000000ff00027202 */ /* 0x000fe40000000f00 */
[----:B------:R-:W-:-:S05]  /*cb20*/  FSETP.NE.FTZ.AND P2, PT, R6, RZ, PT ;  /* 0x000000ff0600720b */ /* 0x000fca0003f55000 */
[----:B------:R-:W2:Y:S01]  /*cb30*/  @P4 MUFU.RCP R0, R4 ;  /* 0x0000000400004308 */ /* 0x000ea20000001000 */
[----:B-1----:R-:W-:-:S07]  /*cb40*/  FADD.FTZ R5, R7, R5 ;  /* 0x0000000507057221 */ /* 0x002fce0000010000 */
[----:B------:R-:W1:Y:S01]  /*cb50*/  @P2 MUFU.RCP R2, R6 ;  /* 0x0000000600022308 */ /* 0x000e620000001000 */
[----:B------:R-:W-:Y:S01]  /*cb60*/  FSETP.NE.FTZ.AND P1, PT, R5, RZ, PT ;  /* 0x000000ff0500720b */ /* 0x000fe20003f35000 */
[----:B--2---:R-:W-:-:S06]  /*cb70*/  FMUL.FTZ R152, R0, R152 ;  /* 0x0000009800987220 */ /* 0x004fcc0000410000 */
[----:B------:R-:W2:Y:S01]  /*cb80*/  @P3 MUFU.RCP R3, R8 ;  /* 0x0000000800033308 */ /* 0x000ea20000001000 */
[C---:B------:R-:W-:Y:S02]  /*cb90*/  FMUL.FTZ R45, R0.reuse, R153 ;  /* 0x00000099002d7220 */ /* 0x040fe40000410000 */
[C---:B------:R-:W-:Y:S02]  /*cba0*/  FMUL.FTZ R164, R0.reuse, R164 ;  /* 0x000000a400a47220 */ /* 0x040fe40000410000 */
[C---:B------:R-:W-:Y:S02]  /*cbb0*/  FMUL.FTZ R43, R0.reuse, R165 ;  /* 0x000000a5002b7220 */ /* 0x040fe40000410000 */
[C---:B------:R-:W-:Y:S01]  /*cbc0*/  FMUL.FTZ R100, R0.reuse, R100 ;  /* 0x0000006400647220 */ /* 0x040fe20000410000 */
[----:B------:R-:W-:Y:S01]  /*cbd0*/  @P4 MUFU.LG2 R10, R4 ;  /* 0x00000004000a4308 */ /* 0x000fe20000000c00 */
[C---:B------:R-:W-:Y:S01]  /*cbe0*/  FMUL.FTZ R41, R0.reuse, R101 ;  /* 0x0000006500297220 */ /* 0x040fe20000410000 */
[----:B------:R-:W-:Y:S01]  /*cbf0*/  @P1 MOV R7, 0x3f317218 ;  /* 0x3f31721800071802 */ /* 0x000fe20000000f00 */
        /* <DEDUP_REMOVED lines=21> */
[C---:B-1----:R-:W-:Y:S02]  /*cd50*/  FMUL.FTZ R156, R2.reuse, R156 ;  /* 0x0000009c029c7220 */ /* 0x042fe40000410000 */
[----:B------:R-:W-:-:S02]  /*cd60*/  FMUL.FTZ R47, R2, R157 ;  /* 0x0000009d022f7220 */ /* 0x000fc40000410000 */
[C---:B------:R-:W-:Y:S01]  /*cd70*/  FMUL.FTZ R160, R2.reuse, R160 ;  /* 0x000000a002a07220 */ /* 0x040fe20000410000 */
[----:B------:R-:W1:Y:S01]  /*cd80*/  @P1 MUFU.RCP R0, R5 ;  /* 0x0000000500001308 */ /* 0x000e620000001000 */
        /* <DEDUP_REMOVED lines=85> */
.L_x_615:
[----:B--2---:R-:W-:Y:S05]  /*d2e0*/  @P0 BRA `(.L_x_626) ;  /* 0x0000176000000947 */ /* 0x004fea0003800000 */
[----:B------:R-:W2:Y:S01]  /*d2f0*/  LDL R57, [R1+0x64] ;  /* 0x0000640001397983 */ /* 0x000ea20000100800 */
[----:B------:R-:W-:Y:S02]  /*d300*/  F2FP.PACK_AB R45, R45, R152 ;  /* 0x000000982d2d723e */ /* 0x000fe400000000ff */
[----:B------:R-:W-:Y:S01]  /*d310*/  F2FP.PACK_AB R44, R44, R154 ;  /* 0x0000009a2c2c723e */ /* 0x000fe200000000ff */
[----:B------:R-:W3:Y:S01]  /*d320*/  S2R R55, SR_TID.X ;  /* 0x0000000000377919 */ /* 0x000ee20000002100 */
        /* <DEDUP_REMOVED lines=12> */
[----:B---3--:R-:W-:-:S02]  /*d3f0*/  SHF.R.S32.HI R56, RZ, 0x1f, R55 ;  /* 0x0000001fff387819 */ /* 0x008fc40000011437 */
        /* <DEDUP_REMOVED lines=116> */
[----:B---3--:R-:W-:-:S03]  /*db40*/  IMAD.MOV.U32 R2, RZ, RZ, 0x4 ;  /* 0x00000004ff027424 */ /* 0x008fc600078e00ff */
[----:B------:R3:W-:Y:S04]  /*db50*/  STS [R4+0x5000], R11 ;  /* 0x0050000b04007388 */ /* 0x0007e80000000800 */
[----:B------:R3:W-:Y:S01]  /*db60*/  STS [R4+0x5200], R10 ;  /* 0x0052000a04007388 */ /* 0x0007e20000000800 */
[----:B--2---:R-:W-:-:S03]  /*db70*/  IMAD.WIDE R6, R57, R2, c[0x0][0x500] ;  /* 0x0001400039067625 */ /* 0x004fc600078e0202 */
[----:B------:R-:W-:Y:S06]  /*db80*/  BAR.SYNC.DEFER_BLOCKING 0x1, 0x80 ;  /* 0x0042000000007b1d */ /* 0x000fec0000010000 */
[----:B------:R-:W2:Y:S01]  /*db90*/  @P1 LDG.E R0, [R6.64] ;  /* 0x0000000606001981 */ /* 0x000ea2000c1e1900 */
[----:B------:R-:W-:Y:S02]  /*dba0*/  IMAD.MOV.U32 R24, RZ, RZ, c[0x0][0x388] ;  /* 0x0000e200ff187624 */ /* 0x000fe400078e00ff */
[----:B----4-:R-:W-:-:S05]  /*dbb0*/  @P0 IMAD.WIDE R2, R57, R2, c[0x0][0x508] ;  /* 0x0001420039020625 */ /* 0x010fca00078e0202 */
[----:B------:R4:W5:Y:S02]  /*dbc0*/  @P0 LDG.E R24, [R2.64] ;  /* 0x0000000602180981 */ /* 0x000964000c1e1900 */
[----:B----4-:R-:W-:Y:S02]  /*dbd0*/  CS2R R2, SRZ ;  /* 0x0000000000027805 */ /* 0x010fe4000001ff00 */
[--C-:B--2---:R-:W-:Y:S01]  /*dbe0*/  @P1 SHF.R.S32.HI R3, RZ, 0x1f, R0.reuse ;  /* 0x0000001fff031819 */ /* 0x104fe20000011400 */
[----:B------:R-:W-:Y:S01]  /*dbf0*/  @P1 IMAD.MOV.U32 R2, RZ, RZ, R0 ;  /* 0x000000ffff021224 */ /* 0x000fe200078e0000 */
[----:B------:R-:W-:Y:S05]  /*dc00*/  @P0 BRA `(.L_x_627) ;  /* 0x0000004000000947 */ /* 0x000fea0003800000 */
[----:B---3--:R-:W-:Y:S05]  /*dc10*/  @!P1 BRA `(.L_x_627) ;  /* 0x0000003000009947 */ /* 0x008fea0003800000 */
[----:B------:R-:W2:Y:S04]  /*dc20*/  LDG.E R4, [R6.64] ;  /* 0x0000000606047981 */ /* 0x000ea8000c1e1900 */
[----:B------:R-:W2:Y:S02]  /*dc30*/  LDG.E R0, [R6.64+0x4] ;  /* 0x0000040606007981 */ /* 0x000ea4000c1e1900 */
[----:B--2--5:R-:W-:-:S02]  /*dc40*/  IADD3 R24, -R4, R0, RZ ;  /* 0x0000000004187210 */ /* 0x024fc40007ffe1ff */
.L_x_627:
[----:B---3--:R-:W-:Y:S01]  /*dc50*/  LOP3.LUT R0, R48, 0xffffffe0, RZ, 0xc0, !PT ;  /* 0xffffffe030007812 */ /* 0x008fe200078ec0ff */
[----:B------:R-:W2:Y:S01]  /*dc60*/  S2R R21, SR_CTAID.X ;  /* 0x0000000000157919 */ /* 0x000ea20000002500 */
[----:B------:R-:W-:Y:S01]  /*dc70*/  SHF.R.S32.HI R7, RZ, 0x1f, R49 ;  /* 0x0000001fff077819 */ /* 0x000fe20000011431 */
[----:B------:R-:W-:Y:S01]  /*dc80*/  IMAD.MOV.U32 R13, RZ, RZ, c[0x0][0x4e8] ;  /* 0x00013a00ff0d7624 */ /* 0x000fe200078e00ff */
[----:B------:R-:W-:Y:S01]  /*dc90*/  LEA.HI R6, R29, R29, RZ, 0x1 ;  /* 0x0000001d1d067211 */ /* 0x000fe200078f08ff */
[----:B------:R-:W-:Y:S01]  /*dca0*/  IMAD.IADD R0, R55, 0x1, -R0 ;  /* 0x0000000137007824 */ /* 0x000fe200078e0a00 */
[----:B------:R-:W-:Y:S01]  /*dcb0*/  LEA.HI R7, R7, R49, RZ, 0x2 ;  /* 0x0000003107077211 */ /* 0x000fe200078f10ff */
[----:B------:R-:W3:Y:S01]  /*dcc0*/  S2R R14, SR_CTAID.Y ;  /* 0x00000000000e7919 */ /* 0x000ee20000002600 */
[C---:B------:R-:W-:Y:S01]  /*dcd0*/  LOP3.LUT R8, R6.reuse, 0x1ffffffe, RZ, 0xc0, !PT ;  /* 0x1ffffffe06087812 */ /* 0x040fe200078ec0ff */
[----:B------:R-:W-:Y:S01]  /*dce0*/  IMAD.SHL.U32 R6, R6, 0x20, RZ ;  /* 0x0000002006067824 */ /* 0x000fe200078e00ff */
[----:B------:R-:W-:Y:S01]  /*dcf0*/  SHF.R.S32.HI R9, RZ, 0x1f, R0 ;  /* 0x0000001fff097819 */ /* 0x000fe20000011400 */
[----:B------:R-:W-:Y:S01]  /*dd00*/  IMAD R11, R3, c[0x0][0x3a0], RZ ;  /* 0x0000e800030b7a24 */ /* 0x000fe200078e02ff */
[----:B------:R-:W-:Y:S01]  /*dd10*/  LOP3.LUT R7, R7, 0xffffffc, RZ, 0xc0, !PT ;  /* 0x0ffffffc07077812 */ /* 0x000fe200078ec0ff */
[----:B------:R-:W-:Y:S01]  /*dd20*/  IMAD.WIDE.U32 R4, R2, c[0x0][0x3a0], RZ ;  /* 0x0000e80002047a25 */ /* 0x000fe200078e00ff */
[----:B------:R-:W-:Y:S01]  /*dd30*/  LEA.HI R9, R9, R0, RZ, 0x2 ;  /* 0x0000000009097211 */ /* 0x000fe200078f10ff */
[----:B------:R-:W-:Y:S01]  /*dd40*/  BSSY B0, `(.L_x_628) ;  /* 0x0000088000007945 */ /* 0x000fe20003800000 */
[----:B------:R-:W-:Y:S01]  /*dd50*/  IADD3 R10, R29, -R8, RZ ;  /* 0x800000081d0a7210 */ /* 0x000fe20007ffe0ff */
[----:B-----5:R-:W-:Y:S01]  /*dd60*/  IMAD R24, R24, c[0x0][0x4e8], RZ ;  /* 0x00013a0018187a24 */ /* 0x020fe200078e02ff */
[----:B------:R-:W-:Y:S01]  /*dd70*/  LOP3.LUT R8, R6, 0xffffffc0, RZ, 0xc0, !PT ;  /* 0xffffffc006087812 */ /* 0x000fe200078ec0ff */
[----:B------:R-:W-:Y:S01]  /*dd80*/  IMAD.IADD R6, R49, 0x1, -R7 ;  /* 0x0000000131067824 */ /* 0x000fe200078e0a07 */
[----:B------:R-:W-:Y:S01]  /*dd90*/  SHF.R.S32.HI R7, RZ, 0x2, R9 ;  /* 0x00000002ff077819 */ /* 0x000fe20000011409 */
[----:B------:R-:W-:Y:S01]  /*dda0*/  IMAD R9, R2, c[0x0][0x3a4], R11 ;  /* 0x0000e90002097a24 */ /* 0x000fe200078e020b */
[----:B------:R-:W-:Y:S01]  /*ddb0*/  LEA.HI R12, R52, R52, RZ, 0x1 ;  /* 0x00000034340c7211 */ /* 0x000fe200078f08ff */
[----:B------:R-:W-:Y:S01]  /*ddc0*/  IMAD R8, R10, 0x8, R8 ;  /* 0x000000080a087824 */ /* 0x000fe200078e0208 */
[----:B------:R-:W-:Y:S01]  /*ddd0*/  LEA R18, R6, R7, 0x4 ;  /* 0x0000000706127211 */ /* 0x000fe200078e20ff */
[----:B------:R-:W-:Y:S01]  /*dde0*/  IMAD.IADD R5, R5, 0x1, R9 ;  /* 0x0000000105057824 */ /* 0x000fe200078e0209 */
[----:B------:R-:W-:-:S02]  /*ddf0*/  LOP3.LUT R6, R12, 0x3fffffe, RZ, 0xc0, !PT ;  /* 0x03fffffe0c067812 */ /* 0x000fc400078ec0ff */
[----:B------:R-:W-:Y:S02]  /*de00*/  ISETP.NE.AND P2, PT, R13, 0x1, PT ;  /* 0x000000010d00780c */ /* 0x000fe40003f45270 */
[----:B------:R-:W-:Y:S01]  /*de10*/  LOP3.LUT P0, RZ, R0, 0x3, RZ, 0xc0, !PT ;  /* 0x0000000300ff7812 */ /* 0x000fe2000780c0ff */
[----:B------:R-:W-:Y:S01]  /*de20*/  IMAD.IADD R0, R52, 0x1, -R6 ;  /* 0x0000000134007824 */ /* 0x000fe200078e0a06 */
[----:B------:R-:W-:Y:S01]  /*de30*/  IADD3 R6, R18, R8, RZ ;  /* 0x0000000812067210 */ /* 0x000fe20007ffe0ff */
[----:B---3--:R-:W-:Y:S01]  /*de40*/  IMAD.WIDE.U32 R12, R14, c[0x0][0x490], R2 ;  /* 0x000124000e0c7a25 */ /* 0x008fe200078e0002 */
[----:B------:R-:W-:Y:S02]  /*de50*/  SHF.R.S32.HI R7, RZ, 0x1f, R14 ;  /* 0x0000001fff077819 */ /* 0x000fe4000001140e */
[----:B------:R-:W-:Y:S01]  /*de60*/  SEL R10, R57, RZ, !P1 ;  /* 0x000000ff390a7207 */ /* 0x000fe20004800000 */
[----:B--2---:R-:W-:Y:S01]  /*de70*/  IMAD R6, R21, 0x80, R6 ;  /* 0x0000008015067824 */ /* 0x004fe200078e0206 */
[----:B------:R-:W-:Y:S01]  /*de80*/  LEA.HI R16, R56, R55, RZ, 0x3 ;  /* 0x0000003738107211 */ /* 0x000fe200078f18ff */
[----:B------:R-:W-:-:S02]  /*de90*/  IMAD R20, R49, 0x8, R0 ;  /* 0x0000000831147824 */ /* 0x000fc400078e0200 */
[----:B------:R-:W-:Y:S01]  /*dea0*/  @P2 IMAD.HI.U32 R0, R6, c[0x0][0x4ec], RZ ;  /* 0x00013b0006002a27 */ /* 0x000fe200078e00ff */
[----:B------:R-:W-:-:S03]  /*deb0*/  MOV R8, R6 ;  /* 0x0000000600087202 */ /* 0x000fc60000000f00 */
[C---:B------:R-:W-:Y:S01]  /*dec0*/  IMAD R2, R7.reuse, c[0x0][0x490], RZ ;  /* 0x0001240007027a24 */ /* 0x040fe200078e02ff */
[----:B------:R-:W-:Y:S01]  /*ded0*/  @P2 SHF.R.U32.HI R8, RZ, c[0x0][0x4f0], R0 ;  /* 0x00013c00ff082a19 */ /* 0x000fe20000011600 */
[----:B------:R-:W-:Y:S01]  /*dee0*/  IMAD R15, R7, c[0x0][0x3e8], RZ ;  /* 0x0000fa00070f7a24 */ /* 0x000fe200078e02ff */
[----:B------:R-:W-:Y:S01]  /*def0*/  SHF.R.S32.HI R0, RZ, 0x1f, R57 ;  /* 0x0000001fff007819 */ /* 0x000fe20000011439 */
[----:B------:R-:W-:Y:S01]  /*df00*/  IMAD R2, R14, c[0x0][0x494], R2 ;  /* 0x000125000e027a24 */ /* 0x000fe200078e0202 */
[----:B------:R-:W-:Y:S01]  /*df10*/  IADD3 R7, -R8, RZ, RZ ;  /* 0x000000ff08077210 */ /* 0x000fe20007ffe1ff */
[----:B------:R-:W-:Y:S01]  /*df20*/  IMAD R15, R14, c[0x0][0x3ec], R15 ;  /* 0x0000fb000e0f7a24 */ /* 0x000fe200078e020f */
[----:B------:R-:W-:Y:S01]  /*df30*/  SEL R0, R0, RZ, !P1 ;  /* 0x000000ff00007207 */ /* 0x000fe20004800000 */
[----:B------:R-:W-:Y:S02]  /*df40*/  IMAD.IADD R3, R13, 0x1, R2 ;  /* 0x000000010d037824 */ /* 0x000fe400078e0202 */
[----:B------:R-:W-:Y:S01]  /*df50*/  IMAD.MOV.U32 R2, RZ, RZ, R12 ;  /* 0x000000ffff027224 */ /* 0x000fe200078e000c */
[----:B------:R-:W-:Y:S01]  /*df60*/  SHF.L.U32 R12, R16, 0x3, RZ ;  /* 0x00000003100c7819 */ /* 0x000fe200000006ff */
[----:B------:R-:W-:-:S04]  /*df70*/  IMAD.WIDE.U32 R4, R14, c[0x0][0x3e8], R4 ;  /* 0x0000fa000e047a25 */ /* 0x000fc800078e0004 */
[----:B------:R-:W-:Y:S02]  /*df80*/  IMAD R14, R29, 0x20, R52 ;  /* 0x000000201d0e7824 */ /* 0x000fe400078e0234 */
[----:B------:R-:W-:Y:S02]  /*df90*/  IMAD R11, R7, c[0x0][0x4e8], R6 ;  /* 0x00013a00070b7a24 */ /* 0x000fe400078e0206 */
[----:B------:R-:W-:Y:S02]  /*dfa0*/  IMAD R9, R0, c[0x0][0x498], RZ ;  /* 0x0001260000097a24 */ /* 0x000fe400078e02ff */
[----:B------:R-:W-:-:S04]  /*dfb0*/  IMAD.WIDE.U32 R6, R10, c[0x0][0x498], R2 ;  /* 0x000126000a067a25 */ /* 0x000fc800078e0002 */
[----:B------:R-:W-:Y:S02]  /*dfc0*/  IMAD R14, R21, 0x80, R14 ;  /* 0x00000080150e7824 */ /* 0x000fe400078e020e */
[----:B------:R-:W-:Y:S01]  /*dfd0*/  IMAD.IADD R3, R5, 0x1, R15 ;  /* 0x0000000105037824 */ /* 0x000fe200078e020f */
[----:B------:R-:W-:Y:S01]  /*dfe0*/  SHF.R.S32.HI R5, RZ, 0x1f, R8 ;  /* 0x0000001fff057819 */ /* 0x000fe20000011408 */
[----:B------:R-:W-:Y:S01]  /*dff0*/  IMAD R9, R10, c[0x0][0x49c], R9 ;  /* 0x000127000a097a24 */ /* 0x000fe200078e0209 */
[----:B------:R-:W-:Y:S01]  /*e000*/  IADD3 R8, P1, R8, R6, RZ ;  /* 0x0000000608087210 */ /* 0x000fe20007f3e0ff */
[----:B------:R-:W-:Y:S01]  /*e010*/  @P2 IMAD.HI.U32 R2, R14, c[0x0][0x4ec], RZ ;  /* 0x00013b000e022a27 */ /* 0x000fe200078e00ff */
[----:B------:R-:W-:Y:S02]  /*e020*/  MOV R17, R14 ;  /* 0x0000000e00117202 */ /* 0x000fe40000000f00 */
[----:B------:R-:W-:Y:S01]  /*e030*/  IADD3.X R9, R5, R7, R9, P1, !PT ;  /* 0x0000000705097210 */ /* 0x000fe20000ffe409 */
[----:B------:R-:W-:Y:S01]  /*e040*/  IMAD R0, R0, c[0x0][0x3f0], RZ ;  /* 0x0000fc0000007a24 */ /* 0x000fe200078e02ff */
[----:B------:R-:W-:Y:S01]  /*e050*/  SHF.R.S32.HI R7, RZ, 0x1f, R11 ;  /* 0x0000001fff077819 */ /* 0x000fe2000001140b */
[----:B------:R-:W-:Y:S01]  /*e060*/  IMAD.SHL.U32 R6, R29, 0x8, RZ ;  /* 0x000000081d067824 */ /* 0x000fe200078e00ff */
[----:B------:R-:W-:Y:S01]  /*e070*/  @P2 SHF.R.U32.HI R17, RZ, c[0x0][0x4f0], R2 ;  /* 0x00013c00ff112a19 */ /* 0x000fe20000011602 */
[----:B------:R-:W-:-:S02]  /*e080*/  IMAD.MOV.U32 R2, RZ, RZ, R4 ;  /* 0x000000ffff027224 */ /* 0x000fc400078e0004 */
[----:B------:R-:W-:Y:S02]  /*e090*/  IMAD R7, R7, c[0x0][0x488], RZ ;  /* 0x0001220007077a24 */ /* 0x000fe400078e02ff */
[----:B------:R-:W-:-:S04]  /*e0a0*/  IMAD.WIDE.U32 R4, R10, c[0x0][0x3f0], R2 ;  /* 0x0000fc000a047a25 */ /* 0x000fc800078e0002 */
[----:B------:R-:W-:Y:S01]  /*e0b0*/  IMAD R13, R10, c[0x0][0x3f4], R0 ;  /* 0x0000fd000a0d7a24 */ /* 0x000fe200078e0200 */
[----:B------:R-:W-:Y:S01]  /*e0c0*/  LOP3.LUT R0, R12, 0xc0, RZ, 0xc0, !PT ;  /* 0x000000c00c007812 */ /* 0x000fe200078ec0ff */
[----:B------:R-:W-:-:S03]  /*e0d0*/  IMAD.WIDE.U32 R2, R11, c[0x0][0x488], R8 ;  /* 0x000122000b027a25 */ /* 0x000fc600078e0008 */
[----:B------:R-:W-:Y:S01]  /*e0e0*/  SHF.R.U32.HI R10, RZ, 0x3, R0 ;  /* 0x00000003ff0a7819 */ /* 0x000fe20000011600 */
[----:B------:R-:W-:Y:S01]  /*e0f0*/  IMAD R8, R11, c[0x0][0x48c], R7 ;  /* 0x000123000b087a24 */ /* 0x000fe200078e0207 */
[----:B------:R-:W-:Y:S01]  /*e100*/  LOP3.LUT R9, R0, 0x18, R6, 0xf8, !PT ;  /* 0x0000001800097812 */ /* 0x000fe200078ef806 */
[--C-:B------:R-:W-:Y:S01]  /*e110*/  IMAD.MOV R7, RZ, RZ, -R17.reuse ;  /* 0x000000ffff077224 */ /* 0x100fe200078e0a11 */
[C---:B------:R-:W-:Y:S01]  /*e120*/  LEA R0, P1, R2.reuse, c[0x0][0x450], 0x2 ;  /* 0x0001140002007a11 */ /* 0x040fe200078210ff */
[----:B------:R-:W-:Y:S01]  /*e130*/  IMAD.IADD R3, R3, 0x1, R8 ;  /* 0x0000000103037824 */ /* 0x000fe200078e0208 */
[----:B------:R-:W-:Y:S01]  /*e140*/  SHF.R.S32.HI R8, RZ, 0x1f, R17 ;  /* 0x0000001fff087819 */ /* 0x000fe20000011411 */
[----:B------:R-:W-:Y:S01]  /*e150*/  IMAD R16, R7, c[0x0][0x4e8], R14 ;  /* 0x00013a0007107a24 */ /* 0x000fe200078e020e */
[----:B------:R-:W-:Y:S01]  /*e160*/  IADD3 R5, R5, R13, RZ ;  /* 0x0000000d05057210 */ /* 0x000fe20007ffe0ff */
[----:B------:R-:W-:Y:S01]  /*e170*/  SHFL.IDX PT, R12, R0, RZ, 0x1c1f ;  /* 0x001c1fff000c7589 */ /* 0x000fe200000e0000 */
[----:B------:R-:W-:Y:S01]  /*e180*/  LEA.HI.X R2, R2, c[0x0][0x454], R3, 0x2, P1 ;  /* 0x0001150002027a11 */ /* 0x000fe200008f1403 */
[----:B------:R-:W-:Y:S01]  /*e190*/  IMAD R3, R8, c[0x0][0x3e0], RZ ;  /* 0x0000f80008037a24 */ /* 0x000fe200078e02ff */
[----:B------:R-:W-:Y:S01]  /*e1a0*/  LOP3.LUT R19, R9, R10, RZ, 0x3c, !PT ;  /* 0x0000000a09137212 */ /* 0x000fe200078e3cff */
[----:B------:R-:W-:Y:S01]  /*e1b0*/  SHFL.IDX PT, R14, R0, 0x2, 0x1c1f ;  /* 0x005c1f00000e7f89 */ /* 0x000fe200000e0000 */
[----:B------:R-:W-:-:S02]  /*e1c0*/  IMAD R7, R21, 0x80, R18 ;  /* 0x0000008015077824 */ /* 0x000fc400078e0212 */
[----:B------:R-:W-:Y:S01]  /*e1d0*/  IMAD R18, R17, c[0x0][0x3e4], R3 ;  /* 0x0000f90011127a24 */ /* 0x000fe200078e0203 */
[----:B------:R-:W2:Y:S02]  /*e1e0*/  SHFL.IDX PT, R13, R2, RZ, 0x1c1f ;  /* 0x001c1fff020d7589 */ /* 0x000ea400000e0000 */
[C---:B------:R-:W-:Y:S02]  /*e1f0*/  ISETP.GE.OR P3, PT, R7.reuse, R24, P0 ;  /* 0x000000180700720c */ /* 0x040fe40000766670 */
[----:B------:R-:W-:Y:S04]  /*e200*/  SHFL.IDX PT, R10, R0, 0x1, 0x1c1f ;  /* 0x003c1f00000a7f89 */ /* 0x000fe800000e0000 */
[----:B------:R-:W3:Y:S04]  /*e210*/  SHFL.IDX PT, R11, R2, 0x1, 0x1c1f ;  /* 0x003c1f00020b7f89 */ /* 0x000ee800000e0000 */
[----:B------:R-:W4:Y:S04]  /*e220*/  SHFL.IDX PT, R15, R2, 0x2, 0x1c1f ;  /* 0x005c1f00020f7f89 */ /* 0x000f2800000e0000 */
[----:B------:R1:W-:Y:S04]  /*e230*/  SHFL.IDX PT, R8, R0, 0x3, 0x1c1f ;  /* 0x007c1f0000087f89 */ /* 0x0003e800000e0000 */
[----:B------:R3:W4:Y:S04]  /*e240*/  SHFL.IDX PT, R9, R2, 0x3, 0x1c1f ;  /* 0x007c1f0002097f89 */ /* 0x00072800000e0000 */
[----:B--2---:R-:W-:Y:S01]  /*e250*/  @!P3 ST.E [R12.64], R50 ;  /* 0x000000320c00b985 */ /* 0x004fe2000c101906 */
[----:B-1----:R-:W-:Y:S01]  /*e260*/  IADD3 R0, R7, 0x8, RZ ;  /* 0x0000000807007810 */ /* 0x002fe20007ffe0ff */
[----:B---3--:R-:W-:Y:S01]  /*e270*/  IMAD.WIDE.U32 R2, R17, c[0x0][0x3e0], R4 ;  /* 0x0000f80011027a25 */ /* 0x008fe200078e0004 */
[----:B------:R-:W-:-:S02]  /*e280*/  IADD3 R5, R7, 0x40, RZ ;  /* 0x0000004007057810 */ /* 0x000fc40007ffe0ff */
[----:B------:R-:W-:Y:S02]  /*e290*/  IADD3 R7, R7, 0x48, RZ ;  /* 0x0000004807077810 */ /* 0x000fe40007ffe0ff */
[-C--:B------:R-:W-:Y:S02]  /*e2a0*/  ISETP.GE.OR P2, PT, R0, R24.reuse, P0 ;  /* 0x000000180000720c */ /* 0x080fe40000746670 */
[----:B------:R-:W-:Y:S02]  /*e2b0*/  SHF.R.S32.HI R4, RZ, 0x1f, R16 ;  /* 0x0000001fff047819 */ /* 0x000fe40000011410 */
[-C--:B------:R-:W-:Y:S01]  /*e2c0*/  ISETP.GE.OR P1, PT, R5, R24.reuse, P0 ;  /* 0x000000180500720c */ /* 0x080fe20000726670 */
[----:B------:R-:W-:Y:S01]  /*e2d0*/  IMAD.U32 R5, R20, 0x20, R19 ;  /* 0x0000002014057824 */ /* 0x000fe200078e0013 */
[----:B------:R-:W-:Y:S01]  /*e2e0*/  ISETP.GE.OR P0, PT, R7, R24, P0 ;  /* 0x000000180700720c */ /* 0x000fe20000706670 */
[----:B------:R-:W-:Y:S01]  /*e2f0*/  IMAD R0, R4, c[0x0][0x3d8], RZ ;  /* 0x0000f60004007a24 */ /* 0x000fe200078e02ff */
[----:B------:R-:W-:-:S03]  /*e300*/  IADD3 R3, R3, R18, RZ ;  /* 0x0000001203037210 */ /* 0x000fc60007ffe0ff */
[C---:B------:R-:W-:Y:S02]  /*e310*/  IMAD R4, R16.reuse, c[0x0][0x3dc], R0 ;  /* 0x0000f70010047a24 */ /* 0x040fe400078e0200 */
[----:B------:R-:W-:Y:S01]  /*e320*/  IMAD.SHL.U32 R0, R5, 0x2, RZ ;  /* 0x0000000205007824 */ /* 0x000fe200078e00ff */
[----:B------:R1:W-:Y:S01]  /*e330*/  @!P2 ST.E [R10.64], R51 ;  /* 0x000000330a00a985 */ /* 0x0003e2000c101906 */
[----:B------:R-:W-:-:S03]  /*e340*/  IMAD.WIDE.U32 R2, R16, c[0x0][0x3d8], R2 ;  /* 0x0000f60010027a25 */ /* 0x000fc600078e0002 */
[----:B----4-:R2:W-:Y:S02]  /*e350*/  @!P1 ST.E [R14.64], R53 ;  /* 0x000000350e009985 */ /* 0x0105e4000c101906 */
[----:B------:R-:W-:Y:S02]  /*e360*/  IADD3 R3, R3, R4, RZ ;  /* 0x0000000403037210 */ /* 0x000fe40007ffe0ff */
[----:B------:R2:W-:Y:S01]  /*e370*/  @!P0 ST.E [R8.64], R54 ;  /* 0x0000003608008985 */ /* 0x0005e2000c101906 */
[----:B------:R-:W-:-:S03]  /*e380*/  LEA R25, P0, R2, c[0x0][0x380], 0x1 ;  /* 0x0000e00002197a11 */ /* 0x000fc600078008ff */
[----:B------:R2:W3:Y:S04]  /*e390*/  LDS.128 R36, [R0+0x880] ;  /* 0x0008800000247984 */ /* 0x0004e80000000c00 */
[----:B------:R2:W4:Y:S04]  /*e3a0*/  LDS.128 R48, [R0+0x1080] ;  /* 0x0010800000307984 */ /* 0x0005280000000c00 */
[----:B------:R2:W2:Y:S04]  /*e3b0*/  LDS.128 R60, [R0+0x1880] ;  /* 0x00188000003c7984 */ /* 0x0004a80000000c00 */
[----:B------:R2:W2:Y:S01]  /*e3c0*/  LDS.128 R32, [R0+0x2880] ;  /* 0x0028800000207984 */ /* 0x0004a20000000c00 */
[----:B-1----:R-:W-:-:S03]  /*e3d0*/  IMAD R11, R21, 0x80, R52 ;  /* 0x00000080150b7824 */ /* 0x002fc600078e0234 */
[----:B------:R1:W1:Y:S01]  /*e3e0*/  LDS.128 R44, [R0+0x3080] ;  /* 0x00308000002c7984 */ /* 0x0002620000000c00 */
[----:B------:R-:W-:-:S03]  /*e3f0*/  LEA.HI.X R10, R2, c[0x0][0x384], R3, 0x1, P0 ;  /* 0x0000e100020a7a11 */ /* 0x000fc600000f0c03 */
[----:B------:R1:W1:Y:S01]  /*e400*/  LDS.128 R56, [R0+0x3880] ;  /* 0x0038800000387984 */ /* 0x0002620000000c00 */
[----:B------:R-:W-:-:S03]  /*e410*/  ISETP.GE.AND P0, PT, R11, R24, PT ;  /* 0x000000180b00720c */ /* 0x000fc60003f06270 */
[----:B------:R1:W1:Y:S04]  /*e420*/  LDS.128 R28, [R0+0x4880] ;  /* 0x00488000001c7984 */ /* 0x0002680000000c00 */
        /* <DEDUP_REMOVED lines=11> */
[----:B--2---:R2:W4:Y:S01]  /*e4e0*/  LDS.128 R12, [R0+0x4080] ;  /* 0x00408000000c7984 */ /* 0x0045220000000c00 */
[----:B------:R-:W-:-:S09]  /*e4f0*/  ISETP.GE.AND P2, PT, R6, c[0x0][0x3c8], PT ;  /* 0x0000f20006007a0c */ /* 0x000fd20003f46270 */
[----:B------:R-:W-:-:S04]  /*e500*/  @!P1 SHF.R.S32.HI R4, RZ, 0x1f, R5 ;  /* 0x0000001fff049819 */ /* 0x000fc80000011405 */
[----:B------:R-:W-:Y:S01]  /*e510*/  @!P1 LEA.HI R4, R4, R5, RZ, 0x3 ;  /* 0x0000000504049211 */ /* 0x000fe200078f18ff */
[----:B-1----:R-:W-:-:S03]  /*e520*/  @!P2 IMAD.WIDE R8, R6, 0x2, R2 ;  /* 0x000000020608a825 */ /* 0x002fc600078e0202 */
[----:B------:R-:W-:Y:S02]  /*e530*/  @!P1 LOP3.LUT R4, R4, 0xfffffff8, RZ, 0xc0, !PT ;  /* 0xfffffff804049812 */ /* 0x000fe400078ec0ff */
[----:B--2---:R-:W-:-:S03]  /*e540*/  @!P0 SHF.R.S32.HI R0, RZ, 0x1f, R7 ;  /* 0x0000001fff008819 */ /* 0x004fc60000011407 */
[----:B------:R-:W-:Y:S01]  /*e550*/  @!P1 IMAD.WIDE R4, R4, 0x2, R2 ;  /* 0x0000000204049825 */ /* 0x000fe200078e0202 */
[----:B------:R-:W-:-:S04]  /*e560*/  @!P0 LEA.HI R0, R0, R7, RZ, 0x3 ;  /* 0x0000000700008211 */ /* 0x000fc800078f18ff */
[----:B------:R-:W-:Y:S01]  /*e570*/  @!P0 LOP3.LUT R0, R0, 0xfffffff8, RZ, 0xc0, !PT ;  /* 0xfffffff800008812 */ /* 0x000fe200078ec0ff */
[----:B---3--:R1:W-:Y:S04]  /*e580*/  @!P2 ST.E.128 [R8.64], R20 ;  /* 0x000000140800a985 */ /* 0x0083e8000c101d06 */
[----:B------:R-:W-:Y:S01]  /*e590*/  @!P0 IMAD.WIDE R2, R0, 0x2, R2 ;  /* 0x0000000200028825 */ /* 0x000fe200078e0202 */
[----:B-----5:R1:W-:Y:S04]  /*e5a0*/  @!P1 ST.E.128 [R4.64], R16 ;  /* 0x0000001004009985 */ /* 0x0203e8000c101d06 */
[----:B----4-:R1:W-:Y:S02]  /*e5b0*/  @!P0 ST.E.128 [R2.64], R12 ;  /* 0x0000000c02008985 */ /* 0x0103e4000c101d06 */
.L_x_629:
[----:B---3--:R-:W-:Y:S05]  /*e5c0*/  BSYNC B0 ;  /* 0x0000000000007941 */ /* 0x008fea0003800000 */
.L_x_628:
        /* <DEDUP_REMOVED lines=23> */
.L_x_631:
[----:B------:R-:W-:Y:S05]  /*e740*/  BSYNC B0 ;  /* 0x0000000000007941 */ /* 0x000fea0003800000 */
.L_x_630:
        /* <DEDUP_REMOVED lines=23> */
.L_x_633:
[----:B------:R-:W-:Y:S05]  /*e8c0*/  BSYNC B0 ;  /* 0x0000000000007941 */ /* 0x000fea0003800000 */
.L_x_632:
        /* <DEDUP_REMOVED lines=24> */
.L_x_626:
        /* <DEDUP_REMOVED lines=15> */
[----:B---3--:R-:W-:Y:S05]  /*eb40*/  @!P1 BRA `(.L_x_634) ;  /* 0x0000003000009947 */ /* 0x008fea0003800000 */
[----:B------:R2:W3:Y:S04]  /*eb50*/  LDG.E R0, [R6.64] ;  /* 0x0000000606007981 */ /* 0x0004e8000c1e1900 */
[----:B--2---:R-:W3:Y:S02]  /*eb60*/  LDG.E R6, [R6.64+0x4] ;  /* 0x0000040606067981 */ /* 0x004ee4000c1e1900 */
[----:B---3-5:R-:W-:-:S02]  /*eb70*/  IADD3 R13, -R0, R6, RZ ;  /* 0x00000006000d7210 */ /* 0x028fc40007ffe1ff */
.L_x_634:
[----:B---3--:R-:W2:Y:S01]  /*eb80*/  S2R R11, SR_TID.X ;  /* 0x00000000000b7919 */ /* 0x008ea20000002100 */
[----:B------:R-:W-:Y:S01]  /*eb90*/  SHF.R.S32.HI R0, RZ, 0x1f, R8 ;  /* 0x0000001fff007819 */ /* 0x000fe20000011408 */
[----:B------:R-:W-:Y:S01]  /*eba0*/  BSSY B0, `(.L_x_635) ;  /* 0x0000028000007945 */ /* 0x000fe20003800000 */
[----:B------:R-:W-:-:S02]  /*ebb0*/  SEL R10, R8, RZ, !P1 ;  /* 0x000000ff080a7207 */ /* 0x000fc40004800000 */
[----:B------:R-:W-:Y:S02]  /*ebc0*/  SEL R12, R0, RZ, !P1 ;  /* 0x000000ff000c7207 */ /* 0x000fe40004800000 */
[----:B--2---:R-:W-:-:S13]  /*ebd0*/  ISETP.GT.AND P0, PT, R11, 0x7f, PT ;  /* 0x0000007f0b00780c */ /* 0x004fda0003f04270 */
[----:B------:R-:W-:Y:S05]  /*ebe0*/  @P0 BRA `(.L_x_636) ;  /* 0x0000023000000947 */ /* 0x000fea0003800000 */
[----:B------:R-:W2:Y:S01]  /*ebf0*/  S2R R9, SR_CTAID.X ;  /* 0x0000000000097919 */ /* 0x000ea20000002500 */
[----:B-----5:R-:W-:Y:S01]  /*ec00*/  IMAD R0, R13, c[0x0][0x4e8], RZ ;  /* 0x00013a000d007a24 */ /* 0x020fe200078e02ff */
[----:B--2---:R-:W-:-:S04]  /*ec10*/  LEA R9, R9, R11, 0x7 ;  /* 0x0000000b09097211 */ /* 0x004fc800078e38ff */
[----:B------:R-:W-:-:S13]  /*ec20*/  ISETP.GE.AND P0, PT, R9, R0, PT ;  /* 0x000000000900720c */ /* 0x000fda0003f06270 */
[----:B------:R-:W-:Y:S05]  /*ec30*/  @P0 BRA `(.L_x_636) ;  /* 0x000001e000000947 */ /* 0x000fea0003800000 */
[----:B------:R-:W2:Y:S01]  /*ec40*/  S2R R8, SR_CTAID.Y ;  /* 0x0000000000087919 */ /* 0x000ea20000002600 */
[----:B------:R-:W-:Y:S01]  /*ec50*/  MOV R0, c[0x0][0x4e8] ;  /* 0x00013a0000007a02 */ /* 0x000fe20000000f00 */
[----:B------:R-:W-:Y:S01]  /*ec60*/  IMAD.MOV.U32 R3, RZ, RZ, R5 ;  /* 0x000000ffff037224 */ /* 0x000fe200078e0005 */
[----:B------:R-:W-:Y:S02]  /*ec70*/  MOV R2, R4 ;  /* 0x0000000400027202 */ /* 0x000fe40000000f00 */
[----:B------:R-:W-:-:S13]  /*ec80*/  ISETP.NE.AND P0, PT, R0, 0x1, PT ;  /* 0x000000010000780c */ /* 0x000fda0003f05270 */
[----:B------:R-:W-:Y:S01]  /*ec90*/  @P0 IMAD.HI.U32 R7, R9, c[0x0][0x4ec], RZ ;  /* 0x00013b0009070a27 */ /* 0x000fe200078e00ff */
[----:B--2---:R-:W-:-:S03]  /*eca0*/  SHF.R.S32.HI R0, RZ, 0x1f, R8 ;  /* 0x0000001fff007819 */ /* 0x004fc60000011408 */
        /* <DEDUP_REMOVED lines=23> */
.L_x_636:
[----:B------:R-:W-:Y:S05]  /*ee20*/  BSYNC B0 ;  /* 0x0000000000007941 */ /* 0x000fea0003800000 */
.L_x_635:
[----:B--2---:R-:W2:Y:S01]  /*ee30*/  S2R R6, SR_CTAID.Y ;  /* 0x0000000000067919 */ /* 0x004ea20000002600 */
[----:B------:R-:W-:Y:S01]  /*ee40*/  IMAD R0, R5, c[0x0][0x3a0], RZ ;  /* 0x0000e80005007a24 */ /* 0x000fe200078e02ff */
[----:B------:R-:W-:Y:S01]  /*ee50*/  SHF.R.S32.HI R5, RZ, 0x1f, R11 ;  /* 0x0000001fff057819 */ /* 0x000fe2000001140b */
[C---:B------:R-:W-:Y:S01]  /*ee60*/  IMAD.WIDE.U32 R2, R4.reuse, c[0x0][0x3a0], RZ ;  /* 0x0000e80004027a25 */ /* 0x040fe200078e00ff */
[----:B------:R-:W3:Y:S01]  /*ee70*/  S2R R9, SR_CTAID.X ;  /* 0x0000000000097919 */ /* 0x000ee20000002500 */
        /* <DEDUP_REMOVED lines=11> */
[----:B--2---:R-:W-:Y:S01]  /*ef30*/  SHF.R.S32.HI R7, RZ, 0x1f, R6 ;  /* 0x0000001fff077819 */ /* 0x004fe20000011406 */
[----:B------:R-:W-:Y:S01]  /*ef40*/  IMAD.WIDE.U32 R2, R6, c[0x0][0x3e8], R2 ;  /* 0x0000fa0006027a25 */ /* 0x000fe200078e0002 */
[----:B---3--:R-:W-:-:S03]  /*ef50*/  LEA R11, R9, R11, 0x7 ;  /* 0x0000000b090b7211 */ /* 0x008fc600078e38ff */
        /* <DEDUP_REMOVED lines=26> */
[----:B------:R2:W3:Y:S01]  /*f100*/  SHFL.IDX PT, R2, R14, RZ, 0x1c1f ;  /* 0x001c1fff0e027589 */ /* 0x0004e200000e0000 */
[----:B------:R-:W-:-:S03]  /*f110*/  SHF.L.U32 R0, R8, 0x3, RZ ;  /* 0x0000000308007819 */ /* 0x000fc600000006ff */
[----:B------:R2:W4:Y:S01]  /*f120*/  SHFL.IDX PT, R3, R12, RZ, 0x1c1f ;  /* 0x001c1fff0c037589 */ /* 0x00052200000e0000 */
        /* <DEDUP_REMOVED lines=18> */
.L_x_638:
[----:B------:R-:W-:Y:S05]  /*f250*/  BSYNC B0 ;  /* 0x0000000000007941 */ /* 0x000fea0003800000 */
.L_x_637:
[----:B---3--:R-:W-:Y:S01]  /*f260*/  IADD3 R4, R11, 0x20, RZ ;  /* 0x000000200b047810 */ /* 0x008fe20007ffe0ff */
[----:B----4-:R3:W4:Y:S01]  /*f270*/  SHFL.IDX PT, R3, R12, 0x1, 0x1c1f ;  /* 0x003c1f000c037f89 */ /* 0x01072200000e0000 */
[----:B------:R-:W-:Y:S02]  /*f280*/  BSSY B0, `(.L_x_639) ;  /* 0x0000013000007945 */ /* 0x000fe40003800000 */
[----:B------:R-:W-:Y:S01]  /*f290*/  ISETP.GE.AND P0, PT, R4, R13, PT ;  /* 0x0000000d0400720c */ /* 0x000fe20003f06270 */
[----:B------:R3:W1:-:S12]  /*f2a0*/  SHFL.IDX PT, R2, R14, 0x1, 0x1c1f ;  /* 0x003c1f000e027f89 */ /* 0x00065800000e0000 */
        /* <DEDUP_REMOVED lines=16> */
.L_x_640:
[----:B------:R-:W-:Y:S05]  /*f3b0*/  BSYNC B0 ;  /* 0x0000000000007941 */ /* 0x000fea0003800000 */
.L_x_639:
        /* <DEDUP_REMOVED lines=21> */
.L_x_642:
[----:B------:R-:W-:Y:S05]  /*f510*/  BSYNC B0 ;  /* 0x0000000000007941 */ /* 0x000fea0003800000 */
.L_x_641:
[----:B--2---:R-:W-:Y:S01]  /*f520*/  IADD3 R4, R11, 0x60, RZ ;  /* 0x000000600b047810 */ /* 0x004fe20007ffe0ff */
[----:B----4-:R2:W4:Y:S03]  /*f530*/  SHFL.IDX PT, R3, R12, 0x3, 0x1c1f ;  /* 0x007c1f000c037f89 */ /* 0x01052600000e0000 */
        /* <DEDUP_REMOVED lines=20> */
.L_x_643:
        /* <DEDUP_REMOVED lines=16> */
.L_x_763:


//--------------------- .text._ZN7cutlass13device_kernelIN5flash19enable_sm80_to_sm89INS1_16FlashAttnFwdSm80INS1_25CollectiveMainloopFwdSm80ILi4ELi1ELb0EN4cute5tupleIJNS5_1CILi128EEENS7_ILi64EEENS7_ILi96EEEEEELi96ENS_6half_tEfNS_4arch4Sm80ELb1ELb0ELb0ELb1ELb0ELb1ELb1ELb0EEENS1_21CollectiveEpilogueFwdINS6_IJS8_SA_S9_EEENS6_IJNS7_ILi1EEESI_SI_EEESC_SE_Li128ELb1ELb1ELb0ELb0EEENS1_19SingleTileSchedulerILb1ELb0ELb1ELi128EEEEEEEEEvNT_6ParamsE --------------------------
	.section	.text._ZN7cutlass13device_kernelIN5flash19enable_sm80_to_sm89INS1_16FlashAttnFwdSm80INS1_25CollectiveMainloopFwdSm80ILi4ELi1ELb0EN4cute5tupleIJNS5_1CILi128EEENS7_ILi64EEENS7_ILi96EEEEEELi96ENS_6half_tEfNS_4arch4Sm80ELb1ELb0ELb0ELb1ELb0ELb1ELb1ELb0EEENS1_21CollectiveEpilogueFwdINS6_IJS8_SA_S9_EEENS6_IJNS7_ILi1EEESI_SI_EEESC_SE_Li128ELb1ELb1ELb0ELb0EEENS1_19SingleTileSchedulerILb1ELb0ELb1ELi128EEEEEEEEEvNT_6ParamsE,"ax",@progbits
	.sectioninfo	@"SHI_REGISTERS=255"
	.align	128
.text._ZN7cutlass13device_kernelIN5flash19enable_sm80_to_sm89INS1_16FlashAttnFwdSm80INS1_25CollectiveMainloopFwdSm80ILi4ELi1ELb0EN4cute5tupleIJNS5_1CILi128EEENS7_ILi64EEENS7_ILi96EEEEEELi96ENS_6half_tEfNS_4arch4Sm80ELb1ELb0ELb0ELb1ELb0ELb1ELb1ELb0EEENS1_21CollectiveEpilogueFwdINS6_IJS8_SA_S9_EEENS6_IJNS7_ILi1EEESI_SI_EEESC_SE_Li128ELb1ELb1ELb0ELb0EEENS1_19SingleTileSchedulerILb1ELb0ELb1ELi128EEEEEEEEEvNT_6ParamsE:
        .type           _ZN7cutlass13device_kernelIN5flash19enable_sm80_to_sm89INS1_16FlashAttnFwdSm80INS1_25CollectiveMainloopFwdSm80ILi4ELi1ELb0EN4cute5tupleIJNS5_1CILi128EEENS7_ILi64EEENS7_ILi96EEEEEELi96ENS_6half_tEfNS_4arch4Sm80ELb1ELb0ELb0ELb1ELb0ELb1ELb1ELb0EEENS1_21CollectiveEpilogueFwdINS6_IJS8_SA_S9_EEENS6_IJNS7_ILi1EEESI_SI_EEESC_SE_Li128ELb1ELb1ELb0ELb0EEENS1_19SingleTileSchedulerILb1ELb0ELb1ELi128EEEEEEEEEvNT_6ParamsE,@function
        .size           _ZN7cutlass13device_kernelIN5flash19enable_sm80_to_sm89INS1_16FlashAttnFwdSm80INS1_25CollectiveMainloopFwdSm80ILi4ELi1ELb0EN4cute5tupleIJNS5_1CILi128EEENS7_ILi64EEENS7_ILi96EEEEEELi96ENS_6half_tEfNS_4arch4Sm80ELb1ELb0ELb0ELb1ELb0ELb1ELb1ELb0EEENS1_21CollectiveEpilogueFwdINS6_IJS8_SA_S9_EEENS6_IJNS7_ILi1EEESI_SI_EEESC_SE_Li128ELb1ELb1ELb0ELb0EEENS1_19SingleTileSchedulerILb1ELb0ELb1ELi128EEEEEEEEEvNT_6ParamsE,(.L_x_764 - _ZN7cutlass13device_kernelIN5flash19enable_sm80_to_sm89INS1_16FlashAttnFwdSm80INS1_25CollectiveMainloopFwdSm80ILi4ELi1ELb0EN4cute5tupleIJNS5_1CILi128EEENS7_ILi64EEENS7_ILi96EEEEEELi96ENS_6half_tEfNS_4arch4Sm80ELb1ELb0ELb0ELb1ELb0ELb1ELb1ELb0EEENS1_21CollectiveEpilogueFwdINS6_IJS8_SA_S9_EEENS6_IJNS7_ILi1EEESI_SI_EEESC_SE_Li128ELb1ELb1ELb0ELb0EEENS1_19SingleTileSchedulerILb1ELb0ELb1ELi128EEEEEEEEEvNT_6ParamsE)
        .other          _ZN7cutlass13device_kernelIN5flash19enable_sm80_to_sm89INS1_16FlashAttnFwdSm80INS1_25CollectiveMainloopFwdSm80ILi4ELi1ELb0EN4cute5tupleIJNS5_1CILi128EEENS7_ILi64EEENS7_ILi96EEEEEELi96ENS_6half_tEfNS_4arch4Sm80ELb1ELb0ELb0ELb1ELb0ELb1ELb1ELb0EEENS1_21CollectiveEpilogueFwdINS6_IJS8_SA_S9_EEENS6_IJNS7_ILi1EEESI_SI_EEESC_SE_Li128ELb1ELb1ELb0ELb0EEENS1_19SingleTileSchedulerILb1ELb0ELb1ELi128EEEEEEEEEvNT_6ParamsE,@"STO_CUDA_ENTRY STV_DEFAULT"
_ZN7cutlass13device_kernelIN5flash19enable_sm80_to_sm89INS1_16FlashAttnFwdSm80INS1_25CollectiveMainloopFwdSm80ILi4ELi1ELb0EN4cute5tupleIJNS5_1CILi128EEENS7_ILi64EEENS7_ILi96EEEEEELi96ENS_6half_tEfNS_4arch4Sm80ELb1ELb0ELb0ELb1ELb0ELb1ELb1ELb0EEENS1_21CollectiveEpilogueFwdINS6_IJS8_SA_S9_EEENS6_IJNS7_ILi1EEESI_SI_EEESC_SE_Li128ELb1ELb1ELb0ELb0EEENS1_19SingleTileSchedulerILb1ELb0ELb1ELi128EEEEEEEEEvNT_6ParamsE:
        /* <DEDUP_REMOVED lines=17> */
.L_x_645:
        /* <DEDUP_REMOVED lines=8> */
.L_x_647:
[----:B------:R-:W-:-:S04]  /*0190*/  MOV R0, c[0x0][0x54c] ;  /* 0x0001530000007a02 */ /* 0x000fc80000000f00 */
.L_x_646:
[----:B------:R-:W-:Y:S01]  /*01a0*/  USHF.L.U32 UR4, UR4, 0x7, URZ ;  /* 0x0000000704047899 */ /* 0x000fe2000800063f */
[----:B-----5:R-:W-:-:S05]  /*01b0*/  IMAD R0, R0, c[0x0][0x548], RZ ;  /* 0x0001520000007a24 */ /* 0x020fca00078e02ff */
[----:B------:R-:W-:-:S04]  /*01c0*/  MOV R12, UR4 ;  /* 0x00000004000c7c02 */ /* 0x000fc80008000f00 */
[----:B------:R-:W-:-:S04]  /*01d0*/  ISETP.GE.AND P0, PT, R12, R0, PT ;  /* 0x000000000c00720c */ /* 0x000fc80003f06270 */
[----:B------:R-:W-:-:S05]  /*01e0*/  SEL R0, R5, 0xffffffff, !P0 ;  /* 0xffffffff05007807 */ /* 0x000fca0004000000 */
[----:B------:R2:W-:Y:S01]  /*01f0*/  STL [R1+0x70], R0 ;  /* 0x0000700001007387 */ /* 0x0005e20000100800 */
[----:B------:R-:W-:Y:S05]  /*0200*/  BRA `(.L_x_648) ;  /* 0x0000014000007947 */ /* 0x000fea0003800000 */
.L_x_644:
[----:B------:R-:W-:-:S04]  /*0210*/  ISETP.NE.U32.AND P0, PT, RZ, c[0x0][0x568], PT ;  /* 0x00015a00ff007a0c */ /* 0x000fc80003f05070 */
[----:B------:R-:W-:-:S13]  /*0220*/  ISETP.NE.AND.EX P0, PT, RZ, c[0x0][0x56c], PT, P0 ;  /* 0x00015b00ff007a0c */ /* 0x000fda0003f05300 */
[----:B------:R-:W-:Y:S05]  /*0230*/  @!P0 BRA `(.L_x_649) ;  /* 0x0000002000008947 */ /* 0x000fea0003800000 */
[----:B------:R1:W5:Y:S01]  /*0240*/  LDG.E R0, [R2.64] ;  /* 0x0000000602007981 */ /* 0x000362000c1e1900 */
[----:B------:R-:W-:Y:S05]  /*0250*/  BRA `(.L_x_650) ;  /* 0x0000009000007947 */ /* 0x000fea0003800000 */
.L_x_649:
        /* <DEDUP_REMOVED lines=8> */
.L_x_651:
[----:B------:R-:W-:-:S04]  /*02e0*/  MOV R0, c[0x0][0x54c] ;  /* 0x0001530000007a02 */ /* 0x000fc80000000f00 */
.L_x_650:
[----:B------:R-:W-:Y:S01]  /*02f0*/  USHF.L.U32 UR4, UR4, 0x7, URZ ;  /* 0x0000000704047899 */ /* 0x000fe2000800063f */
[----:B-----5:R-:W-:-:S05]  /*0300*/  IMAD R0, R0, c[0x0][0x548], RZ ;  /* 0x0001520000007a24 */ /* 0x020fca00078e02ff */
[----:B------:R-:W-:-:S04]  /*0310*/  MOV R12, UR4 ;  /* 0x00000004000c7c02 */ /* 0x000fc80008000f00 */
[----:B------:R-:W-:-:S04]  /*0320*/  ISETP.GE.AND P0, PT, R12, R0, PT ;  /* 0x000000000c00720c */ /* 0x000fc80003f06270 */
[----:B------:R-:W-:-:S05]  /*0330*/  SEL R0, R5, 0xffffffff, !P0 ;  /* 0xffffffff05007807 */ /* 0x000fca0004000000 */
[----:B------:R2:W-:Y:S04]  /*0340*/  STL [R1+0x70], R0 ;  /* 0x0000700001007387 */ /* 0x0005e80000100800 */
.L_x_648:
        /* <DEDUP_REMOVED lines=10> */
[----:B------:R-:W-:Y:S01]  /*03f0*/  IMAD.MOV.U32 R13, RZ, RZ, RZ ;  /* 0x000000ffff0d7224 */ /* 0x000fe200078e00ff */
[----:B------:R-:W-:Y:S01]  /*0400*/  ISETP.NE.U32.AND P1, PT, RZ, c[0x0][0x348], PT ;  /* 0x0000d200ff007a0c */ /* 0x000fe20003f25070 */
[----:B------:R-:W-:Y:S01]  /*0410*/  IMAD.WIDE R6, R25, R19, c[0x0][0x348] ;  /* 0x0000d20019067625 */ /* 0x000fe200078e0213 */
[----:B------:R-:W-:-:S02]  /*0420*/  ISETP.NE.U32.AND P6, PT, RZ, c[0x0][0x350], PT ;  /* 0x0000d400ff007a0c */ /* 0x000fc40003fc5070 */
[----:B------:R-:W-:Y:S01]  /*0430*/  ISETP.NE.U32.AND P3, PT, RZ, c[0x0][0x358], PT ;  /* 0x0000d600ff007a0c */ /* 0x000fe20003f65070 */
[CC--:B------:R-:W-:Y:S01]  /*0440*/  IMAD.WIDE R4, R25.reuse, R19.reuse, c[0x0][0x350] ;  /* 0x0000d40019047625 */ /* 0x0c0fe200078e0213 */
[----:B------:R-:W-:Y:S02]  /*0450*/  ISETP.NE.AND.EX P1, PT, RZ, c[0x0][0x34c], PT, P1 ;  /* 0x0000d300ff007a0c */ /* 0x000fe40003f25310 */
[----:B------:R-:W-:Y:S01]  /*0460*/  ISETP.NE.AND.EX P6, PT, RZ, c[0x0][0x354], PT, P6 ;  /* 0x0000d500ff007a0c */ /* 0x000fe20003fc5360 */
[----:B------:R-:W-:Y:S01]  /*0470*/  @P2 IMAD.WIDE R10, R25, R19, c[0x0][0x370] ;  /* 0x0000dc00190a2625 */ /* 0x000fe200078e0213 */
[----:B------:R-:W-:-:S03]  /*0480*/  ISETP.NE.AND.EX P3, PT, RZ, c[0x0][0x35c], PT, P3 ;  /* 0x0000d700ff007a0c */ /* 0x000fc60003f65330 */
[CC--:B------:R-:W-:Y:S01]  /*0490*/  @P0 IMAD.WIDE R8, R25.reuse, R19.reuse, c[0x0][0x360] ;  /* 0x0000d80019080625 */ /* 0x0c0fe200078e0213 */
[----:B------:R2:W5:Y:S03]  /*04a0*/  @P2 LDG.E R150, [R10.64] ;  /* 0x000000060a962981 */ /* 0x000566000c1e1900 */
[----:B-1----:R-:W-:Y:S01]  /*04b0*/  IMAD.WIDE R2, R25, R19, c[0x0][0x358] ;  /* 0x0000d60019027625 */ /* 0x002fe200078e0213 */
[----:B------:R-:W3:Y:S04]  /*04c0*/  @P0 LDG.E R0, [R8.64] ;  /* 0x0000000608000981 */ /* 0x000ee8000c1e1900 */
[----:B------:R2:W5:Y:S04]  /*04d0*/  @P1 LDG.E R147, [R6.64] ;  /* 0x0000000606931981 */ /* 0x000568000c1e1900 */
[----:B------:R2:W5:Y:S04]  /*04e0*/  @P6 LDG.E R151, [R4.64] ;  /* 0x0000000604976981 */ /* 0x000568000c1e1900 */
[----:B------:R2:W5:Y:S04]  /*04f0*/  @P3 LDG.E R13, [R2.64] ;  /* 0x00000006020d3981 */ /* 0x000568000c1e1900 */
[----:B------:R-:W1:Y:S01]  /*0500*/  S2R R23, SR_CTAID.Y ;  /* 0x0000000000177919 */ /* 0x000e620000002600 */
[----:B------:R-:W-:-:S02]  /*0510*/  IMAD.MOV.U32 R14, RZ, RZ, c[0x0][0x1d0] ;  /* 0x00007400ff0e7624 */ /* 0x000fc400078e00ff */
[----:B------:R-:W-:Y:S01]  /*0520*/  IMAD.MOV.U32 R96, RZ, RZ, c[0x0][0x228] ;  /* 0x00008a00ff607624 */ /* 0x000fe200078e00ff */
[----:B-1----:R-:W-:Y:S01]  /*0530*/  SHF.R.S32.HI R167, RZ, 0x1f, R23 ;  /* 0x0000001fffa77819 */ /* 0x002fe20000011417 */
[----:B---3--:R2:W-:Y:S01]  /*0540*/  STL [R1+0x6c], R0 ;  /* 0x00006c0001007387 */ /* 0x0085e20000100800 */
[----:B------:R-:W-:Y:S01]  /*0550*/  IMAD.MOV.U32 R8, RZ, RZ, R0 ;  /* 0x000000ffff087224 */ /* 0x000fe200078e0000 */
[----:B------:R-:W-:Y:S05]  /*0560*/  @P0 BRA `(.L_x_652) ;  /* 0x0000005000000947 */ /* 0x000fea0003800000 */
[----:B------:R-:W-:Y:S05]  /*0570*/  @!P1 BRA `(.L_x_652) ;  /* 0x0000004000009947 */ /* 0x000fea0003800000 */
[----:B--2---:R1:W2:Y:S04]  /*0580*/  LDG.E R0, [R6.64] ;  /* 0x0000000606007981 */ /* 0x0042a8000c1e1900 */
[----:B-1----:R-:W2:Y:S02]  /*0590*/  LDG.E R6, [R6.64+0x4] ;  /* 0x0000040606067981 */ /* 0x002ea4000c1e1900 */
[----:B--2---:R-:W-:-:S05]  /*05a0*/  IADD3 R8, -R0, R6, RZ ;  /* 0x0000000600087210 */ /* 0x004fca0007ffe1ff */
[----:B------:R1:W-:Y:S02]  /*05b0*/  STL [R1+0x6c], R8 ;  /* 0x00006c0801007387 */ /* 0x0003e40000100800 */
.L_x_652:
[----:B------:R-:W-:-:S04]  /*05c0*/  ISETP.NE.U32.AND P0, PT, RZ, c[0x0][0x368], PT ;  /* 0x0000da00ff007a0c */ /* 0x000fc80003f05070 */
[----:B------:R-:W-:-:S13]  /*05d0*/  ISETP.NE.AND.EX P0, PT, RZ, c[0x0][0x36c], PT, P0 ;  /* 0x0000db00ff007a0c */ /* 0x000fda0003f05300 */
[----:B------:R-:W-:Y:S05]  /*05e0*/  @!P0 BRA `(.L_x_653) ;  /* 0x0000003000008947 */ /* 0x000fea0003800000 */
[----:B--2---:R-:W-:-:S05]  /*05f0*/  IMAD.WIDE R4, R25, R19, c[0x0][0x368] ;  /* 0x0000da0019047625 */ /* 0x004fca00078e0213 */
[----:B------:R2:W5:Y:S01]  /*0600*/  LDG.E R14, [R4.64] ;  /* 0x00000006040e7981 */ /* 0x000562000c1e1900 */
[----:B------:R-:W-:Y:S05]  /*0610*/  BRA `(.L_x_654) ;  /* 0x0000004000007947 */ /* 0x000fea0003800000 */
.L_x_653:
[----:B------:R-:W-:Y:S05]  /*0620*/  @!P6 BRA `(.L_x_654) ;  /* 0x000000300000e947 */ /* 0x000fea0003800000 */
[----:B--2---:R2:W3:Y:S04]  /*0630*/  LDG.E R0, [R4.64] ;  /* 0x0000000604007981 */ /* 0x0044e8000c1e1900 */
[----:B--2---:R-:W3:Y:S02]  /*0640*/  LDG.E R4, [R4.64+0x4] ;  /* 0x0000040604047981 */ /* 0x004ee4000c1e1900 */
[----:B---3--:R-:W-:Y:S02]  /*0650*/  IADD3 R14, -R0, R4, RZ ;  /* 0x00000004000e7210 */ /* 0x008fe40007ffe1ff */
.L_x_654:
[----:B--2---:R2:W3:Y:S04]  /*0660*/  @P3 LDG.E R4, [R2.64] ;  /* 0x0000000602043981 */ /* 0x0044e8000c1e1900 */
[----:B------:R2:W3:Y:S01]  /*0670*/  @P3 LDG.E R0, [R2.64+0x4] ;  /* 0x0000040602003981 */ /* 0x0004e2000c1e1900 */
[----:B------:R-:W-:Y:S01]  /*0680*/  ISETP.NE.U32.AND P0, PT, RZ, c[0x0][0x378], PT ;  /* 0x0000de00ff007a0c */ /* 0x000fe20003f05070 */
[----:B-----5:R-:W-:-:S03]  /*0690*/  IMAD.MOV.U32 R146, RZ, RZ, R14 ;  /* 0x000000ffff927224 */ /* 0x020fc600078e000e */
[----:B------:R-:W-:Y:S01]  /*06a0*/  ISETP.NE.AND.EX P0, PT, RZ, c[0x0][0x37c], PT, P0 ;  /* 0x0000df00ff007a0c */ /* 0x000fe20003f05300 */
[----:B------:R-:W-:-:S05]  /*06b0*/  IMAD.MOV.U32 R5, RZ, RZ, c[0x0][0x2c4] ;  /* 0x0000b100ff057624 */ /* 0x000fca00078e00ff */
[----:B------:R-:W-:Y:S01]  /*06c0*/  ISETP.NE.AND P1, PT, R5, 0x1, PT ;  /* 0x000000010500780c */ /* 0x000fe20003f25270 */
[----:B------:R-:W-:-:S06]  /*06d0*/  IMAD.IADD R5, R14, 0x1, -R150 ;  /* 0x000000010e057824 */ /* 0x000fcc00078e0a96 */
[----:B--2---:R-:W-:-:S05]  /*06e0*/  @P0 IMAD.WIDE R2, R25, R19, c[0x0][0x378] ;  /* 0x0000de0019020625 */ /* 0x004fca00078e0213 */
[----:B------:R2:W5:Y:S02]  /*06f0*/  @P0 LDG.E R146, [R2.64] ;  /* 0x0000000602920981 */ /* 0x000564000c1e1900 */
[----:B--2---:R-:W-:-:S05]  /*0700*/  IMAD.MOV.U32 R2, RZ, RZ, R12 ;  /* 0x000000ffff027224 */ /* 0x004fca00078e000c */
[----:B------:R2:W-:Y:S01]  /*0710*/  STL [R1], R2 ;  /* 0x0000000201007387 */ /* 0x0005e20000100800 */
[----:B---3--:R-:W-:Y:S01]  /*0720*/  @P3 IMAD.IADD R96, R0, 0x1, -R4 ;  /* 0x0000000100603824 */ /* 0x008fe200078e0a04 */
[----:B------:R-:W-:-:S03]  /*0730*/  @P1 IADD3 R0, R2, 0x7f, RZ ;  /* 0x0000007f02001810 */ /* 0x000fc60007ffe0ff */
[----:B------:R-:W-:Y:S02]  /*0740*/  IMAD.IADD R3, R5, 0x1, R96 ;  /* 0x0000000105037824 */ /* 0x000fe400078e0260 */
[----:B--2---:R-:W-:Y:S01]  /*0750*/  @P1 IMAD.HI.U32 R2, R0, c[0x0][0x2c8], RZ ;  /* 0x0000b20000021a27 */ /* 0x004fe200078e00ff */
[----:B------:R-:W-:Y:S02]  /*0760*/  IADD3 R0, R12, 0x7f, RZ ;  /* 0x0000007f0c007810 */ /* 0x000fe40007ffe0ff */
[C---:B------:R-:W-:Y:S01]  /*0770*/  IADD3 R156, R3.reuse, 0x40, -R8 ;  /* 0x00000040039c7810 */ /* 0x040fe20007ffe808 */
[----:B------:R2:W-:Y:S01]  /*0780*/  STL [R1+0x48], R3 ;  /* 0x0000480301007387 */ /* 0x0005e20000100800 */
[----:B------:R-:W-:Y:S02]  /*0790*/  @P1 SHF.R.U32.HI R0, RZ, c[0x0][0x2cc], R2 ;  /* 0x0000b300ff001a19 */ /* 0x000fe40000011602 */
[----:B------:R-:W-:-:S03]  /*07a0*/  IADD3 R2, R3, 0x3f, RZ ;  /* 0x0000003f03027810 */ /* 0x000fc60007ffe0ff */
[----:B------:R-:W-:-:S05]  /*07b0*/  IMAD.IADD R0, R156, 0x1, R0 ;  /* 0x000000019c007824 */ /* 0x000fca00078e0200 */
[----:B------:R-:W-:-:S04]  /*07c0*/  SHF.R.S32.HI R4, RZ, 0x1f, R0 ;  /* 0x0000001fff047819 */ /* 0x000fc80000011400 */
[----:B------:R-:W-:-:S04]  /*07d0*/  LEA.HI R0, R4, R0, RZ, 0x6 ;  /* 0x0000000004007211 */ /* 0x000fc800078f30ff */
[----:B------:R-:W-:Y:S02]  /*07e0*/  SHF.R.S32.HI R0, RZ, 0x6, R0 ;  /* 0x00000006ff007819 */ /* 0x000fe40000011400 */
[----:B--2---:R-:W-:-:S04]  /*07f0*/  SHF.R.S32.HI R3, RZ, 0x1f, R2 ;  /* 0x0000001fff037819 */ /* 0x004fc80000011402 */
[----:B------:R-:W-:-:S04]  /*0800*/  LEA.HI R2, R3, R2, RZ, 0x6 ;  /* 0x0000000203027211 */ /* 0x000fc800078f30ff */
[----:B------:R-:W-:-:S04]  /*0810*/  SHF.R.S32.HI R155, RZ, 0x6, R2 ;  /* 0x00000006ff9b7819 */ /* 0x000fc80000011402 */
[----:B------:R-:W-:Y:S01]  /*0820*/  IMNMX R2, R155, R0, PT ;  /* 0x000000009b027217 */ /* 0x000fe20003800200 */
[----:B------:R-:W-:-:S04]  /*0830*/  IMAD.MOV R0, RZ, RZ, -R5 ;  /* 0x000000ffff007224 */ /* 0x000fc800078e0a05 */
[----:B------:R-:W-:Y:S01]  /*0840*/  IMAD R3, R2, 0x40, -R5 ;  /* 0x0000004002037824 */ /* 0x000fe200078e0a05 */
        /* <DEDUP_REMOVED lines=11> */
[----:B------:R-:W-:Y:S01]  /*0900*/  SHF.R.S32.HI R18, RZ, 0x1f, R165 ;  /* 0x0000001fff127819 */ /* 0x000fe200000114a5 */
[----:B------:R-:W-:Y:S01]  /*0910*/  IMAD R5, R167, c[0x0][0x240], RZ ;  /* 0x00009000a7057a24 */ /* 0x000fe200078e02ff */
[----:B------:R-:W-:Y:S01]  /*0920*/  SHF.R.S32.HI R0, RZ, 0x1f, R13 ;  /* 0x0000001fff007819 */ /* 0x000fe2000001140d */
[----:B------:R-:W-:Y:S01]  /*0930*/  IMAD.MOV.U32 R20, RZ, RZ, c[0x0][0x238] ;  /* 0x00008e00ff147624 */ /* 0x000fe200078e00ff */
[----:B------:R-:W-:Y:S01]  /*0940*/  LEA.HI R17, R18, R165, RZ, 0x2 ;  /* 0x000000a512117211 */ /* 0x000fe200078f10ff */
[----:B------:R-:W-:Y:S01]  /*0950*/  IMAD.MOV.U32 R154, RZ, RZ, 0x6 ;  /* 0x00000006ff9a7424 */ /* 0x000fe200078e00ff */
[----:B------:R-:W-:Y:S01]  /*0960*/  SHF.R.S32.HI R16, RZ, 0x1f, R25 ;  /* 0x0000001fff107819 */ /* 0x000fe20000011419 */
[C---:B------:R-:W-:Y:S01]  /*0970*/  IMAD.SHL.U32 R162, R20.reuse, 0x40, RZ ;  /* 0x0000004014a27824 */ /* 0x040fe200078e00ff */
[----:B------:R-:W-:Y:S01]  /*0980*/  LOP3.LUT R2, R17, 0x1ffffffc, RZ, 0xc0, !PT ;  /* 0x1ffffffc11027812 */ /* 0x000fe200078ec0ff */
[----:B------:R-:W-:Y:S01]  /*0990*/  IMAD.MOV.U32 R157, RZ, RZ, 0x5 ;  /* 0x00000005ff9d7424 */ /* 0x000fe200078e00ff */
[----:B------:R-:W-:Y:S01]  /*09a0*/  SHF.R.S32.HI R15, RZ, 0x2, R17 ;  /* 0x00000002ff0f7819 */ /* 0x000fe20000011411 */
[----:B------:R-:W-:Y:S01]  /*09b0*/  IMAD.SHL.U32 R163, R20, 0x20, RZ ;  /* 0x0000002014a37824 */ /* 0x000fe200078e00ff */
[----:B------:R-:W-:Y:S01]  /*09c0*/  IADD3 R78, R4, -0x1, RZ ;  /* 0xffffffff044e7810 */ /* 0x000fe20007ffe0ff */
[----:B------:R-:W-:Y:S01]  /*09d0*/  IMAD.IADD R2, R165, 0x1, -R2 ;  /* 0x00000001a5027824 */ /* 0x000fe200078e0a02 */
[C---:B------:R-:W-:Y:S01]  /*09e0*/  IADD3 R139, P0, R15.reuse, R13, RZ ;  /* 0x0000000d0f8b7210 */ /* 0x040fe20007f1e0ff */
[----:B------:R-:W-:Y:S01]  /*09f0*/  IMAD.IADD R138, R96, 0x1, -R15 ;  /* 0x00000001608a7824 */ /* 0x000fe200078e0a0f */
[----:B------:R-:W-:Y:S01]  /*0a00*/  SEL R42, R16, RZ, !P3 ;  /* 0x000000ff102a7207 */ /* 0x000fe20005800000 */
[----:B------:R-:W-:Y:S01]  /*0a10*/  IMAD.SHL.U32 R12, R2, 0x8, RZ ;  /* 0x00000008020c7824 */ /* 0x000fe200078e00ff */
[----:B------:R-:W-:Y:S01]  /*0a20*/  LEA.HI.X.SX32 R145, R15, R0, 0x1, P0 ;  /* 0x000000000f917211 */ /* 0x000fe200000f0eff */
[----:B------:R-:W-:Y:S01]  /*0a30*/  IMAD R11, R78, -0x40, R138 ;  /* 0xffffffc04e0b7824 */ /* 0x000fe200078e028a */
[----:B------:R-:W-:-:S02]  /*0a40*/  SEL R98, R25, RZ, !P3 ;  /* 0x000000ff19627207 */ /* 0x000fc40005800000 */
[----:B------:R-:W-:Y:S01]  /*0a50*/  SHF.R.S32.HI R13, RZ, 0x1f, R12 ;  /* 0x0000001fff0d7819 */ /* 0x000fe2000001140c */
[----:B------:R-:W-:Y:S01]  /*0a60*/  IMAD R0, R145, c[0x0][0x238], RZ ;  /* 0x00008e0091007a24 */ /* 0x000fe200078e02ff */
[----:B------:R-:W-:Y:S02]  /*0a70*/  LEA.HI R4, R18, R165, RZ, 0x5 ;  /* 0x000000a512047211 */ /* 0x000fe400078f28ff */
[----:B------:R-:W-:Y:S01]  /*0a80*/  LEA.HI R10, R17, R15, RZ, 0x1 ;  /* 0x0000000f110a7211 */ /* 0x000fe200078f08ff */
[C---:B------:R-:W-:Y:S01]  /*0a90*/  IMAD R0, R139.reuse, c[0x0][0x23c], R0 ;  /* 0x00008f008b007a24 */ /* 0x040fe200078e0200 */
[----:B------:R-:W-:Y:S01]  /*0aa0*/  SHF.L.U64.HI R158, R20, R154, c[0x0][0x23c] ;  /* 0x00008f00149e7619 */ /* 0x000fe2000001029a */
[----:B------:R-:W-:Y:S01]  /*0ab0*/  IMAD.WIDE.U32 R2, R139, c[0x0][0x238], R12 ;  /* 0x00008e008b027a25 */ /* 0x000fe200078e000c */
[----:B------:R-:W-:Y:S02]  /*0ac0*/  ISETP.GE.AND P1, PT, R11, 0x1, PT ;  /* 0x000000010b00780c */ /* 0x000fe40003f26270 */
[----:B------:R-:W-:Y:S01]  /*0ad0*/  SHF.R.S32.HI R9, RZ, 0x1f, R78 ;  /* 0x0000001fff097819 */ /* 0x000fe2000001144e */
[----:B------:R-:W-:Y:S01]  /*0ae0*/  IMAD.IADD R3, R3, 0x1, R0 ;  /* 0x0000000103037824 */ /* 0x000fe200078e0200 */
[----:B------:R-:W-:Y:S01]  /*0af0*/  ISETP.GE.AND P5, PT, R12, c[0x0][0x1d4], PT ;  /* 0x000075000c007a0c */ /* 0x000fe20003fa6270 */
[C---:B------:R-:W-:Y:S01]  /*0b00*/  IMAD R0, R23.reuse, c[0x0][0x244], R5 ;  /* 0x0000910017007a24 */ /* 0x040fe200078e0205 */
[----:B------:R-:W-:Y:S01]  /*0b10*/  LEA.HI R5, R18, R165, RZ, 0x3 ;  /* 0x000000a512057211 */ /* 0x000fe200078f18ff */
[----:B------:R-:W-:Y:S01]  /*0b20*/  IMAD.WIDE.U32 R2, R23, c[0x0][0x240], R2 ;  /* 0x0000900017027a25 */ /* 0x000fe200078e0002 */
[----:B------:R-:W-:-:S02]  /*0b30*/  SHF.L.U64.HI R157, R20, R157, c[0x0][0x23c] ;  /* 0x00008f00149d7619 */ /* 0x000fc4000001029d */
[----:B------:R-:W-:Y:S01]  /*0b40*/  SHF.R.S32.HI R5, RZ, 0x3, R5 ;  /* 0x00000003ff057819 */ /* 0x000fe20000011405 */
[----:B------:R-:W-:Y:S02]  /*0b50*/  IMAD.IADD R3, R3, 0x1, R0 ;  /* 0x0000000103037824 */ /* 0x000fe400078e0200 */
[----:B------:R-:W-:Y:S02]  /*0b60*/  IMAD R0, R42, c[0x0][0x248], RZ ;  /* 0x000092002a007a24 */ /* 0x000fe400078e02ff */
[----:B------:R-:W-:Y:S01]  /*0b70*/  IMAD.SHL.U32 R6, R5, 0x40, RZ ;  /* 0x0000004005067824 */ /* 0x000fe200078e00ff */
[----:B------:R-:W-:Y:S01]  /*0b80*/  LOP3.LUT R5, R10, 0x7fffffe, RZ, 0xc0, !PT ;  /* 0x07fffffe0a057812 */ /* 0x000fe200078ec0ff */
[C---:B------:R-:W-:Y:S02]  /*0b90*/  IMAD R7, R98.reuse, c[0x0][0x24c], R0 ;  /* 0x0000930062077a24 */ /* 0x040fe400078e0200 */
[----:B------:R-:W-:Y:S01]  /*0ba0*/  IMAD.WIDE.U32 R116, R98, c[0x0][0x248], R2 ;  /* 0x0000920062747a25 */ /* 0x000fe200078e0002 */
[----:B------:R-:W-:-:S03]  /*0bb0*/  LOP3.LUT R3, R6, 0xc0, RZ, 0xc0, !PT ;  /* 0x000000c006037812 */ /* 0x000fc600078ec0ff */
[----:B------:R-:W-:Y:S02]  /*0bc0*/  IMAD.SHL.U32 R4, R4, 0x8, RZ ;  /* 0x0000000804047824 */ /* 0x000fe400078e00ff */
[----:B-1----:R-:W-:Y:S02]  /*0bd0*/  IMAD R8, R158, R78, RZ ;  /* 0x0000004e9e087224 */ /* 0x002fe400078e02ff */
[----:B------:R-:W-:Y:S01]  /*0be0*/  IMAD.IADD R105, R117, 0x1, R7 ;  /* 0x0000000175697824 */ /* 0x000fe200078e0207 */
[----:B------:R-:W-:Y:S01]  /*0bf0*/  LOP3.LUT R0, R4, 0xffffff00, RZ, 0xc0, !PT ;  /* 0xffffff0004007812 */ /* 0x000fe200078ec0ff */
[----:B------:R-:W-:Y:S01]  /*0c00*/  IMAD.MOV.U32 R104, RZ, RZ, R116 ;  /* 0x000000ffff687224 */ /* 0x000fe200078e0074 */
[----:B------:R-:W-:Y:S01]  /*0c10*/  IADD3 R7, R12, 0x40, RZ ;  /* 0x000000400c077810 */ /* 0x000fe20007ffe0ff */
[----:B------:R-:W-:Y:S02]  /*0c20*/  IMAD.IADD R2, R15, 0x1, -R5 ;  /* 0x000000010f027824 */ /* 0x000fe400078e0a05 */
[-C--:B------:R-:W-:Y:S01]  /*0c30*/  IMAD R6, R9, R162.reuse, R8 ;  /* 0x000000a209067224 */ /* 0x080fe200078e0208 */
[----:B------:R-:W-:Y:S01]  /*0c40*/  LOP3.LUT R9, R3, 0x18, R12, 0xf8, !PT ;  /* 0x0000001803097812 */ /* 0x000fe200078ef80c */
[----:B------:R-:W-:Y:S01]  /*0c50*/  IMAD.WIDE.U32 R4, R78, R162, R104 ;  /* 0x000000a24e047225 */ /* 0x000fe200078e0068 */
[----:B------:R-:W-:-:S02]  /*0c60*/  SHF.R.U32.HI R3, RZ, 0x3, R3 ;  /* 0x00000003ff037819 */ /* 0x000fc40000011603 */
[----:B------:R-:W-:Y:S01]  /*0c70*/  IADD3 R8, R12, 0x20, RZ ;  /* 0x000000200c087810 */ /* 0x000fe20007ffe0ff */
[----:B------:R-:W-:Y:S01]  /*0c80*/  IMAD R10, R2, 0x20, R0 ;  /* 0x00000020020a7824 */ /* 0x000fe200078e0200 */
[----:B------:R-:W-:Y:S01]  /*0c90*/  @P1 LEA R2, P0, R4, c[0x0][0x220], 0x1 ;  /* 0x0000880004021a11 */ /* 0x000fe200078008ff */
[----:B------:R-:W-:Y:S01]  /*0ca0*/  IMAD.IADD R0, R5, 0x1, R6 ;  /* 0x0000000105007824 */ /* 0x000fe200078e0206 */
[----:B------:R-:W-:Y:S02]  /*0cb0*/  LOP3.LUT R5, R9, R3, RZ, 0x3c, !PT ;  /* 0x0000000309057212 */ /* 0x000fe400078e3cff */
[----:B------:R-:W-:Y:S02]  /*0cc0*/  ISETP.GE.AND P4, PT, R8, c[0x0][0x1d4], PT ;  /* 0x0000750008007a0c */ /* 0x000fe40003f86270 */
[----:B------:R-:W-:Y:S01]  /*0cd0*/  ISETP.GE.AND P3, PT, R7, c[0x0][0x1d4], PT ;  /* 0x0000750007007a0c */ /* 0x000fe20003f66270 */
[----:B------:R-:W-:Y:S01]  /*0ce0*/  IMAD.IADD R5, R10, 0x1, R5 ;  /* 0x000000010a057824 */ /* 0x000fe200078e0205 */
[----:B------:R-:W-:-:S02]  /*0cf0*/  @P1 LEA.HI.X R3, R4, c[0x0][0x224], R0, 0x1, P0 ;  /* 0x0000890004031a11 */ /* 0x000fc400000f0c00 */
[----:B------:R-:W-:Y:S01]  /*0d00*/  ISETP.GT.AND P0, PT, R11, 0x20, PT ;  /* 0x000000200b00780c */ /* 0x000fe20003f04270 */
[----:B------:R-:W-:-:S05]  /*0d10*/  IMAD.SHL.U32 R85, R5, 0x2, RZ ;  /* 0x0000000205557824 */ /* 0x000fca00078e00ff */
[----:B------:R-:W-:Y:S01]  /*0d20*/  @!PT LDS RZ, [RZ] ;  /* 0x00000000fffff984 */ /* 0x000fe20000000800 */
[----:B------:R-:W-:Y:S01]  /*0d30*/  @!PT LDS RZ, [RZ] ;  /* 0x00000000fffff984 */ /* 0x000fe20000000800 */
[----:B------:R-:W-:Y:S01]  /*0d40*/  @!PT LDS RZ, [RZ] ;  /* 0x00000000fffff984 */ /* 0x000fe20000000800 */
[----:B------:R1:W-:Y:S04]  /*0d50*/  @P1 LDGSTS.E.BYPASS.LTC128B.128 [R85+0x3100], [R2.64], !P5 ;  /* 0x0310000002551fae */ /* 0x0003e8000e901d46 */
[----:B------:R1:W-:Y:S04]  /*0d60*/  @P1 LDGSTS.E.BYPASS.LTC128B.128 [R85+0x4100], [R2.64+0x40], !P4 ;  /* 0x0410004002551fae */ /* 0x0003e8000e101d46 */
[----:B------:R1:W-:Y:S01]  /*0d70*/  @P1 LDGSTS.E.BYPASS.LTC128B.128 [R85+0x5100], [R2.64+0x80], !P3 ;  /* 0x0510008002551fae */ /* 0x0003e2000d901d46 */
[----:B------:R-:W-:-:S05]  /*0d80*/  @P0 IADD3 R5, P1, R163, R4, RZ ;  /* 0x00000004a3050210 */ /* 0x000fca0007f3e0ff */
[----:B------:R-:W-:Y:S01]  /*0d90*/  @P0 IMAD.X R0, R157, 0x1, R0, P1 ;  /* 0x000000019d000824 */ /* 0x000fe200008e0600 */
[----:B------:R-:W-:-:S04]  /*0da0*/  @P0 LEA R4, P1, R5, c[0x0][0x220], 0x1 ;  /* 0x0000880005040a11 */ /* 0x000fc800078208ff */
[----:B------:R-:W-:Y:S02]  /*0db0*/  @P0 LEA.HI.X R5, R5, c[0x0][0x224], R0, 0x1, P1 ;  /* 0x0000890005050a11 */ /* 0x000fe400008f0c00 */
[----:B------:R-:W-:Y:S02]  /*0dc0*/  ISETP.NE.U32.AND P1, PT, RZ, c[0x0][0x340], PT ;  /* 0x0000d000ff007a0c */ /* 0x000fe40003f25070 */
[----:B------:R-:W-:Y:S01]  /*0dd0*/  LEA.HI R34, R165, R165, RZ, 0x1 ;  /* 0x000000a5a5227211 */ /* 0x000fe200078f08ff */
[----:B------:R-:W-:Y:S01]  /*0de0*/  IMAD.MOV.U32 R164, RZ, RZ, c[0x0][0x27c] ;  /* 0x00009f00ffa47624 */ /* 0x000fe200078e00ff */
[----:B------:R-:W-:Y:S01]  /*0df0*/  ISETP.NE.AND.EX P1, PT, RZ, c[0x0][0x344], PT, P1 ;  /* 0x0000d100ff007a0c */ /* 0x000fe20003f25310 */
[----:B------:R2:W-:Y:S01]  /*0e00*/  @P0 LDGSTS.E.BYPASS.LTC128B.128 [R85+0x3900], [R4.64], !P5 ;  /* 0x0390000004550fae */ /* 0x0005e2000e901d46 */
[----:B------:R-:W-:-:S11]  /*0e10*/  SHF.R.S32.HI R92, RZ, 0x1, R34 ;  /* 0x00000001ff5c7819 */ /* 0x000fd60000011422 */
[----:B-1----:R-:W-:Y:S01]  /*0e20*/  @P1 IMAD.WIDE R2, R25, R19, c[0x0][0x340] ;  /* 0x0000d00019021625 */ /* 0x002fe200078e0213 */
[----:B------:R-:W-:Y:S01]  /*0e30*/  LEA.HI R10, R18, R165, RZ, 0x4 ;  /* 0x000000a5120a7211 */ /* 0x000fe200078f20ff */
[----:B------:R2:W-:Y:S04]  /*0e40*/  @P0 LDGSTS.E.BYPASS.LTC128B.128 [R85+0x4900], [R4.64+0x40], !P4 ;  /* 0x0490004004550fae */ /* 0x0005e8000e101d46 */
[----:B------:R-:W-:Y:S01]  /*0e50*/  IMAD.SHL.U32 R10, R10, 0x10, RZ ;  /* 0x000000100a0a7824 */ /* 0x000fe200078e00ff */
[----:B------:R2:W-:Y:S01]  /*0e60*/  @P0 LDGSTS.E.BYPASS.LTC128B.128 [R85+0x5900], [R4.64+0x80], !P3 ;  /* 0x0590008004550fae */ /* 0x0005e2000d901d46 */
[----:B------:R-:W-:-:S03]  /*0e70*/  ISETP.GE.AND P0, PT, R164, 0x1, PT ;  /* 0x00000001a400780c */ /* 0x000fc60003f06270 */
[----:B------:R-:W-:Y:S01]  /*0e80*/  LOP3.LUT R10, R10, 0xffffff00, RZ, 0xc0, !PT ;  /* 0xffffff000a0a7812 */ /* 0x000fe200078ec0ff */
[----:B------:R-:W-:Y:S01]  /*0e90*/  IMAD R18, R167, c[0x0][0x260], RZ ;  /* 0x00009800a7127a24 */ /* 0x000fe200078e02ff */
[----:B------:R-:W0:Y:S04]  /*0ea0*/  LDGDEPBAR ;  /* 0x00000000000079af */ /* 0x000e280000000000 */
[----:B------:R1:W3:Y:S01]  /*0eb0*/  @P1 LDG.E R8, [R2.64] ;  /* 0x0000000602081981 */ /* 0x0002e2000c1e1900 */
[----:B------:R-:W-:Y:S01]  /*0ec0*/  IMAD.IADD R19, R151, 0x1, R14 ;  /* 0x0000000197137824 */ /* 0x000fe200078e020e */
[----:B------:R-:W-:Y:S01]  /*0ed0*/  LOP3.LUT R34, R34, 0xfffffffe, RZ, 0xc0, !PT ;  /* 0xfffffffe22227812 */ /* 0x000fe200078ec0ff */
[----:B------:R-:W-:Y:S01]  /*0ee0*/  IMAD R18, R23, c[0x0][0x264], R18 ;  /* 0x0000990017127a24 */ /* 0x000fe200078e0212 */
[----:B------:R-:W-:Y:S01]  /*0ef0*/  SHF.R.S32.HI R0, RZ, 0x1f, R17 ;  /* 0x0000001fff007819 */ /* 0x000fe20000011411 */
[----:B------:R-:W-:Y:S01]  /*0f00*/  IMAD R17, R167, c[0x0][0x210], RZ ;  /* 0x00008400a7117a24 */ /* 0x000fe200078e02ff */
[----:B------:R-:W-:Y:S01]  /*0f10*/  SHF.R.S32.HI R38, RZ, 0x1f, R19 ;  /* 0x0000001fff267819 */ /* 0x000fe20000011413 */
[----:B------:R-:W-:Y:S01]  /*0f20*/  IMAD.IADD R34, R165, 0x1, -R34 ;  /* 0x00000001a5227824 */ /* 0x000fe200078e0a22 */
[----:B------:R-:W-:Y:S01]  /*0f30*/  LEA.HI R6, R92, R92, RZ, 0x1 ;  /* 0x0000005c5c067211 */ /* 0x000fe200078f08ff */
[----:B------:R-:W-:Y:S01]  /*0f40*/  IMAD R17, R23, c[0x0][0x214], R17 ;  /* 0x0000850017117a24 */ /* 0x000fe200078e0211 */
[----:B------:R-:W-:Y:S01]  /*0f50*/  LEA.HI R7, R0, R15, RZ, 0x2 ;  /* 0x0000000f00077211 */ /* 0x000fe200078f10ff */
[----:B------:R-:W-:Y:S01]  /*0f60*/  IMAD R9, R38, c[0x0][0x1e0], RZ ;  /* 0x0000780026097a24 */ /* 0x000fe200078e02ff */
[----:B------:R-:W-:Y:S01]  /*0f70*/  LOP3.LUT R6, R6, 0x7fffffe, RZ, 0xc0, !PT ;  /* 0x07fffffe06067812 */ /* 0x000fe200078ec0ff */
[----:B------:R-:W-:Y:S01]  /*0f80*/  IMAD.SHL.U32 R26, R34, 0x8, RZ ;  /* 0x00000008221a7824 */ /* 0x000fe200078e00ff */
[----:B------:R-:W-:Y:S01]  /*0f90*/  SHF.R.S32.HI R46, RZ, 0x1f, R92 ;  /* 0x0000001fff2e7819 */ /* 0x000fe2000001145c */
[----:B------:R-:W-:Y:S01]  /*0fa0*/  IMAD R0, R19, c[0x0][0x1e4], R9 ;  /* 0x0000790013007a24 */ /* 0x000fe200078e0209 */
[----:B------:R-:W-:Y:S01]  /*0fb0*/  LOP3.LUT R9, R7, 0xfffffffc, RZ, 0xc0, !PT ;  /* 0xfffffffc07097812 */ /* 0x000fe200078ec0ff */
[----:B------:R-:W-:Y:S01]  /*0fc0*/  IMAD.IADD R6, R92, 0x1, -R6 ;  /* 0x000000015c067824 */ /* 0x000fe200078e0a06 */
[----:B------:R-:W-:Y:S01]  /*0fd0*/  ISETP.GE.AND P0, PT, R26, c[0x0][0x27c], PT ;  /* 0x00009f001a007a0c */ /* 0x000fe20003f06270 */
[----:B------:R-:W-:Y:S01]  /*0fe0*/  IMAD.SHL.U32 R34, R34, 0x4, RZ ;  /* 0x0000000422227824 */ /* 0x000fe200078e00ff */
[----:B------:R-:W-:Y:S01]  /*0ff0*/  SHF.R.S32.HI R27, RZ, 0x1f, R26 ;  /* 0x0000001fff1b7819 */ /* 0x000fe2000001141a */
[----:B------:R-:W-:Y:S01]  /*1000*/  IMAD.IADD R21, R15, 0x1, -R9 ;  /* 0x000000010f157824 */ /* 0x000fe200078e0a09 */
[----:B------:R-:W-:Y:S01]  /*1010*/  ULDC.U8 UR4, c[0x0][0x298] ;  /* 0x0000a60000047ab9 */ /* 0x000fe20000000000 */
[----:B------:R-:W-:Y:S01]  /*1020*/  IMAD R15, R6, 0x20, R10 ;  /* 0x00000020060f7824 */ /* 0x000fe200078e020a */
[C---:B------:R-:W-:Y:S01]  /*1030*/  IADD3 R37, R34.reuse, 0x10, RZ ;  /* 0x0000001022257810 */ /* 0x040fe20007ffe0ff */
[----:B-1----:R-:W-:Y:S01]  /*1040*/  IMAD.WIDE.U32 R2, R19, c[0x0][0x1e0], RZ ;  /* 0x0000780013027a25 */ /* 0x002fe200078e00ff */
[----:B------:R-:W-:-:S02]  /*1050*/  IADD3 R36, R34, 0x20, RZ ;  /* 0x0000002022247810 */ /* 0x000fc40007ffe0ff */
[----:B------:R-:W-:Y:S01]  /*1060*/  SHF.R.S32.HI R35, RZ, 0x1f, R34 ;  /* 0x0000001fff237819 */ /* 0x000fe20000011422 */
[----:B------:R-:W-:Y:S01]  /*1070*/  IMAD.IADD R7, R3, 0x1, R0 ;  /* 0x0000000103077824 */ /* 0x000fe200078e0200 */
[----:B------:R-:W-:Y:S01]  /*1080*/  SEL R0, RZ, c[0x0][0x27c], !P0 ;  /* 0x00009f00ff007a07 */ /* 0x000fe20004000000 */
[----:B------:R-:W-:Y:S01]  /*1090*/  IMAD.SHL.U32 R10, R164, 0x2, RZ ;  /* 0x00000002a40a7824 */ /* 0x000fe200078e00ff */
[C---:B------:R-:W-:Y:S01]  /*10a0*/  IADD3 R95, R26.reuse, 0x30, RZ ;  /* 0x000000301a5f7810 */ /* 0x040fe20007ffe0ff */
[----:B------:R-:W-:Y:S01]  /*10b0*/  IMAD.MOV.U32 R6, RZ, RZ, R2 ;  /* 0x000000ffff067224 */ /* 0x000fe200078e0002 */
[C---:B------:R-:W-:Y:S01]  /*10c0*/  IADD3 R94, R26.reuse, 0x40, RZ ;  /* 0x000000401a5e7810 */ /* 0x040fe20007ffe0ff */
[----:B------:R-:W-:Y:S01]  /*10d0*/  IMAD.IADD R0, R26, 0x1, R0 ;  /* 0x000000011a007824 */ /* 0x000fe200078e0200 */
[----:B------:R-:W-:Y:S01]  /*10e0*/  IADD3 R20, -R10, c[0x0][0x1d4], RZ ;  /* 0x000075000a147a10 */ /* 0x000fe20007ffe1ff */
[----:B--2---:R-:W-:Y:S01]  /*10f0*/  IMAD.WIDE.U32 R4, R23, c[0x0][0x1e8], R6 ;  /* 0x00007a0017047a25 */ /* 0x004fe200078e0006 */
[----:B------:R-:W-:-:S02]  /*1100*/  IADD3 R93, R26, 0x50, RZ ;  /* 0x000000501a5d7810 */ /* 0x000fc40007ffe0ff */
[----:B------:R-:W-:Y:S01]  /*1110*/  SHF.R.S32.HI R6, RZ, 0x1f, R0 ;  /* 0x0000001fff067819 */ /* 0x000fe20000011400 */
[----:B------:R-:W-:Y:S02]  /*1120*/  IMAD R9, R167, c[0x0][0x1e8], RZ ;  /* 0x00007a00a7097a24 */ /* 0x000fe400078e02ff */
[----:B------:R-:W-:Y:S01]  /*1130*/  IMAD R14, R46, c[0x0][0x280], RZ ;  /* 0x0000a0002e0e7a24 */ /* 0x000fe200078e02ff */
[-C--:B------:R-:W-:Y:S01]  /*1140*/  LEA.HI R41, R6, R0.reuse, RZ, 0x3 ;  /* 0x0000000006297211 */ /* 0x080fe200078f18ff */
[----:B------:R-:W-:Y:S01]  /*1150*/  IMAD.IADD R29, R34, 0x1, R37 ;  /* 0x00000001221d7824 */ /* 0x000fe200078e0225 */
[----:B------:R-:W-:Y:S01]  /*1160*/  LEA.HI R40, R6, R0, RZ, 0x5 ;  /* 0x0000000006287211 */ /* 0x000fe200078f28ff */
[----:B------:R-:W-:Y:S01]  /*1170*/  IMAD.IADD R28, R34, 0x1, R36 ;  /* 0x00000001221c7824 */ /* 0x000fe200078e0224 */
[----:B------:R-:W-:Y:S01]  /*1180*/  LOP3.LUT R119, R41, 0xfffffff8, RZ, 0xc0, !PT ;  /* 0xfffffff829777812 */ /* 0x000fe200078ec0ff */
[----:B------:R-:W-:Y:S02]  /*1190*/  IMAD R9, R23, c[0x0][0x1ec], R9 ;  /* 0x00007b0017097a24 */ /* 0x000fe400078e0209 */
[----:B------:R-:W-:Y:S01]  /*11a0*/  IMAD R14, R92, c[0x0][0x284], R14 ;  /* 0x0000a1005c0e7a24 */ /* 0x000fe200078e020e */
[----:B------:R-:W-:Y:S01]  /*11b0*/  SHF.R.S32.HI R133, RZ, 0x1f, R119 ;  /* 0x0000001fff857819 */ /* 0x000fe20000011477 */
[----:B------:R-:W-:-:S02]  /*11c0*/  IMAD R0, R46, c[0x0][0x290], RZ ;  /* 0x0000a4002e007a24 */ /* 0x000fc400078e02ff */
[----:B------:R-:W-:Y:S02]  /*11d0*/  IMAD.IADD R5, R5, 0x1, R9 ;  /* 0x0000000105057824 */ /* 0x000fe400078e0209 */
[----:B------:R-:W-:Y:S02]  /*11e0*/  IMAD R0, R92, c[0x0][0x294], R0 ;  /* 0x0000a5005c007a24 */ /* 0x000fe400078e0200 */
[----:B------:R-:W-:-:S04]  /*11f0*/  IMAD.WIDE.U32 R12, R23, c[0x0][0x260], R12 ;  /* 0x00009800170c7a25 */ /* 0x000fc800078e000c */
[----:B------:R-:W-:-:S04]  /*1200*/  IMAD.WIDE.U32 R148, R92, c[0x0][0x1e0], RZ ;  /* 0x000078005c947a25 */ /* 0x000fc800078e00ff */
[----:B------:R-:W-:Y:S02]  /*1210*/  IMAD.MOV.U32 R160, RZ, RZ, c[0x0][0x1e0] ;  /* 0x00007800ffa07624 */ /* 0x000fe400078e00ff */
[----:B------:R-:W-:Y:S02]  /*1220*/  IMAD.MOV.U32 R161, RZ, RZ, c[0x0][0x280] ;  /* 0x0000a000ffa17624 */ /* 0x000fe400078e00ff */
[----:B------:R-:W-:Y:S01]  /*1230*/  IMAD.MOV.U32 R159, RZ, RZ, c[0x0][0x290] ;  /* 0x0000a400ff9f7624 */ /* 0x000fe200078e00ff */
[CC--:B------:R-:W-:Y:S01]  /*1240*/  SHF.L.U64.HI R152, R160.reuse, R154.reuse, c[0x0][0x1e4] ;  /* 0x00007900a0987619 */ /* 0x0c0fe2000001029a */
[----:B------:R-:W-:Y:S01]  /*1250*/  IMAD.SHL.U32 R160, R160, 0x40, RZ ;  /* 0x00000040a0a07824 */ /* 0x000fe200078e00ff */
[CC--:B------:R-:W-:Y:S01]  /*1260*/  SHF.L.U64.HI R153, R161.reuse, R154.reuse, c[0x0][0x284] ;  /* 0x0000a100a1997619 */ /* 0x0c0fe2000001029a */
[----:B------:R-:W-:Y:S01]  /*1270*/  IMAD.SHL.U32 R161, R161, 0x40, RZ ;  /* 0x00000040a1a17824 */ /* 0x000fe200078e00ff */
[C---:B------:R-:W-:Y:S01]  /*1280*/  SHF.L.U64.HI R154, R159.reuse, R154, c[0x0][0x294] ;  /* 0x0000a5009f9a7619 */ /* 0x040fe2000001029a */
[----:B------:R-:W-:Y:S01]  /*1290*/  IMAD.SHL.U32 R159, R159, 0x40, RZ ;  /* 0x000000409f9f7824 */ /* 0x000fe200078e00ff */
[----:B------:R-:W-:Y:S01]  /*12a0*/  BAR.SYNC.DEFER_BLOCKING 0x0 ;  /* 0x0000000000007b1d */ /* 0x000fe20000010000 */
[--C-:B---3--:R-:W-:Y:S01]  /*12b0*/  @P1 SHF.R.S32.HI R3, RZ, 0x1f, R8.reuse ;  /* 0x0000001fff031819 */ /* 0x108fe20000011408 */
[----:B------:R-:W-:Y:S01]  /*12c0*/  @P1 IMAD.MOV.U32 R2, RZ, RZ, R8 ;  /* 0x000000ffff021224 */ /* 0x000fe200078e0008 */
[----:B------:R-:W-:Y:S01]  /*12d0*/  SEL R8, R10, R20, !P0 ;  /* 0x000000140a087207 */ /* 0x000fe20004000000 */
[----:B------:R-:W-:Y:S01]  /*12e0*/  @!P1 IMAD.MOV.U32 R2, RZ, RZ, R25 ;  /* 0x000000ffff029224 */ /* 0x000fe200078e0019 */
[----:B------:R-:W-:Y:S01]  /*12f0*/  ISETP.GE.AND P0, PT, R28, c[0x0][0x27c], PT ;  /* 0x00009f001c007a0c */ /* 0x000fe20003f06270 */
[----:B------:R-:W-:Y:S01]  /*1300*/  @!P1 IMAD.MOV.U32 R3, RZ, RZ, R16 ;  /* 0x000000ffff039224 */ /* 0x000fe200078e0010 */
[----:B------:R-:W-:-:S02]  /*1310*/  SHF.R.S32.HI R7, RZ, 0x1f, R8 ;  /* 0x0000001fff077819 */ /* 0x000fc40000011408 */
[----:B------:R-:W-:Y:S02]  /*1320*/  SEL R44, R2, RZ, !P6 ;  /* 0x000000ff022c7207 */ /* 0x000fe40007000000 */
[----:B------:R-:W-:Y:S01]  /*1330*/  SEL R43, R3, RZ, !P6 ;  /* 0x000000ff032b7207 */ /* 0x000fe20007000000 */
[----:B------:R-:W-:Y:S01]  /*1340*/  IMAD.WIDE.U32 R2, R92, c[0x0][0x280], R34 ;  /* 0x0000a0005c027a25 */ /* 0x000fe200078e0022 */
[----:B------:R-:W-:Y:S02]  /*1350*/  ISETP.GE.AND P1, PT, R29, c[0x0][0x27c], PT ;  /* 0x00009f001d007a0c */ /* 0x000fe40003f26270 */
[----:B------:R-:W-:Y:S01]  /*1360*/  LEA.HI R45, R7, R8, RZ, 0x4 ;  /* 0x00000008072d7211 */ /* 0x000fe200078f20ff */
[----:B------:R-:W-:Y:S01]  /*1370*/  IMAD.IADD R33, R3, 0x1, R14 ;  /* 0x0000000103217824 */ /* 0x000fe200078e020e */
[CC--:B------:R-:W-:Y:S01]  /*1380*/  SEL R16, R10.reuse, R20.reuse, !P1 ;  /* 0x000000140a107207 */ /* 0x0c0fe20004800000 */
[----:B------:R-:W-:Y:S01]  /*1390*/  IMAD.MOV.U32 R32, RZ, RZ, R2 ;  /* 0x000000ffff207224 */ /* 0x000fe200078e0002 */
[----:B------:R-:W-:Y:S01]  /*13a0*/  SEL R20, R10, R20, !P0 ;  /* 0x000000140a147207 */ /* 0x000fe20004000000 */
[----:B------:R-:W-:Y:S01]  /*13b0*/  IMAD.WIDE.U32 R6, R92, c[0x0][0x280], R26 ;  /* 0x0000a0005c067a25 */ /* 0x000fe200078e001a */
[----:B------:R-:W-:-:S02]  /*13c0*/  SEL R39, RZ, c[0x0][0x27c], !P1 ;  /* 0x00009f00ff277a07 */ /* 0x000fc40004800000 */
[----:B------:R-:W-:Y:S01]  /*13d0*/  IADD3 R144, P1, R19, R92, RZ ;  /* 0x0000005c13907210 */ /* 0x000fe20007f3e0ff */
[----:B------:R-:W-:Y:S01]  /*13e0*/  IMAD.WIDE.U32 R8, R92, c[0x0][0x290], R34 ;  /* 0x0000a4005c087a25 */ /* 0x000fe200078e0022 */
[----:B------:R-:W-:-:S03]  /*13f0*/  ISETP.NE.AND P6, PT, RZ, UR4, PT ;  /* 0x00000004ff007c0c */ /* 0x000fc6000bfc5270 */
[----:B------:R-:W-:-:S04]  /*1400*/  IMAD.WIDE.U32 R2, R92, c[0x0][0x290], R26 ;  /* 0x0000a4005c027a25 */ /* 0x000fc800078e001a */
[----:B------:R-:W-:-:S04]  /*1410*/  IMAD.WIDE.U32 R10, R23, c[0x0][0x210], R26 ;  /* 0x00008400170a7a25 */ /* 0x000fc800078e001a */
[----:B------:R-:W-:Y:S02]  /*1420*/  IMAD.IADD R25, R14, 0x1, R7 ;  /* 0x000000010e197824 */ /* 0x000fe400078e0207 */
[----:B------:R-:W-:Y:S02]  /*1430*/  IMAD.IADD R31, R9, 0x1, R0 ;  /* 0x00000001091f7824 */ /* 0x000fe400078e0200 */
[----:B------:R-:W-:Y:S02]  /*1440*/  IMAD.IADD R23, R0, 0x1, R3 ;  /* 0x0000000100177824 */ /* 0x000fe400078e0203 */
[----:B------:R-:W-:Y:S02]  /*1450*/  IMAD R7, R43, c[0x0][0x1f0], RZ ;  /* 0x00007c002b077a24 */ /* 0x000fe400078e02ff */
[----:B------:R-:W-:Y:S02]  /*1460*/  IMAD R0, R46, c[0x0][0x1e0], RZ ;  /* 0x000078002e007a24 */ /* 0x000fe400078e02ff */
[----:B------:R-:W-:Y:S01]  /*1470*/  IMAD.MOV.U32 R24, RZ, RZ, R6 ;  /* 0x000000ffff187224 */ /* 0x000fe200078e0006 */
[----:B------:R-:W-:Y:S01]  /*1480*/  SHF.R.S32.HI R6, RZ, 0x1f, R16 ;  /* 0x0000001fff067819 */ /* 0x000fe20000011410 */
[----:B------:R-:W-:Y:S01]  /*1490*/  IMAD.WIDE.U32 R88, R44, c[0x0][0x1f0], R4 ;  /* 0x00007c002c587a25 */ /* 0x000fe200078e0004 */
[----:B------:R-:W-:-:S02]  /*14a0*/  SHF.R.S32.HI R5, RZ, 0x1f, R20 ;  /* 0x0000001fff057819 */ /* 0x000fc40000011414 */
[----:B------:R-:W-:Y:S01]  /*14b0*/  LEA.HI R16, R6, R16, RZ, 0x4 ;  /* 0x0000001006107211 */ /* 0x000fe200078f20ff */
[----:B------:R-:W-:Y:S01]  /*14c0*/  IMAD.MOV.U32 R30, RZ, RZ, R8 ;  /* 0x000000ffff1e7224 */ /* 0x000fe200078e0008 */
[----:B------:R-:W-:Y:S01]  /*14d0*/  SEL R6, RZ, c[0x0][0x27c], !P0 ;  /* 0x00009f00ff067a07 */ /* 0x000fe20004000000 */
[----:B------:R-:W-:Y:S01]  /*14e0*/  IMAD R4, R44, c[0x0][0x1f4], R7 ;  /* 0x00007d002c047a24 */ /* 0x000fe200078e0207 */
[----:B------:R-:W-:Y:S01]  /*14f0*/  LEA.HI R20, R5, R20, RZ, 0x4 ;  /* 0x0000001405147211 */ /* 0x000fe200078f20ff */
[----:B------:R-:W-:Y:S02]  /*1500*/  IMAD R8, R92, c[0x0][0x1e4], R0 ;  /* 0x000079005c087a24 */ /* 0x000fe400078e0200 */
[----:B------:R-:W-:Y:S02]  /*1510*/  IMAD R0, R42, c[0x0][0x268], RZ ;  /* 0x00009a002a007a24 */ /* 0x000fe400078e02ff */
[----:B------:R-:W-:Y:S02]  /*1520*/  IMAD.MOV.U32 R22, RZ, RZ, R2 ;  /* 0x000000ffff167224 */ /* 0x000fe400078e0002 */
[----:B------:R-:W-:-:S02]  /*1530*/  IMAD.IADD R90, R89, 0x1, R4 ;  /* 0x00000001595a7824 */ /* 0x000fc400078e0204 */
[----:B------:R-:W-:Y:S02]  /*1540*/  IMAD.IADD R3, R13, 0x1, R18 ;  /* 0x000000010d037824 */ /* 0x000fe400078e0212 */
[----:B------:R-:W-:Y:S02]  /*1550*/  IMAD.MOV.U32 R2, RZ, RZ, R12 ;  /* 0x000000ffff027224 */ /* 0x000fe400078e000c */
[----:B------:R-:W-:Y:S01]  /*1560*/  IMAD.IADD R4, R39, 0x1, R29 ;  /* 0x0000000127047824 */ /* 0x000fe200078e021d */
[----:B------:R-:W-:Y:S01]  /*1570*/  IADD3 R39, R34, 0x8, RZ ;  /* 0x0000000822277810 */ /* 0x000fe20007ffe0ff */
[C---:B------:R-:W-:Y:S02]  /*1580*/  IMAD R101, R98.reuse, c[0x0][0x26c], R0 ;  /* 0x00009b0062657a24 */ /* 0x040fe400078e0200 */
[----:B------:R-:W-:Y:S01]  /*1590*/  IMAD.SHL.U32 R0, R21, 0x40, RZ ;  /* 0x0000004015007824 */ /* 0x000fe200078e00ff */
[----:B------:R-:W-:Y:S01]  /*15a0*/  SHF.R.S32.HI R5, RZ, 0x1f, R4 ;  /* 0x0000001fff057819 */ /* 0x000fe20000011404 */
[----:B------:R-:W-:-:S03]  /*15b0*/  IMAD.WIDE.U32 R98, R98, c[0x0][0x268], R2 ;  /* 0x00009a0062627a25 */ /* 0x000fc600078e0002 */
[----:B------:R-:W-:Y:S01]  /*15c0*/  LOP3.LUT R0, R0, 0xc0, RZ, 0xc0, !PT ;  /* 0x000000c000007812 */ /* 0x000fe200078ec0ff */
[----:B------:R-:W-:Y:S01]  /*15d0*/  IMAD.IADD R3, R6, 0x1, R28 ;  /* 0x0000000106037824 */ /* 0x000fe200078e021c */
[-C--:B------:R-:W-:Y:S01]  /*15e0*/  LEA.HI R12, R5, R4.reuse, RZ, 0x3 ;  /* 0x00000004050c7211 */ /* 0x080fe200078f18ff */
[----:B------:R-:W-:Y:S01]  /*15f0*/  IMAD.IADD R137, R149, 0x1, R8 ;  /* 0x0000000195897824 */ /* 0x000fe200078e0208 */
[----:B------:R-:W-:Y:S01]  /*1600*/  LEA.HI R7, R5, R4, RZ, 0x5 ;  /* 0x0000000405077211 */ /* 0x000fe200078f28ff */
[----:B------:R-:W-:Y:S01]  /*1610*/  IMAD.SHL.U32 R5, R40, 0x40, RZ ;  /* 0x0000004028057824 */ /* 0x000fe200078e00ff */
[----:B------:R-:W-:Y:S01]  /*1620*/  SHF.R.S32.HI R4, RZ, 0x1f, R3 ;  /* 0x0000001fff047819 */ /* 0x000fe20000011403 */
[----:B------:R-:W-:Y:S01]  /*1630*/  IMAD.X R143, R38, 0x1, R46, P1 ;  /* 0x00000001268f7824 */ /* 0x000fe200008e062e */
[----:B------:R-:W-:Y:S01]  /*1640*/  SHF.R.U32.HI R2, RZ, 0x3, R0 ;  /* 0x00000003ff027819 */ /* 0x000fe20000011600 */
[----:B------:R-:W-:Y:S01]  /*1650*/  IMAD.IADD R11, R11, 0x1, R17 ;  /* 0x000000010b0b7824 */ /* 0x000fe200078e0211 */
[----:B------:R-:W-:Y:S01]  /*1660*/  LOP3.LUT R6, R0, 0x18, R41, 0xf8, !PT ;  /* 0x0000001800067812 */ /* 0x000fe200078ef829 */
[----:B-----5:R-:W-:Y:S01]  /*1670*/  IMAD.WIDE.U32 R112, R146, c[0x0][0x280], R32 ;  /* 0x0000a00092707a25 */ /* 0x020fe200078e0020 */
[----:B------:R-:W-:-:S02]  /*1680*/  LEA.HI R9, R4, R3, RZ, 0x3 ;  /* 0x0000000304097211 */ /* 0x000fc400078f18ff */
[----:B------:R-:W-:Y:S01]  /*1690*/  LEA.HI R8, R4, R3, RZ, 0x5 ;  /* 0x0000000304087211 */ /* 0x000fe200078f28ff */
[----:B------:R-:W-:Y:S01]  /*16a0*/  IMAD.SHL.U32 R4, R7, 0x40, RZ ;  /* 0x0000004007047824 */ /* 0x000fe200078e00ff */
[----:B------:R-:W-:Y:S01]  /*16b0*/  LOP3.LUT R13, R5, 0x7ffff800, RZ, 0xc0, !PT ;  /* 0x7ffff800050d7812 */ /* 0x000fe200078ec0ff */
[----:B------:R-:W-:Y:S01]  /*16c0*/  IMAD.WIDE.U32 R114, R44, c[0x0][0x218], R10 ;  /* 0x000086002c727a25 */ /* 0x000fe200078e000a */
[----:B------:R-:W-:Y:S02]  /*16d0*/  LOP3.LUT R6, R6, R2, RZ, 0x3c, !PT ;  /* 0x0000000206067212 */ /* 0x000fe400078e3cff */
[----:B------:R-:W-:Y:S01]  /*16e0*/  LOP3.LUT R5, R0, 0x18, R12, 0xf8, !PT ;  /* 0x0000001800057812 */ /* 0x000fe200078ef80c */
[----:B------:R-:W-:Y:S01]  /*16f0*/  IMAD.WIDE.U32 R110, R146, c[0x0][0x280], R24 ;  /* 0x0000a000926e7a25 */ /* 0x000fe200078e0018 */
[----:B------:R-:W-:Y:S02]  /*1700*/  SHF.R.S32.HI R3, RZ, 0x4, R45 ;  /* 0x00000004ff037819 */ /* 0x000fe4000001142d */
[----:B------:R-:W-:Y:S01]  /*1710*/  IADD3 R130, R6, R13, R15 ;  /* 0x0000000d06827210 */ /* 0x000fe20007ffe00f */
[----:B------:R-:W-:Y:S01]  /*1720*/  IMAD.WIDE.U32 R108, R146, c[0x0][0x290], R30 ;  /* 0x0000a400926c7a25 */ /* 0x000fe200078e001e */
[----:B------:R-:W-:-:S02]  /*1730*/  LOP3.LUT R7, R4, 0x7ffff800, RZ, 0xc0, !PT ;  /* 0x7ffff80004077812 */ /* 0x000fc400078ec0ff */
[-C--:B------:R-:W-:Y:S01]  /*1740*/  LOP3.LUT R6, R5, R2.reuse, RZ, 0x3c, !PT ;  /* 0x0000000205067212 */ /* 0x080fe200078e3cff */
[----:B------:R-:W-:Y:S01]  /*1750*/  IMAD.SHL.U32 R4, R8, 0x40, RZ ;  /* 0x0000004008047824 */ /* 0x000fe200078e00ff */
[----:B------:R-:W-:Y:S01]  /*1760*/  LEA.HI.SX32 R3, R41, R3, 0x1d ;  /* 0x0000000329037211 */ /* 0x000fe200078feaff */
[----:B------:R-:W-:Y:S01]  /*1770*/  IMAD.WIDE.U32 R106, R146, c[0x0][0x290], R22 ;  /* 0x0000a400926a7a25 */ /* 0x000fe200078e0016 */
[----:B------:R-:W-:Y:S02]  /*1780*/  LOP3.LUT R5, R0, 0x18, R9, 0xf8, !PT ;  /* 0x0000001800057812 */ /* 0x000fe400078ef809 */
[----:B------:R-:W-:Y:S01]  /*1790*/  IADD3 R129, R6, R7, R15 ;  /* 0x0000000706817210 */ /* 0x000fe20007ffe00f */
[----:B------:R-:W-:Y:S01]  /*17a0*/  IMAD.SHL.U32 R100, R3, 0x8, RZ ;  /* 0x0000000803647824 */ /* 0x000fe200078e00ff */
[----:B------:R-:W-:Y:S01]  /*17b0*/  SHF.R.S32.HI R7, RZ, 0x1f, R3 ;  /* 0x0000001fff077819 */ /* 0x000fe20000011403 */
[----:B------:R-:W-:Y:S01]  /*17c0*/  IMAD.IADD R101, R99, 0x1, R101 ;  /* 0x0000000163657824 */ /* 0x000fe200078e0265 */
[----:B------:R-:W-:Y:S01]  /*17d0*/  LOP3.LUT R6, R4, 0x7ffff800, RZ, 0xc0, !PT ;  /* 0x7ffff80004067812 */ /* 0x000fe200078ec0ff */
[----:B------:R-:W-:Y:S01]  /*17e0*/  IMAD.SHL.U32 R130, R130, 0x2, RZ ;  /* 0x0000000282827824 */ /* 0x000fe200078e00ff */
[----:B------:R-:W-:Y:S01]  /*17f0*/  LOP3.LUT R4, R5, R2, RZ, 0x3c, !PT ;  /* 0x0000000205047212 */ /* 0x000fe200078e3cff */
[----:B------:R-:W-:Y:S01]  /*1800*/  IMAD.SHL.U32 R129, R129, 0x2, RZ ;  /* 0x0000000281817824 */ /* 0x000fe200078e00ff */
[----:B------:R-:W-:-:S02]  /*1810*/  SHF.R.S32.HI R5, RZ, 0x4, R16 ;  /* 0x00000004ff057819 */ /* 0x000fc40000011410 */
[----:B------:R-:W-:Y:S02]  /*1820*/  LEA.HI R7, R7, R3, RZ, 0x2 ;  /* 0x0000000307077211 */ /* 0x000fe400078f10ff */
[----:B------:R-:W-:Y:S02]  /*1830*/  SHF.R.S32.HI R3, RZ, 0x4, R20 ;  /* 0x00000004ff037819 */ /* 0x000fe40000011414 */
[----:B------:R-:W-:Y:S01]  /*1840*/  IADD3 R128, R4, R6, R15 ;  /* 0x0000000604807210 */ /* 0x000fe20007ffe00f */
[----:B------:R-:W-:Y:S01]  /*1850*/  IMAD.SHL.U32 R6, R7, 0x200, RZ ;  /* 0x0000020007067824 */ /* 0x000fe200078e00ff */
[----:B------:R-:W-:Y:S02]  /*1860*/  LEA.HI.SX32 R4, R12, R5, 0x1d ;  /* 0x000000050c047211 */ /* 0x000fe400078feaff */
[----:B------:R-:W-:Y:S01]  /*1870*/  LOP3.LUT R5, R0, 0x18, R100, 0xf8, !PT ;  /* 0x0000001800057812 */ /* 0x000fe200078ef864 */
[----:B------:R-:W-:Y:S01]  /*1880*/  IMAD.SHL.U32 R128, R128, 0x2, RZ ;  /* 0x0000000280807824 */ /* 0x000fe200078e00ff */
[----:B------:R-:W-:Y:S01]  /*1890*/  LEA.HI.SX32 R3, R9, R3, 0x1d ;  /* 0x0000000309037211 */ /* 0x000fe200078feaff */
[----:B------:R-:W-:Y:S01]  /*18a0*/  IMAD.SHL.U32 R97, R4, 0x8, RZ ;  /* 0x0000000804617824 */ /* 0x000fe200078e00ff */
[----:B------:R-:W-:-:S02]  /*18b0*/  LOP3.LUT R8, R5, R2, RZ, 0x3c, !PT ;  /* 0x0000000205087212 */ /* 0x000fc400078e3cff */
[----:B------:R-:W-:Y:S01]  /*18c0*/  SHF.R.S32.HI R7, RZ, 0x1f, R4 ;  /* 0x0000001fff077819 */ /* 0x000fe20000011404 */
[----:B------:R-:W-:Y:S01]  /*18d0*/  IMAD.SHL.U32 R102, R3, 0x8, RZ ;  /* 0x0000000803667824 */ /* 0x000fe200078e00ff */
[----:B------:R-:W-:Y:S02]  /*18e0*/  SHF.R.S32.HI R5, RZ, 0x1f, R3 ;  /* 0x0000001fff057819 */ /* 0x000fe40000011403 */
[----:B------:R-:W-:Y:S02]  /*18f0*/  LOP3.LUT R6, R6, 0x7ffff800, RZ, 0xc0, !PT ;  /* 0x7ffff80006067812 */ /* 0x000fe400078ec0ff */
[----:B------:R-:W-:Y:S02]  /*1900*/  LEA.HI R7, R7, R4, RZ, 0x2 ;  /* 0x0000000407077211 */ /* 0x000fe400078f10ff */
[----:B------:R-:W-:Y:S02]  /*1910*/  LEA.HI R5, R5, R3, RZ, 0x2 ;  /* 0x0000000305057211 */ /* 0x000fe400078f10ff */
[----:B------:R-:W-:Y:S01]  /*1920*/  LOP3.LUT R3, R0, 0x18, R97, 0xf8, !PT ;  /* 0x0000001800037812 */ /* 0x000fe200078ef861 */
[----:B------:R-:W-:Y:S01]  /*1930*/  IMAD.SHL.U32 R4, R7, 0x200, RZ ;  /* 0x0000020007047824 */ /* 0x000fe200078e00ff */
[----:B------:R-:W-:-:S02]  /*1940*/  IADD3 R13, R8, R6, R15 ;  /* 0x00000006080d7210 */ /* 0x000fc40007ffe00f */
[C---:B------:R-:W-:Y:S02]  /*1950*/  LOP3.LUT R8, R0.reuse, 0x8, R26, 0xf8, !PT ;  /* 0x0000000800087812 */ /* 0x040fe400078ef81a */
[-C--:B------:R-:W-:Y:S01]  /*1960*/  LOP3.LUT R6, R3, R2.reuse, RZ, 0x3c, !PT ;  /* 0x0000000203067212 */ /* 0x080fe200078e3cff */
[----:B------:R-:W-:Y:S01]  /*1970*/  IMAD.SHL.U32 R3, R5, 0x200, RZ ;  /* 0x0000020005037824 */ /* 0x000fe200078e00ff */
[----:B------:R-:W-:Y:S01]  /*1980*/  LOP3.LUT R0, R0, 0x18, R102, 0xf8, !PT ;  /* 0x0000001800007812 */ /* 0x000fe200078ef866 */
[----:B------:R-:W-:Y:S01]  /*1990*/  IMAD.SHL.U32 R122, R13, 0x2, RZ ;  /* 0x000000020d7a7824 */ /* 0x000fe200078e00ff */
[-C--:B------:R-:W-:Y:S02]  /*19a0*/  LOP3.LUT R5, R8, R2.reuse, RZ, 0x3c, !PT ;  /* 0x0000000208057212 */ /* 0x080fe400078e3cff */
[----:B------:R-:W-:Y:S02]  /*19b0*/  LOP3.LUT R4, R4, 0x7ffff800, RZ, 0xc0, !PT ;  /* 0x7ffff80004047812 */ /* 0x000fe400078ec0ff */
[----:B------:R-:W-:Y:S01]  /*19c0*/  LOP3.LUT R2, R0, R2, RZ, 0x3c, !PT ;  /* 0x0000000200027212 */ /* 0x000fe200078e3cff */
[----:B------:R-:W-:Y:S01]  /*19d0*/  IMAD R0, R43, c[0x0][0x218], RZ ;  /* 0x000086002b007a24 */ /* 0x000fe200078e02ff */
[----:B------:R-:W-:Y:S01]  /*19e0*/  LOP3.LUT R3, R3, 0x7ffff800, RZ, 0xc0, !PT ;  /* 0x7ffff80003037812 */ /* 0x000fe200078ec0ff */
[----:B------:R-:W-:Y:S01]  /*19f0*/  IMAD.IADD R5, R15, 0x1, R5 ;  /* 0x000000010f057824 */ /* 0x000fe200078e0205 */
[----:B------:R-:W-:-:S02]  /*1a00*/  IADD3 R142, P1, P0, R88, R148, R26 ;  /* 0x00000094588e7210 */ /* 0x000fc4000783e01a */
[--C-:B------:R-:W-:Y:S02]  /*1a10*/  IADD3 R4, R6, R4, R15.reuse ;  /* 0x0000000406047210 */ /* 0x100fe40007ffe00f */
[----:B------:R-:W-:Y:S01]  /*1a20*/  IADD3 R15, R2, R3, R15 ;  /* 0x00000003020f7210 */ /* 0x000fe20007ffe00f */
[----:B------:R-:W-:Y:S01]  /*1a30*/  IMAD R3, R44, c[0x0][0x21c], R0 ;  /* 0x000087002c037a24 */ /* 0x000fe200078e0200 */
[----:B------:R-:W-:Y:S01]  /*1a40*/  IADD3.X R141, R90, R137, R27, P1, P0 ;  /* 0x000000895a8d7210 */ /* 0x000fe20000fe041b */
[----:B------:R-:W-:Y:S01]  /*1a50*/  IMAD.SHL.U32 R121, R4, 0x2, RZ ;  /* 0x0000000204797824 */ /* 0x000fe200078e00ff */
[----:B------:R-:W-:Y:S01]  /*1a60*/  SHF.R.S32.HI R0, RZ, 0x1f, R146 ;  /* 0x0000001fff007819 */ /* 0x000fe20000011492 */
[----:B------:R-:W-:Y:S01]  /*1a70*/  IMAD.IADD R131, R115, 0x1, R3 ;  /* 0x0000000173837824 */ /* 0x000fe200078e0203 */
[----:B------:R-:W-:Y:S01]  /*1a80*/  LOP3.LUT P0, RZ, R21, 0x2, RZ, 0xc0, !PT ;  /* 0x0000000215ff7812 */ /* 0x000fe2000780c0ff */
[----:B------:R-:W-:Y:S01]  /*1a90*/  IMAD.SHL.U32 R120, R15, 0x2, RZ ;  /* 0x000000020f787824 */ /* 0x000fe200078e00ff */
[----:B------:R-:W-:Y:S01]  /*1aa0*/  LEA R86, R5, 0x100, 0x1 ;  /* 0x0000010005567811 */ /* 0x000fe200078e08ff */
[----:B------:R-:W-:Y:S01]  /*1ab0*/  IMAD R2, R0, c[0x0][0x280], RZ ;  /* 0x0000a00000027a24 */ /* 0x000fe200078e02ff */
[----:B------:R-:W-:Y:S01]  /*1ac0*/  LOP3.LUT R118, R12, 0xfffffff8, RZ, 0xc0, !PT ;  /* 0xfffffff80c767812 */ /* 0x000fe200078ec0ff */
[----:B------:R-:W-:Y:S01]  /*1ad0*/  IMAD R0, R0, c[0x0][0x290], RZ ;  /* 0x0000a40000007a24 */ /* 0x000fe200078e02ff */
[----:B------:R-:W-:Y:S01]  /*1ae0*/  LOP3.LUT R103, R9, 0xfffffff8, RZ, 0xc0, !PT ;  /* 0xfffffff809677812 */ /* 0x000fe200078ec0ff */
[----:B------:R-:W-:Y:S01]  /*1af0*/  IMAD R2, R146, c[0x0][0x284], R2 ;  /* 0x0000a10092027a24 */ /* 0x000fe200078e0202 */
[----:B------:R-:W-:Y:S01]  /*1b00*/  IADD3 R87, R86, 0x20, RZ ;  /* 0x0000002056577810 */ /* 0x000fe20007ffe0ff */
[----:B------:R-:W-:Y:S01]  /*1b10*/  IMAD R0, R146, c[0x0][0x294], R0 ;  /* 0x0000a50092007a24 */ /* 0x000fe200078e0200 */
[C---:B------:R-:W-:Y:S01]  /*1b20*/  IADD3 R40, R34.reuse, 0x28, RZ ;  /* 0x0000002822287810 */ /* 0x040fe20007ffe0ff */
[----:B------:R-:W-:Y:S01]  /*1b30*/  IMAD.IADD R136, R113, 0x1, R2 ;  /* 0x0000000171887824 */ /* 0x000fe200078e0202 */
[----:B------:R-:W-:Y:S01]  /*1b40*/  IADD3 R38, R34, 0x18, RZ ;  /* 0x0000001822267810 */ /* 0x000fe20007ffe0ff */
[----:B------:R-:W-:Y:S01]  /*1b50*/  IMAD.IADD R134, R2, 0x1, R111 ;  /* 0x0000000102867824 */ /* 0x000fe200078e026f */
[----:B------:R-:W-:Y:S01]  /*1b60*/  SHF.R.S32.HI R125, RZ, 0x1f, R100 ;  /* 0x0000001fff7d7819 */ /* 0x000fe20000011464 */
[----:B------:R-:W-:Y:S01]  /*1b70*/  IMAD.IADD R135, R109, 0x1, R0 ;  /* 0x000000016d877824 */ /* 0x000fe200078e0200 */
[----:B------:R-:W-:Y:S01]  /*1b80*/  SHF.R.S32.HI R127, RZ, 0x1f, R118 ;  /* 0x0000001fff7f7819 */ /* 0x000fe20000011476 */
[----:B------:R-:W-:Y:S01]  /*1b90*/  IMAD.IADD R132, R0, 0x1, R107 ;  /* 0x0000000100847824 */ /* 0x000fe200078e026b */
[----:B------:R-:W-:-:S02]  /*1ba0*/  SHF.R.S32.HI R126, RZ, 0x1f, R103 ;  /* 0x0000001fff7e7819 */ /* 0x000fc40000011467 */
[----:B------:R-:W-:Y:S02]  /*1bb0*/  @P0 IADD3 R87, R86, -0x20, RZ ;  /* 0xffffffe056570810 */ /* 0x000fe40007ffe0ff */
[----:B------:R-:W-:Y:S02]  /*1bc0*/  SHF.R.S32.HI R124, RZ, 0x1f, R97 ;  /* 0x0000001fff7c7819 */ /* 0x000fe40000011461 */
[----:B------:R-:W-:Y:S02]  /*1bd0*/  SHF.R.S32.HI R123, RZ, 0x1f, R102 ;  /* 0x0000001fff7b7819 */ /* 0x000fe40000011466 */
.L_x_680:
        /* <DEDUP_REMOVED lines=8> */
[----:B------:R-:W-:Y:S04]  /*1c60*/  IMAD.IADD R16, R11, 0x1, R2 ;  /* 0x000000010b107824 */ /* 0x000fe800078e0202 */
[----:B------:R-:W-:Y:S01]  /*1c70*/  IMAD.X R2, R16, 0x1, R141, P0 ;  /* 0x0000000110027824 */ /* 0x000fe200000e068d */
[C---:B------:R-:W-:Y:S04]  /*1c80*/  LEA R60, P0, R0.reuse, c[0x0][0x1c8], 0x1 ;  /* 0x00007200003c7a11 */ /* 0x040fe800078008ff */
        /* <DEDUP_REMOVED lines=49> */
[----:B------:R-:W-:-:S12]  /*1fa0*/  CS2R R2, SRZ ;  /* 0x0000000000027805 */ /* 0x000fd8000001ff00 */
[----:B------:R1:W5:Y:S04]  /*1fb0*/  @!P0 LDG.E.64 R32, [R6.64] ;  /* 0x0000000606208981 */ /* 0x000368000c1e1b00 */
[----:B------:R1:W5:Y:S01]  /*1fc0*/  @!P0 LDG.E.64 R2, [R4.64] ;  /* 0x0000000604028981 */ /* 0x000362000c1e1b00 */
[----:B------:R-:W-:-:S13]  /*1fd0*/  ISETP.GE.AND P0, PT, R39, c[0x0][0x27c], PT ;  /* 0x00009f0027007a0c */ /* 0x000fda0003f06270 */
[----:B------:R1:W5:Y:S04]  /*1fe0*/  @!P0 LDG.E.64 R44, [R6.64+0x10] ;  /* 0x00001006062c8981 */ /* 0x000368000c1e1b00 */
[----:B------:R1:W5:Y:S01]  /*1ff0*/  @!P0 LDG.E.64 R12, [R4.64+0x10] ;  /* 0x00001006040c8981 */ /* 0x000362000c1e1b00 */
        /* <DEDUP_REMOVED lines=11> */
[----:B------:R1:W5:Y:S02]  /*20b0*/  @!P0 LDG.E.64 R20, [R4.64+0x50] ;  /* 0x0000500604148981 */ /* 0x000364000c1e1b00 */
.L_x_660:
[----:B------:R-:W-:Y:S05]  /*20c0*/  BSYNC B0 ;  /* 0x0000000000007941 */ /* 0x000fea0003800000 */
.L_x_659:
        /* <DEDUP_REMOVED lines=89> */
.L_x_663:
[----:B------:R-:W-:Y:S05]  /*2660*/  BSYNC B0 ;  /* 0x0000000000007941 */ /* 0x000fea0003800000 */
.L_x_662:
[----:B------:R-:W-:Y:S01]  /*2670*/  ISETP.GE.AND P0, PT, R29, c[0x0][0x1d4], PT ;  /* 0x000075001d007a0c */ /* 0x000fe20003f06270 */
[----:B------:R-:W-:-:S12]  /*2680*/  BSSY B0, `(.L_x_664) ;  /* 0x0000035000007945 */ /* 0x000fd80003800000 */
[----:B------:R-:W-:-:S05]  /*2690*/  @P0 BRA `(.L_x_665) ;  /* 0x0000033000000947 */ /* 0x000fca0003800000 */
[----:B------:R-:W-:Y:S01]  /*26a0*/  ISETP.GE.AND P0, PT, R39, c[0x0][0x27c], PT ;  /* 0x00009f0027007a0c */ /* 0x000fe20003f06270 */
[----:B-1----:R-:W1:-:S12]  /*26b0*/  LDS.128 R8, [R87+0x3000] ;  /* 0x0030000057087984 */ /* 0x002e580000000c00 */
        /* <DEDUP_REMOVED lines=49> */
.L_x_665:
[----:B------:R-:W-:Y:S05]  /*29d0*/  BSYNC B0 ;  /* 0x0000000000007941 */ /* 0x000fea0003800000 */
.L_x_664:
[----:B------:R-:W-:Y:S01]  /*29e0*/  ISETP.GE.AND P0, PT, R28, c[0x0][0x1d4], PT ;  /* 0x000075001c007a0c */ /* 0x000fe20003f06270 */
[----:B------:R-:W-:-:S12]  /*29f0*/  BSSY B0, `(.L_x_666) ;  /* 0x0000035000007945 */ /* 0x000fd80003800000 */
[----:B------:R-:W-:-:S05]  /*2a00*/  @P0 BRA `(.L_x_667) ;  /* 0x0000033000000947 */ /* 0x000fca0003800000 */
[----:B------:R-:W-:Y:S01]  /*2a10*/  ISETP.GE.AND P0, PT, R37, c[0x0][0x27c], PT ;  /* 0x00009f0025007a0c */ /* 0x000fe20003f06270 */
[----:B-1----:R-:W1:-:S12]  /*2a20*/  LDS.128 R8, [R86+0x4000] ;  /* 0x0040000056087984 */ /* 0x002e580000000c00 */
        /* <DEDUP_REMOVED lines=49> */
.L_x_667:
[----:B------:R-:W-:Y:S05]  /*2d40*/  BSYNC B0 ;  /* 0x0000000000007941 */ /* 0x000fea0003800000 */
.L_x_666:
[----:B------:R-:W-:Y:S01]  /*2d50*/  ISETP.GE.AND P0, PT, R95, c[0x0][0x1d4], PT ;  /* 0x000075005f007a0c */ /* 0x000fe20003f06270 */
[----:B------:R-:W-:-:S12]  /*2d60*/  BSSY B0, `(.L_x_668) ;  /* 0x0000035000007945 */ /* 0x000fd80003800000 */
[----:B------:R-:W-:-:S05]  /*2d70*/  @P0 BRA `(.L_x_669) ;  /* 0x0000033000000947 */ /* 0x000fca0003800000 */
[----:B------:R-:W-:Y:S01]  /*2d80*/  ISETP.GE.AND P0, PT, R38, c[0x0][0x27c], PT ;  /* 0x00009f0026007a0c */ /* 0x000fe20003f06270 */
[----:B-1----:R-:W1:-:S12]  /*2d90*/  LDS.128 R8, [R87+0x4000] ;  /* 0x0040000057087984 */ /* 0x002e580000000c00 */
        /* <DEDUP_REMOVED lines=49> */
.L_x_669:
[----:B------:R-:W-:Y:S05]  /*30b0*/  BSYNC B0 ;  /* 0x0000000000007941 */ /* 0x000fea0003800000 */
.L_x_668:
        /* <DEDUP_REMOVED lines=54> */
.L_x_671:
[----:B------:R-:W-:Y:S05]  /*3420*/  BSYNC B0 ;  /* 0x0000000000007941 */ /* 0x000fea0003800000 */
.L_x_670:
[----:B------:R-:W-:-:S13]  /*3430*/  ISETP.GE.AND P0, PT, R93, c[0x0][0x1d4], PT ;  /* 0x000075005d007a0c */ /* 0x000fda0003f06270 */
        /* <DEDUP_REMOVED lines=53> */
.L_x_658:
        /* <DEDUP_REMOVED lines=36> */
[----:B------:R1:W5:Y:S04]  /*39d0*/  @!P0 LDG.E.128 R44, [R8.64] ;  /* 0x00000006082c8981 */ /* 0x000368000c1e1d00 */
[----:B------:R1:W5:Y:S01]  /*39e0*/  @!P0 LDG.E.128 R4, [R2.64] ;  /* 0x0000000602048981 */ /* 0x000362000c1e1d00 */
[----:B------:R-:W-:-:S13]  /*39f0*/  ISETP.GE.AND P0, PT, R29, c[0x0][0x27c], PT ;  /* 0x00009f001d007a0c */ /* 0x000fda0003f06270 */
[----:B------:R1:W5:Y:S04]  /*3a00*/  @!P0 LDG.E.128 R56, [R8.64+0x20] ;  /* 0x0000200608388981 */ /* 0x000368000c1e1d00 */
[----:B------:R1:W5:Y:S01]  /*3a10*/  @!P0 LDG.E.128 R12, [R2.64+0x20] ;  /* 0x00002006020c8981 */ /* 0x000362000c1e1d00 */
[----:B------:R-:W-:-:S13]  /*3a20*/  ISETP.GE.AND P0, PT, R28, c[0x0][0x27c], PT ;  /* 0x00009f001c007a0c */ /* 0x000fda0003f06270 */
[----:B------:R1:W5:Y:S04]  /*3a30*/  @!P0 LDG.E.128 R64, [R8.64+0x40] ;  /* 0x0000400608408981 */ /* 0x000368000c1e1d00 */
[----:B------:R1:W5:Y:S02]  /*3a40*/  @!P0 LDG.E.128 R20, [R2.64+0x40] ;  /* 0x0000400602148981 */ /* 0x000364000c1e1d00 */
.L_x_673:
[----:B------:R-:W-:Y:S05]  /*3a50*/  BSYNC B0 ;  /* 0x0000000000007941 */ /* 0x000fea0003800000 */
.L_x_672:
        /* <DEDUP_REMOVED lines=48> */
[----:B------:R-:W-:Y:S01]  /*3d60*/  IMAD.MOV.U32 R2, RZ, RZ, R5 ;  /* 0x000000ffff027224 */ /* 0x000fe200078e0005 */
[----:B------:R-:W-:-:S13]  /*3d70*/  ISETP.GE.AND P0, PT, R26, c[0x0][0x27c], PT ;  /* 0x00009f001a007a0c */ /* 0x000fda0003f06270 */
        /* <DEDUP_REMOVED lines=62> */
[----:B------:R-:W-:Y:S01]  /*4160*/  @!P0 MOV R17, R41 ;  /* 0x0000002900118202 */ /* 0x000fe20000000f00 */
[----:B------:R-:W-:Y:S01]  /*4170*/  @!P0 IMAD.MOV.U32 R7, RZ, RZ, R19 ;  /* 0x000000ffff078224 */ /* 0x000fe200078e0013 */
[----:B------:R-:W-:Y:S01]  /*4180*/  @!P0 F2FP.PACK_AB R0, R2, R0 ;  /* 0x000000000200823e */ /* 0x000fe200000000ff */
[CC--:B------:R-:W-:Y:S01]  /*4190*/  @!P0 FFMA.FTZ R76, R8.reuse, R48.reuse, -R11 ;  /* 0x00000030084c8223 */ /* 0x0c0fe2000001080b */
[----:B------:R-:W-:Y:S01]  /*41a0*/  @!P0 HADD2.F32 R10, -RZ, R24.H0_H0 ;  /* 0x20000018ff0a8230 */ /* 0x000fe20000004100 */
[----:B------:R-:W-:Y:S01]  /*41b0*/  @!P0 FMUL.FTZ R5, R8, R9 ;  /* 0x0000000908058220 */ /* 0x000fe20000410000 */
[----:B------:R-:W-:Y:S01]  /*41c0*/  @!P0 HADD2.F32 R11, -RZ, R25.H0_H0 ;  /* 0x20000019ff0b8230 */ /* 0x000fe20000004100 */
[----:B------:R-:W-:Y:S01]  /*41d0*/  @!P0 IMAD.MOV.U32 R61, RZ, RZ, R3 ;  /* 0x000000ffff3d8224 */ /* 0x000fe200078e0003 */
[--C-:B------:R-:W-:Y:S01]  /*41e0*/  @!P0 HADD2.F32 R24, -RZ, R52.reuse.H0_H0 ;  /* 0x20000034ff188230 */ /* 0x100fe20000004100 */
[----:B------:R-:W-:Y:S01]  /*41f0*/  @!P0 FFMA.FTZ R5, R47, R48, R5 ;  /* 0x000000302f058223 */ /* 0x000fe20000010005 */
[----:B------:R-:W-:Y:S01]  /*4200*/  @!P0 MOV R60, R0 ;  /* 0x00000000003c8202 */ /* 0x000fe20000000f00 */
[----:B------:R-:W-:Y:S01]  /*4210*/  @!P0 FFMA.FTZ R6, R49, R50, R6 ;  /* 0x0000003231068223 */ /* 0x000fe20000010006 */
[----:B------:R-:W-:Y:S01]  /*4220*/  @!P0 HADD2.F32 R25, -RZ, R52.H1_H1 ;  /* 0x30000034ff198230 */ /* 0x000fe20000004100 */
[----:B------:R-:W-:Y:S01]  /*4230*/  @!P0 FMUL.FTZ R71, R24, R10 ;  /* 0x0000000a18478220 */ /* 0x000fe20000410000 */
[--C-:B------:R-:W-:Y:S02]  /*4240*/  @!P0 HADD2.F32 R9, -RZ, R7.reuse.H1_H1 ;  /* 0x30000007ff098230 */ /* 0x100fe40000004100 */
[----:B------:R-:W-:Y:S01]  /*4250*/  @!P0 F2FP.PACK_AB R5, R6, R5 ;  /* 0x000000050605823e */ /* 0x000fe200000000ff */
[----:B------:R-:W-:Y:S01]  /*4260*/  @!P0 HADD2.F32 R8, -RZ, R7.H0_H0 ;  /* 0x20000007ff088230 */ /* 0x000fe20000004100 */
[----:B------:R-:W-:Y:S01]  /*4270*/  @!P0 FMUL.FTZ R53, R25, R11 ;  /* 0x0000000b19358220 */ /* 0x000fe20000410000 */
[----:B------:R-:W-:Y:S01]  /*4280*/  @!P0 HADD2.F32 R52, -RZ, R54.H0_H0 ;  /* 0x20000036ff348230 */ /* 0x000fe20000004100 */
[----:B------:R-:W-:Y:S02]  /*4290*/  @!P0 MOV R62, R5 ;  /* 0x00000005003e8202 */ /* 0x000fe40000000f00 */
[C---:B------:R-:W-:Y:S02]  /*42a0*/  @!P0 FFMA.FTZ R71, R8.reuse, R51, -R71 ;  /* 0x0000003308478223 */ /* 0x040fe40000010847 */
[----:B------:R-:W-:Y:S02]  /*42b0*/  @!P0 FFMA.FTZ R53, R9, R52, -R53 ;  /* 0x0000003409358223 */ /* 0x000fe40000010835 */
[----:B------:R-:W-:Y:S01]  /*42c0*/  @!P0 FMUL.FTZ R7, R8, R10 ;  /* 0x0000000a08078220 */ /* 0x000fe20000410000 */
[----:B------:R-:W-:Y:S01]  /*42d0*/  @!P0 F2FP.PACK_AB R10, R77, R76 ;  /* 0x0000004c4d0a823e */ /* 0x000fe200000000ff */
[----:B------:R-:W-:Y:S01]  /*42e0*/  @!P0 FMUL.FTZ R8, R9, R11 ;  /* 0x0000000b09088220 */ /* 0x000fe20000410000 */
[----:B------:R-:W-:Y:S01]  /*42f0*/  @!P0 F2FP.PACK_AB R11, R81, R84 ;  /* 0x00000054510b823e */ /* 0x000fe200000000ff */
[----:B------:R-:W-:Y:S01]  /*4300*/  @!P0 FFMA.FTZ R7, R24, R51, R7 ;  /* 0x0000003318078223 */ /* 0x000fe20000010007 */
[----:B------:R-:W-:Y:S01]  /*4310*/  @!P0 F2FP.PACK_AB R9, R53, R71 ;  /* 0x000000473509823e */ /* 0x000fe200000000ff */
[----:B------:R-:W-:Y:S01]  /*4320*/  @!P0 FFMA.FTZ R8, R25, R52, R8 ;  /* 0x0000003419088223 */ /* 0x000fe20000010008 */
[----:B------:R-:W-:Y:S01]  /*4330*/  @!P0 MOV R16, R11 ;  /* 0x0000000b00108202 */ /* 0x000fe20000000f00 */
[----:B------:R-:W-:Y:S01]  /*4340*/  @!P0 IMAD.MOV.U32 R18, RZ, RZ, R10 ;  /* 0x000000ffff128224 */ /* 0x000fe200078e000a */
[----:B------:R-:W-:Y:S02]  /*4350*/  @!P0 MOV R19, R9 ;  /* 0x0000000900138202 */ /* 0x000fe40000000f00 */
[----:B------:R-:W-:Y:S03]  /*4360*/  @!P0 F2FP.PACK_AB R7, R8, R7 ;  /* 0x000000070807823e */ /* 0x000fe600000000ff */
[----:B------:R1:W-:Y:S01]  /*4370*/  STG.E.128 [R74.64], R16 ;  /* 0x000000104a007986 */ /* 0x0003e2000c101d06 */
[----:B------:R-:W-:Y:S07]  /*4380*/  @!P0 MOV R63, R7 ;  /* 0x00000007003f8202 */ /* 0x000fee0000000f00 */
[----:B------:R1:W-:Y:S02]  /*4390*/  @!P2 STG.E.128 [R72.64], R60 ;  /* 0x0000003c4800a986 */ /* 0x0003e4000c101d06 */
.L_x_675:
[----:B------:R-:W-:Y:S05]  /*43a0*/  BSYNC B0 ;  /* 0x0000000000007941 */ /* 0x000fea0003800000 */
.L_x_674:
[----:B------:R-:W-:Y:S01]  /*43b0*/  ISETP.GE.AND P0, PT, R29, c[0x0][0x1d4], PT ;  /* 0x000075001d007a0c */ /* 0x000fe20003f06270 */
[----:B------:R-:W-:-:S12]  /*43c0*/  BSSY B0, `(.L_x_676) ;  /* 0x0000070000007945 */ /* 0x000fd80003800000 */
        /* <DEDUP_REMOVED lines=12> */
[----:B------:R-:W-:-:S13]  /*4490*/  ISETP.GE.AND P0, PT, R29, c[0x0][0x27c], PT ;  /* 0x00009f001d007a0c */ /* 0x000fda0003f06270 */
        /* <DEDUP_REMOVED lines=19> */
[----:B------:R-:W-:Y:S01]  /*45d0*/  @!P0 SHF.R.U64 R11, R14, 0x10, R15 ;  /* 0x000000100e0b8819 */ /* 0x000fe2000000120f */
[-C--:B------:R-:W-:Y:S01]  /*45e0*/  @!P0 FFMA.FTZ R0, R5, R6.reuse, R0 ;  /* 0x0000000605008223 */ /* 0x080fe20000010000 */
[----:B------:R-:W-:Y:S01]  /*45f0*/  @!P0 HADD2.F32 R25, -RZ, R25.H0_H0 ;  /* 0x20000019ff198230 */ /* 0x000fe20000004100 */
[----:B------:R-:W-:Y:S01]  /*4600*/  @!P0 IMAD.MOV.U32 R5, RZ, RZ, R49 ;  /* 0x000000ffff058224 */ /* 0x000fe200078e0031 */
[----:B------:R-:W-:Y:S01]  /*4610*/  @!P0 HADD2.F32 R44, -RZ, R68.H0_H0 ;  /* 0x20000044ff2c8230 */ /* 0x000fe20000004100 */
[----:B------:R-:W-:Y:S01]  /*4620*/  @!P0 FFMA.FTZ R58, R2, R6, -R10 ;  /* 0x00000006023a8223 */ /* 0x000fe2000001080a */
[----:B------:R-:W-:Y:S01]  /*4630*/  @!P0 HADD2.F32 R11, -RZ, R11.H0_H0 ;  /* 0x2000000bff0b8230 */ /* 0x000fe20000004100 */
        /* <DEDUP_REMOVED lines=32> */
[----:B------:R-:W-:Y:S01]  /*4840*/  @!P0 F2FP.PACK_AB R12, R55, R56 ;  /* 0x00000038370c823e */ /* 0x000fe200000000ff */
[C---:B------:R-:W-:Y:S01]  /*4850*/  @!P0 FFMA.FTZ R54, R6.reuse, R44, -R9 ;  /* 0x0000002c06368223 */ /* 0x040fe20000010809 */
[----:B------:R-:W-:Y:S01]  /*4860*/  @!P0 MOV R9, R50 ;  /* 0x0000003200098202 */ /* 0x000fe20000000f00 */
[----:B------:R-:W-:Y:S01]  /*4870*/  @!P0 FMUL.FTZ R10, R45, R8 ;  /* 0x000000082d0a8220 */ /* 0x000fe20000410000 */
[----:B------:R-:W-:Y:S01]  /*4880*/  @!P0 HADD2.F32 R5, -RZ, R5.H1_H1 ;  /* 0x30000005ff058230 */ /* 0x000fe20000004100 */
[----:B------:R-:W-:Y:S01]  /*4890*/  @!P0 FMUL.FTZ R7, R6, R7 ;  /* 0x0000000706078220 */ /* 0x000fe20000410000 */
[----:B------:R-:W-:Y:S01]  /*48a0*/  @!P0 MOV R17, R12 ;  /* 0x0000000c00118202 */ /* 0x000fe20000000f00 */
[----:B------:R-:W-:Y:S01]  /*48b0*/  @!P0 IMAD.MOV.U32 R6, RZ, RZ, R18 ;  /* 0x000000ffff068224 */ /* 0x000fe200078e0012 */
[----:B------:R-:W-:Y:S01]  /*48c0*/  @!P0 F2FP.PACK_AB R3, R4, R3 ;  /* 0x000000030403823e */ /* 0x000fe200000000ff */
[C---:B------:R-:W-:Y:S01]  /*48d0*/  @!P0 FMUL.FTZ R8, R5.reuse, R8 ;  /* 0x0000000805088220 */ /* 0x040fe20000410000 */
[----:B------:R-:W-:Y:S01]  /*48e0*/  @!P0 HADD2.F32 R30, -RZ, R9.H0_H0 ;  /* 0x20000009ff1e8230 */ /* 0x000fe20000004100 */
[----:B------:R-:W-:Y:S01]  /*48f0*/  @!P0 FFMA.FTZ R53, R5, R46, -R10 ;  /* 0x0000002e05358223 */ /* 0x000fe2000001080a */
[----:B------:R-:W-:Y:S01]  /*4900*/  @!P0 HADD2.F32 R5, -RZ, R31.H1_H1 ;  /* 0x3000001fff058230 */ /* 0x000fe20000004100 */
[----:B------:R-:W-:Y:S01]  /*4910*/  @!P0 IMAD.MOV.U32 R49, RZ, RZ, R3 ;  /* 0x000000ffff318224 */ /* 0x000fe200078e0003 */
[----:B------:R-:W-:Y:S02]  /*4920*/  @!P0 HADD2.F32 R41, -RZ, R9.H1_H1 ;  /* 0x30000009ff298230 */ /* 0x000fe40000004100 */
[--C-:B------:R-:W-:Y:S02]  /*4930*/  @!P0 HADD2.F32 R10, -RZ, R6.reuse.H0_H0 ;  /* 0x20000006ff0a8230 */ /* 0x100fe40000004100 */
[----:B------:R-:W-:Y:S01]  /*4940*/  @!P0 HADD2.F32 R9, -RZ, R6.H1_H1 ;  /* 0x30000006ff098230 */ /* 0x000fe20000004100 */
[----:B------:R-:W-:Y:S01]  /*4950*/  @!P0 FMUL.FTZ R6, R30, R5 ;  /* 0x000000051e068220 */ /* 0x000fe20000410000 */
[----:B------:R-:W-:Y:S01]  /*4960*/  @!P0 HADD2.F32 R31, -RZ, R68.H1_H1 ;  /* 0x30000044ff1f8230 */ /* 0x000fe20000004100 */
[----:B------:R-:W-:Y:S02]  /*4970*/  @!P0 FMUL.FTZ R47, R41, R11 ;  /* 0x0000000b292f8220 */ /* 0x000fe40000410000 */
[C---:B------:R-:W-:Y:S02]  /*4980*/  @!P0 FMUL.FTZ R5, R10.reuse, R5 ;  /* 0x000000050a058220 */ /* 0x040fe40000410000 */
[----:B------:R-:W-:Y:S01]  /*4990*/  @!P0 FFMA.FTZ R52, R10, R31, -R6 ;  /* 0x0000001f0a348223 */ /* 0x000fe20000010806 */
[----:B------:R-:W-:Y:S01]  /*49a0*/  @!P0 F2FP.PACK_AB R10, R53, R54 ;  /* 0x00000036350a823e */ /* 0x000fe200000000ff */
[C---:B------:R-:W-:Y:S02]  /*49b0*/  @!P0 FFMA.FTZ R47, R9.reuse, R42, -R47 ;  /* 0x0000002a092f8223 */ /* 0x040fe4000001082f */
[----:B------:R-:W-:Y:S01]  /*49c0*/  @!P0 FMUL.FTZ R6, R9, R11 ;  /* 0x0000000b09068220 */ /* 0x000fe20000410000 */
[----:B------:R-:W-:Y:S01]  /*49d0*/  @!P0 F2FP.PACK_AB R11, R57, R58 ;  /* 0x0000003a390b823e */ /* 0x000fe200000000ff */
[----:B------:R-:W-:Y:S01]  /*49e0*/  @!P0 FFMA.FTZ R5, R30, R31, R5 ;  /* 0x0000001f1e058223 */ /* 0x000fe20000010005 */
[----:B------:R-:W-:Y:S01]  /*49f0*/  @!P0 F2FP.PACK_AB R9, R47, R52 ;  /* 0x000000342f09823e */ /* 0x000fe200000000ff */
[----:B------:R-:W-:Y:S01]  /*4a00*/  @!P0 FFMA.FTZ R6, R41, R42, R6 ;  /* 0x0000002a29068223 */ /* 0x000fe20000010006 */
[----:B------:R-:W-:Y:S01]  /*4a10*/  @!P0 MOV R16, R11 ;  /* 0x0000000b00108202 */ /* 0x000fe20000000f00 */
        /* <DEDUP_REMOVED lines=10> */
.L_x_677:
[----:B------:R-:W-:Y:S05]  /*4ac0*/  BSYNC B0 ;  /* 0x0000000000007941 */ /* 0x000fea0003800000 */
.L_x_676:
[----:B------:R-:W-:-:S13]  /*4ad0*/  ISETP.GE.AND P0, PT, R28, c[0x0][0x1d4], PT ;  /* 0x000075001c007a0c */ /* 0x000fda0003f06270 */
[----:B------:R-:W-:-:S05]  /*4ae0*/  @P0 BRA `(.L_x_661) ;  /* 0x0000086000000947 */ /* 0x000fca0003800000 */
[----:B------:R-:W2:Y:S01]  /*4af0*/  LDS.128 R44, [R120+0x3100] ;  /* 0x00310000782c7984 */ /* 0x000ea20000000c00 */
[----:B------:R-:W-:Y:S04]  /*4b00*/  IADD3 R0, P1, P0, R88, R80, R103 ;  /* 0x0000005058007210 */ /* 0x000fe8000783e067 */
[----:B------:R-:W-:Y:S02]  /*4b10*/  IADD3.X R2, R90, R79, R126, P1, P0 ;  /* 0x0000004f5a027210 */ /* 0x000fe40000fe047e */
[C---:B------:R-:W-:Y:S01]  /*4b20*/  LEA R52, P0, R0.reuse, c[0x0][0x1c8], 0x1 ;  /* 0x0000720000347a11 */ /* 0x040fe200078008ff */
[----:B------:R-:W3:Y:S03]  /*4b30*/  LDS.128 R12, [R128+0x3100] ;  /* 0x00310000800c7984 */ /* 0x000ee60000000c00 */
[----:B------:R-:W-:Y:S02]  /*4b40*/  LEA.HI.X R53, R0, c[0x0][0x1cc], R2, 0x1, P0 ;  /* 0x0000730000357a11 */ /* 0x000fe400000f0c02 */
[----:B------:R-:W-:-:S13]  /*4b50*/  ISETP.GE.AND P0, PT, R28, c[0x0][0x27c], PT ;  /* 0x00009f001c007a0c */ /* 0x000fda0003f06270 */
[----:B------:R-:W-:Y:S01]  /*4b60*/  @!P0 HADD2.F32 R3, -RZ, R32.H0_H0 ;  /* 0x20000020ff038230 */ /* 0x000fe20000004100 */
[--C-:B------:R-:W-:Y:S01]  /*4b70*/  @!P0 SHF.R.U32.HI R4, RZ, 0x10, R21.reuse ;  /* 0x00000010ff048819 */ /* 0x100fe20000011615 */
[--C-:B-1----:R-:W-:Y:S01]  /*4b80*/  @!P0 HADD2.F32 R18, -RZ, R69.reuse.H1_H1 ;  /* 0x30000045ff128230 */ /* 0x102fe20000004100 */
[----:B------:R-:W-:Y:S01]  /*4b90*/  @!P0 SHF.R.U64 R7, R20, 0x10, R21 ;  /* 0x0000001014078819 */ /* 0x000fe20000001215 */
[----:B------:R-:W-:Y:S01]  /*4ba0*/  @!P0 HADD2.F32 R30, -RZ, R70.H0_H0 ;  /* 0x20000046ff1e8230 */ /* 0x000fe20000004100 */
[----:B------:R-:W-:Y:S01]  /*4bb0*/  @!P0 SHF.R.U64 R11, R22, 0x10, R23 ;  /* 0x00000010160b8819 */ /* 0x000fe20000001217 */
[----:B------:R-:W-:Y:S01]  /*4bc0*/  @!P0 HADD2.F32 R22, -RZ, R69.H0_H0 ;  /* 0x20000045ff168230 */ /* 0x000fe20000004100 */
[----:B------:R-:W-:Y:S01]  /*4bd0*/  @!P0 SHF.R.U32.HI R8, RZ, 0x10, R65 ;  /* 0x00000010ff088819 */ /* 0x000fe20000011641 */
[----:B------:R-:W-:Y:S01]  /*4be0*/  @!P0 HADD2.F32 R4, -RZ, R4.H0_H0 ;  /* 0x20000004ff048230 */ /* 0x000fe20000004100 */
[----:B------:R-:W-:Y:S01]  /*4bf0*/  @!P0 SHF.R.U32.HI R9, RZ, 0x10, R23 ;  /* 0x00000010ff098819 */ /* 0x000fe20000011617 */
[----:B------:R-:W-:Y:S01]  /*4c00*/  @!P0 HADD2.F32 R11, -RZ, R11.H0_H0 ;  /* 0x2000000bff0b8230 */ /* 0x000fe20000004100 */
[----:B------:R-:W-:Y:S01]  /*4c10*/  @!P0 SHF.R.U64 R20, R64, 0x10, R65 ;  /* 0x0000001040148819 */ /* 0x000fe20000001241 */
[----:B------:R-:W-:Y:S01]  /*4c20*/  @!P0 HADD2.F32 R24, -RZ, R8.H0_H0 ;  /* 0x20000008ff188230 */ /* 0x000fe20000004100 */
[--C-:B------:R-:W-:Y:S01]  /*4c30*/  @!P0 SHF.R.U32.HI R43, RZ, 0x10, R67.reuse ;  /* 0x00000010ff2b8819 */ /* 0x100fe20000011643 */
[----:B--2---:R-:W-:Y:S01]  /*4c40*/  @!P0 IMAD.MOV.U32 R48, RZ, RZ, R46 ;  /* 0x000000ffff308224 */ /* 0x004fe200078e002e */
[----:B------:R-:W-:Y:S01]  /*4c50*/  @!P0 MOV R5, R45 ;  /* 0x0000002d00058202 */ /* 0x000fe20000000f00 */
[----:B------:R-:W-:Y:S01]  /*4c60*/  @!P0 HADD2.F32 R20, -RZ, R20.H0_H0 ;  /* 0x20000014ff148230 */ /* 0x000fe20000004100 */
[----:B------:R-:W-:Y:S01]  /*4c70*/  @!P0 MOV R10, R44 ;  /* 0x0000002c000a8202 */ /* 0x000fe20000000f00 */
[----:B------:R-:W-:Y:S01]  /*4c80*/  @!P0 HADD2.F32 R41, -RZ, R70.H1_H1 ;  /* 0x30000046ff298230 */ /* 0x000fe20000004100 */
[----:B------:R-:W-:Y:S01]  /*4c90*/  @!P0 MOV R31, R47 ;  /* 0x0000002f001f8202 */ /* 0x000fe20000000f00 */
[--C-:B------:R-:W-:Y:S01]  /*4ca0*/  @!P0 HADD2.F32 R21, -RZ, R5.reuse.H0_H0 ;  /* 0x20000005ff158230 */ /* 0x100fe20000004100 */
[----:B------:R-:W-:Y:S01]  /*4cb0*/  @!P0 SHF.R.U64 R66, R66, 0x10, R67 ;  /* 0x0000001042428819 */ /* 0x000fe20000001243 */
[----:B------:R-:W-:Y:S01]  /*4cc0*/  @!P0 HADD2.F32 R23, -RZ, R5.H1_H1 ;  /* 0x30000005ff178230 */ /* 0x000fe20000004100 */
[----:B---3--:R-:W-:Y:S01]  /*4cd0*/  @!P0 MOV R2, R13 ;  /* 0x0000000d00028202 */ /* 0x008fe20000000f00 */
[----:B------:R-:W-:Y:S01]  /*4ce0*/  @!P0 HADD2.F32 R25, -RZ, R48.H0_H0 ;  /* 0x20000030ff198230 */ /* 0x000fe20000004100 */
[-C--:B------:R-:W-:Y:S01]  /*4cf0*/  @!P0 FMUL.FTZ R6, R21, R3.reuse ;  /* 0x0000000315068220 */ /* 0x080fe20000410000 */
[----:B------:R-:W-:Y:S01]  /*4d00*/  @!P0 HADD2.F32 R42, -RZ, R31.H1_H1 ;  /* 0x3000001fff2a8230 */ /* 0x000fe20000004100 */
[----:B------:R-:W-:Y:S01]  /*4d10*/  @!P0 FMUL.FTZ R8, R23, R4 ;  /* 0x0000000417088220 */ /* 0x000fe20000410000 */
[--C-:B------:R-:W-:Y:S02]  /*4d20*/  @!P0 HADD2.F32 R0, -RZ, R2.reuse.H0_H0 ;  /* 0x20000002ff008230 */ /* 0x100fe40000004100 */
[----:B------:R-:W-:Y:S02]  /*4d30*/  @!P0 HADD2.F32 R2, -RZ, R2.H1_H1 ;  /* 0x30000002ff028230 */ /* 0x000fe40000004100 */
[----:B------:R-:W-:Y:S01]  /*4d40*/  @!P0 HADD2.F32 R43, -RZ, R43.H0_H0 ;  /* 0x2000002bff2b8230 */ /* 0x000fe20000004100 */
[C---:B------:R-:W-:Y:S01]  /*4d50*/  @!P0 FFMA.FTZ R58, R0.reuse, R22, -R6 ;  /* 0x00000016003a8223 */ /* 0x040fe20000010806 */
[----:B------:R-:W-:Y:S01]  /*4d60*/  @!P0 MOV R6, R12 ;  /* 0x0000000c00068202 */ /* 0x000fe20000000f00 */
[----:B------:R-:W-:Y:S01]  /*4d70*/  @!P0 FMUL.FTZ R3, R0, R3 ;  /* 0x0000000300038220 */ /* 0x000fe20000410000 */
[----:B------:R-:W-:Y:S01]  /*4d80*/  @!P0 HADD2.F32 R0, -RZ, R32.H1_H1 ;  /* 0x30000020ff008230 */ /* 0x000fe20000004100 */
[C---:B------:R-:W-:Y:S01]  /*4d90*/  @!P0 FMUL.FTZ R4, R2.reuse, R4 ;  /* 0x0000000402048220 */ /* 0x040fe20000410000 */
[----:B------:R-:W-:Y:S01]  /*4da0*/  @!P0 HADD2.F32 R17, -RZ, R10.H0_H0 ;  /* 0x2000000aff118230 */ /* 0x000fe20000004100 */
[----:B------:R-:W-:Y:S01]  /*4db0*/  @!P0 FFMA.FTZ R57, R2, R24, -R8 ;  /* 0x0000001802398223 */ /* 0x000fe20000010808 */
[--C-:B------:R-:W-:Y:S01]  /*4dc0*/  @!P0 HADD2.F32 R5, -RZ, R6.reuse.H0_H0 ;  /* 0x20000006ff058230 */ /* 0x100fe20000004100 */
[----:B------:R-:W-:Y:S01]  /*4dd0*/  @!P0 MOV R8, R14 ;  /* 0x0000000e00088202 */ /* 0x000fe20000000f00 */
[----:B------:R-:W-:Y:S01]  /*4de0*/  @!P0 HADD2.F32 R6, -RZ, R6.H1_H1 ;  /* 0x30000006ff068230 */ /* 0x000fe20000004100 */
[-C--:B------:R-:W-:Y:S01]  /*4df0*/  @!P0 FMUL.FTZ R16, R17, R0.reuse ;  /* 0x0000000011108220 */ /* 0x080fe20000410000 */
[----:B------:R-:W-:Y:S01]  /*4e00*/  @!P0 HADD2.F32 R2, -RZ, R7.H0_H0 ;  /* 0x20000007ff028230 */ /* 0x000fe20000004100 */
[C---:B------:R-:W-:Y:S01]  /*4e10*/  @!P0 FMUL.FTZ R0, R5.reuse, R0 ;  /* 0x0000000005008220 */ /* 0x040fe20000410000 */
[----:B------:R-:W-:Y:S01]  /*4e20*/  @!P0 HADD2.F32 R19, -RZ, R10.H1_H1 ;  /* 0x3000000aff138230 */ /* 0x000fe20000004100 */
[-C--:B------:R-:W-:Y:S01]  /*4e30*/  @!P0 FFMA.FTZ R56, R5, R18.reuse, -R16 ;  /* 0x0000001205388223 */ /* 0x080fe20000010810 */
[----:B------:R-:W-:Y:S01]  /*4e40*/  @!P0 HADD2.F32 R5, -RZ, R33.H0_H0 ;  /* 0x20000021ff058230 */ /* 0x000fe20000004100 */
[----:B------:R-:W-:Y:S01]  /*4e50*/  @!P0 FFMA.FTZ R0, R17, R18, R0 ;  /* 0x0000001211008223 */ /* 0x000fe20000010000 */
[----:B------:R-:W-:Y:S01]  /*4e60*/  @!P0 HADD2.F32 R7, -RZ, R8.H0_H0 ;  /* 0x20000008ff078230 */ /* 0x000fe20000004100 */
[-C--:B------:R-:W-:Y:S01]  /*4e70*/  @!P0 FMUL.FTZ R16, R19, R2.reuse ;  /* 0x0000000213108220 */ /* 0x080fe20000410000 */
[----:B------:R-:W-:Y:S01]  /*4e80*/  @!P0 HADD2.F32 R32, -RZ, R66.H0_H0 ;  /* 0x20000042ff208230 */ /* 0x000fe20000004100 */
[----:B------:R-:W-:Y:S02]  /*4e90*/  @!P0 FMUL.FTZ R10, R25, R5 ;  /* 0x00000005190a8220 */ /* 0x000fe40000410000 */
[C---:B------:R-:W-:Y:S02]  /*4ea0*/  @!P0 FMUL.FTZ R2, R6.reuse, R2 ;  /* 0x0000000206028220 */ /* 0x040fe40000410000 */
[----:B------:R-:W-:Y:S01]  /*4eb0*/  @!P0 FFMA.FTZ R55, R6, R20, -R16 ;  /* 0x0000001406378223 */ /* 0x000fe20000010810 */
[----:B------:R-:W-:Y:S01]  /*4ec0*/  @!P0 MOV R6, R15 ;  /* 0x0000000f00068202 */ /* 0x000fe20000000f00 */
[C---:B------:R-:W-:Y:S01]  /*4ed0*/  @!P0 FMUL.FTZ R5, R7.reuse, R5 ;  /* 0x0000000507058220 */ /* 0x040fe20000410000 */
[----:B------:R-:W-:Y:S01]  /*4ee0*/  @!P0 HADD2.F32 R16, -RZ, R9.H0_H0 ;  /* 0x20000009ff108230 */ /* 0x000fe20000004100 */
[----:B------:R-:W-:Y:S01]  /*4ef0*/  @!P0 FFMA.FTZ R54, R7, R30, -R10 ;  /* 0x0000001e07368223 */ /* 0x000fe2000001080a */
[----:B------:R-:W-:Y:S01]  /*4f00*/  @!P0 HADD2.F32 R7, -RZ, R33.H1_H1 ;  /* 0x30000021ff078230 */ /* 0x000fe20000004100 */
[----:B------:R-:W-:Y:S01]  /*4f10*/  @!P0 FFMA.FTZ R2, R19, R20, R2 ;  /* 0x0000001413028223 */ /* 0x000fe20000010002 */
[----:B------:R-:W-:Y:S01]  /*4f20*/  @!P0 HADD2.F32 R33, -RZ, R31.H0_H0 ;  /* 0x2000001fff218230 */ /* 0x000fe20000004100 */
[----:B------:R-:W-:Y:S01]  /*4f30*/  @!P0 FFMA.FTZ R3, R21, R22, R3 ;  /* 0x0000001615038223 */ /* 0x000fe20000010003 */
[----:B------:R-:W-:Y:S01]  /*4f40*/  @!P0 HADD2.F32 R31, -RZ, R48.H1_H1 ;  /* 0x30000030ff1f8230 */ /* 0x000fe20000004100 */
[----:B------:R-:W-:Y:S01]  /*4f50*/  @!P0 FMUL.FTZ R48, R42, R16 ;  /* 0x000000102a308220 */ /* 0x000fe20000410000 */
[----:B------:R-:W-:Y:S01]  /*4f60*/  @!P0 F2FP.PACK_AB R0, R2, R0 ;  /* 0x000000000200823e */ /* 0x000fe200000000ff */
[----:B------:R-:W-:Y:S01]  /*4f70*/  @!P0 FMUL.FTZ R49, R33, R7 ;  /* 0x0000000721318220 */ /* 0x000fe20000410000 */
[----:B------:R-:W-:Y:S01]  /*4f80*/  @!P0 HADD2.F32 R10, -RZ, R8.H1_H1 ;  /* 0x30000008ff0a8230 */ /* 0x000fe20000004100 */
[----:B------:R-:W-:Y:S01]  /*4f90*/  @!P0 FMUL.FTZ R50, R31, R11 ;  /* 0x0000000b1f328220 */ /* 0x000fe20000410000 */
[--C-:B------:R-:W-:Y:S01]  /*4fa0*/  @!P0 HADD2.F32 R9, -RZ, R6.reuse.H0_H0 ;  /* 0x20000006ff098230 */ /* 0x100fe20000004100 */
[----:B------:R-:W-:Y:S01]  /*4fb0*/  @!P0 FFMA.FTZ R4, R23, R24, R4 ;  /* 0x0000001817048223 */ /* 0x000fe20000010004 */
[----:B------:R-:W-:Y:S01]  /*4fc0*/  @!P0 HADD2.F32 R8, -RZ, R6.H1_H1 ;  /* 0x30000006ff088230 */ /* 0x000fe20000004100 */
[----:B------:R-:W-:Y:S02]  /*4fd0*/  @!P0 FFMA.FTZ R50, R10, R32, -R50 ;  /* 0x000000200a328223 */ /* 0x000fe40000010832 */
[----:B------:R-:W-:Y:S01]  /*4fe0*/  @!P0 FFMA.FTZ R49, R9, R41, -R49 ;  /* 0x0000002909318223 */ /* 0x000fe20000010831 */
[----:B------:R-:W-:Y:S01]  /*4ff0*/  @!P0 F2FP.PACK_AB R3, R4, R3 ;  /* 0x000000030403823e */ /* 0x000fe200000000ff */
[----:B------:R-:W-:Y:S01]  /*5000*/  @!P0 FFMA.FTZ R51, R8, R43, -R48 ;  /* 0x0000002b08338223 */ /* 0x000fe20000010830 */
[----:B------:R-:W-:Y:S01]  /*5010*/  @!P0 F2FP.PACK_AB R48, R57, R58 ;  /* 0x0000003a3930823e */ /* 0x000fe200000000ff */
[----:B------:R-:W-:Y:S01]  /*5020*/  @!P0 FMUL.FTZ R6, R10, R11 ;  /* 0x0000000b0a068220 */ /* 0x000fe20000410000 */
[----:B------:R-:W-:Y:S01]  /*5030*/  @!P0 F2FP.PACK_AB R11, R55, R56 ;  /* 0x00000038370b823e */ /* 0x000fe200000000ff */
[----:B------:R-:W-:Y:S01]  /*5040*/  @!P0 FMUL.FTZ R7, R9, R7 ;  /* 0x0000000709078220 */ /* 0x000fe20000410000 */
[----:B------:R-:W-:Y:S01]  /*5050*/  @!P0 F2FP.PACK_AB R10, R51, R49 ;  /* 0x00000031330a823e */ /* 0x000fe200000000ff */
[----:B------:R-:W-:Y:S01]  /*5060*/  @!P0 FFMA.FTZ R5, R25, R30, R5 ;  /* 0x0000001e19058223 */ /* 0x000fe20000010005 */
[----:B------:R-:W-:Y:S01]  /*5070*/  @!P0 F2FP.PACK_AB R9, R50, R54 ;  /* 0x000000363209823e */ /* 0x000fe200000000ff */
[----:B------:R-:W-:Y:S01]  /*5080*/  @!P0 FMUL.FTZ R8, R8, R16 ;  /* 0x0000001008088220 */ /* 0x000fe20000410000 */
[----:B------:R-:W-:Y:S01]  /*5090*/  @!P0 MOV R13, R48 ;  /* 0x00000030000d8202 */ /* 0x000fe20000000f00 */
[----:B------:R-:W-:Y:S01]  /*50a0*/  @!P0 FFMA.FTZ R6, R31, R32, R6 ;  /* 0x000000201f068223 */ /* 0x000fe20000010006 */
[----:B------:R-:W-:Y:S01]  /*50b0*/  @!P0 MOV R14, R9 ;  /* 0x00000009000e8202 */ /* 0x000fe20000000f00 */
[----:B------:R-:W-:Y:S01]  /*50c0*/  @!P0 FFMA.FTZ R7, R33, R41, R7 ;  /* 0x0000002921078223 */ /* 0x000fe20000010007 */
[----:B------:R-:W-:Y:S01]  /*50d0*/  @!P0 MOV R15, R10 ;  /* 0x0000000a000f8202 */ /* 0x000fe20000000f00 */
[----:B------:R-:W-:Y:S01]  /*50e0*/  @!P0 IMAD.MOV.U32 R12, RZ, RZ, R11 ;  /* 0x000000ffff0c8224 */ /* 0x000fe200078e000b */
[----:B------:R-:W-:Y:S01]  /*50f0*/  @!P0 F2FP.PACK_AB R5, R6, R5 ;  /* 0x000000050605823e */ /* 0x000fe200000000ff */
[----:B------:R-:W-:Y:S01]  /*5100*/  @!P0 FFMA.FTZ R8, R42, R43, R8 ;  /* 0x0000002b2a088223 */ /* 0x000fe20000010008 */
[----:B------:R-:W-:Y:S01]  /*5110*/  @!P0 MOV R45, R3 ;  /* 0x00000003002d8202 */ /* 0x000fe20000000f00 */
[----:B------:R-:W-:Y:S01]  /*5120*/  @!P0 IMAD.MOV.U32 R44, RZ, RZ, R0 ;  /* 0x000000ffff2c8224 */ /* 0x000fe200078e0000 */
[----:B------:R1:W-:Y:S01]  /*5130*/  STG.E.128 [R52.64], R12 ;  /* 0x0000000c34007986 */ /* 0x0003e2000c101d06 */
[----:B------:R-:W-:Y:S02]  /*5140*/  @!P0 MOV R46, R5 ;  /* 0x00000005002e8202 */ /* 0x000fe40000000f00 */
[----:B------:R-:W-:Y:S04]  /*5150*/  @!P0 F2FP.PACK_AB R7, R8, R7 ;  /* 0x000000070807823e */ /* 0x000fe800000000ff */
[----:B------:R-:W-:Y:S02]  /*5160*/  @!P0 MOV R47, R7 ;  /* 0x00000007002f8202 */ /* 0x000fe40000000f00 */
[----:B------:R-:W-:-:S13]  /*5170*/  ISETP.GE.AND P0, PT, R102, c[0x0][0x1d4], PT ;  /* 0x0000750066007a0c */ /* 0x000fda0003f06270 */
[----:B------:R-:W-:-:S05]  /*5180*/  @P0 BRA `(.L_x_661) ;  /* 0x000001c000000947 */ /* 0x000fca0003800000 */
[----:B------:R-:W-:Y:S04]  /*5190*/  IADD3 R0, P1, P0, R88, R80, R102 ;  /* 0x0000005058007210 */ /* 0x000fe8000783e066 */
[----:B------:R-:W-:Y:S02]  /*51a0*/  IADD3.X R3, R90, R79, R123, P1, P0 ;  /* 0x0000004f5a037210 */ /* 0x000fe40000fe047b */
[C---:B------:R-:W-:Y:S04]  /*51b0*/  LEA R2, P0, R0.reuse, c[0x0][0x1c8], 0x1 ;  /* 0x0000720000027a11 */ /* 0x040fe800078008ff */
[----:B------:R-:W-:Y:S05]  /*51c0*/  LEA.HI.X R3, R0, c[0x0][0x1cc], R3, 0x1, P0 ;  /* 0x0000730000037a11 */ /* 0x000fea00000f0c03 */
[----:B------:R2:W-:Y:S01]  /*51d0*/  STG.E.128 [R2.64], R44 ;  /* 0x0000002c02007986 */ /* 0x0005e2000c101d06 */
[----:B------:R-:W-:-:S05]  /*51e0*/  BRA `(.L_x_661) ;  /* 0x0000016000007947 */ /* 0x000fca0003800000 */
.L_x_657:
[----:B------:R-:W-:Y:S05]  /*51f0*/  IMAD R0, R78, -0x40, R96 ;  /* 0xffffffc04e007824 */ /* 0x000fea00078e0260 */
[----:B------:R-:W-:Y:S04]  /*5200*/  IMNMX R0, R0, 0x40, PT ;  /* 0x0000004000007817 */ /* 0x000fe80003800200 */
[----:B------:R-:W-:-:S13]  /*5210*/  ISETP.GE.AND P0, PT, R92, R0, PT ;  /* 0x000000005c00720c */ /* 0x000fda0003f06270 */
[----:B------:R-:W-:-:S05]  /*5220*/  @P0 BRA `(.L_x_661) ;  /* 0x0000012000000947 */ /* 0x000fca0003800000 */
[----:B------:R-:W-:-:S13]  /*5230*/  ISETP.GE.AND P0, PT, R26, c[0x0][0x1d4], PT ;  /* 0x000075001a007a0c */ /* 0x000fda0003f06270 */
[----:B------:R-:W1:Y:S04]  /*5240*/  @!P0 LDS.128 R4, [R86+0x3000] ;  /* 0x0030000056048984 */ /* 0x000e680000000c00 */
[----:B-1----:R-:W-:Y:S01]  /*5250*/  @!P0 STG.E.128 [R60.64], R4 ;  /* 0x000000043c008986 */ /* 0x002fe2000c101d06 */
[----:B------:R-:W-:-:S13]  /*5260*/  ISETP.GE.AND P0, PT, R29, c[0x0][0x1d4], PT ;  /* 0x000075001d007a0c */ /* 0x000fda0003f06270 */
[----:B------:R-:W1:Y:S04]  /*5270*/  @!P0 LDS.128 R4, [R87+0x3000] ;  /* 0x0030000057048984 */ /* 0x000e680000000c00 */
[----:B-1----:R-:W-:Y:S01]  /*5280*/  @!P0 STG.E.128 [R60.64+0x20], R4 ;  /* 0x000020043c008986 */ /* 0x002fe2000c101d06 */
        /* <DEDUP_REMOVED lines=11> */
[----:B-1----:R1:W-:Y:S02]  /*5340*/  @!P0 STG.E.128 [R60.64+0xa0], R4 ;  /* 0x0000a0043c008986 */ /* 0x0023e4000c101d06 */
.L_x_661:
[----:B------:R-:W-:Y:S05]  /*5350*/  BSYNC B1 ;  /* 0x0000000000017941 */ /* 0x000fea0003800000 */
.L_x_656:
[C---:B-1----:R-:W-:Y:S01]  /*5360*/  IMAD.SHL.U32 R10, R78.reuse, 0x40, RZ ;  /* 0x000000404e0a7824 */ /* 0x042fe200078e00ff */
[----:B------:R-:W-:Y:S01]  /*5370*/  SHF.L.U64.HI R9, R78, 0x6, R91 ;  /* 0x000000064e097819 */ /* 0x000fe2000001025b */
[----:B------:R-:W-:Y:S02]  /*5380*/  BSSY B0, `(.L_x_678) ;  /* 0x0000044000007945 */ /* 0x000fe40003800000 */
[----:B--2--5:R-:W-:Y:S01]  /*5390*/  IMAD.IADD R3, R138, 0x1, -R10 ;  /* 0x000000018a037824 */ /* 0x024fe200078e0a0a */
[----:B------:R-:W-:Y:S04]  /*53a0*/  IADD3 R0, P0, R10, R139, RZ ;  /* 0x0000008b0a007210 */ /* 0x000fe80007f1e0ff */
[----:B------:R-:W-:Y:S02]  /*53b0*/  IADD3.X R2, R9, R145, RZ, P0, !PT ;  /* 0x0000009109027210 */ /* 0x000fe400007fe4ff */
[----:B------:R-:W-:-:S13]  /*53c0*/  ISETP.GE.AND P0, PT, R3, 0x21, PT ;  /* 0x000000210300780c */ /* 0x000fda0003f06270 */
[----:B------:R-:W-:Y:S02]  /*53d0*/  @P0 IADD3 R8, P1, R0, 0x20, RZ ;  /* 0x0000002000080810 */ /* 0x000fe40007f3e0ff */
[----:B------:R-:W-:Y:S03]  /*53e0*/  @P0 MOV R7, R101 ;  /* 0x0000006500070202 */ /* 0x000fe60000000f00 */
[----:B------:R-:W-:Y:S01]  /*53f0*/  @P0 IMAD.X R6, RZ, RZ, R2, P1 ;  /* 0x000000ffff060224 */ /* 0x000fe200008e0602 */
[----:B------:R-:W-:-:S13]  /*5400*/  ISETP.GE.AND P1, PT, R3, 0x1, PT ;  /* 0x000000010300780c */ /* 0x000fda0003f26270 */
[----:B------:R-:W-:Y:S01]  /*5410*/  @P1 MOV R3, R101 ;  /* 0x0000006500031202 */ /* 0x000fe20000000f00 */
[----:B------:R-:W-:Y:S02]  /*5420*/  @P1 IMAD R4, R2, c[0x0][0x258], RZ ;  /* 0x0000960002041a24 */ /* 0x000fe400078e02ff */
[----:B------:R-:W-:Y:S04]  /*5430*/  @P1 IMAD.MOV.U32 R2, RZ, RZ, R98 ;  /* 0x000000ffff021224 */ /* 0x000fe800078e0062 */
[C---:B------:R-:W-:Y:S04]  /*5440*/  @P1 IMAD.WIDE.U32 R2, R0.reuse, c[0x0][0x258], R2 ;  /* 0x0000960000021a25 */ /* 0x040fe800078e0002 */
[----:B------:R-:W-:Y:S01]  /*5450*/  @P1 IMAD R0, R0, c[0x0][0x25c], R4 ;  /* 0x0000970000001a24 */ /* 0x000fe200078e0204 */
[C---:B------:R-:W-:Y:S03]  /*5460*/  @P1 LEA R4, P2, R2.reuse, c[0x0][0x250], 0x1 ;  /* 0x0000940002041a11 */ /* 0x040fe600078408ff */
[----:B------:R-:W-:Y:S05]  /*5470*/  @P1 IMAD.IADD R0, R3, 0x1, R0 ;  /* 0x0000000103001824 */ /* 0x000fea00078e0200 */
[----:B------:R-:W-:Y:S01]  /*5480*/  @P1 LEA.HI.X R5, R2, c[0x0][0x254], R0, 0x1, P2 ;  /* 0x0000950002051a11 */ /* 0x000fe200010f0c00 */
[----:B------:R-:W-:Y:S02]  /*5490*/  @P0 IMAD R0, R6, c[0x0][0x258], RZ ;  /* 0x0000960006000a24 */ /* 0x000fe400078e02ff */
[----:B------:R-:W-:Y:S02]  /*54a0*/  @P0 IMAD.MOV.U32 R6, RZ, RZ, R98 ;  /* 0x000000ffff060224 */ /* 0x000fe400078e0062 */
        /* <DEDUP_REMOVED lines=22> */
[----:B------:R-:W-:Y:S02]  /*5610*/  IMAD.MOV.U32 R4, RZ, RZ, R114 ;  /* 0x000000ffff047224 */ /* 0x000fe400078e0072 */
[----:B------:R-:W-:Y:S02]  /*5620*/  IMAD.MOV.U32 R5, RZ, RZ, R131 ;  /* 0x000000ffff057224 */ /* 0x000fe400078e0083 */
[----:B------:R-:W-:Y:S02]  /*5630*/  IMAD.X R2, R9, 0x1, R143, P0 ;  /* 0x0000000109027824 */ /* 0x000fe400000e068f */
[----:B------:R-:W-:Y:S04]  /*5640*/  IMAD.WIDE.U32 R4, R0, c[0x0][0x208], R4 ;  /* 0x0000820000047a25 */ /* 0x000fe800078e0004 */
[----:B------:R-:W-:Y:S04]  /*5650*/  IMAD R2, R2, c[0x0][0x208], RZ ;  /* 0x0000820002027a24 */ /* 0x000fe800078e02ff */
[----:B------:R-:W-:Y:S01]  /*5660*/  IMAD R0, R0, c[0x0][0x20c], R2 ;  /* 0x0000830000007a24 */ /* 0x000fe200078e0202 */
[C---:B------:R-:W-:Y:S03]  /*5670*/  LEA R2, P0, R4.reuse, c[0x0][0x1f8], 0x1 ;  /* 0x00007e0004027a11 */ /* 0x040fe600078008ff */
[----:B------:R-:W-:Y:S05]  /*5680*/  IMAD.IADD R0, R5, 0x1, R0 ;  /* 0x0000000105007824 */ /* 0x000fea00078e0200 */
[----:B------:R-:W-:Y:S02]  /*5690*/  LEA.HI.X R3, R4, c[0x0][0x1fc], R0, 0x1, P0 ;  /* 0x00007f0004037a11 */ /* 0x000fe400000f0c00 */
[----:B------:R-:W-:-:S13]  /*56a0*/  ISETP.GE.AND P0, PT, R26, c[0x0][0x1d4], PT ;  /* 0x000075001a007a0c */ /* 0x000fda0003f06270 */
[----:B------:R-:W1:Y:S04]  /*56b0*/  @!P0 LDS.128 R4, [R86] ;  /* 0x0000000056048984 */ /* 0x000e680000000c00 */
[----:B-1----:R-:W-:Y:S01]  /*56c0*/  @!P0 STG.E.128 [R2.64], R4 ;  /* 0x0000000402008986 */ /* 0x002fe2000c101d06 */
[----:B------:R-:W-:-:S13]  /*56d0*/  ISETP.GE.AND P0, PT, R29, c[0x0][0x1d4], PT ;  /* 0x000075001d007a0c */ /* 0x000fda0003f06270 */
[----:B------:R-:W1:Y:S04]  /*56e0*/  @!P0 LDS.128 R4, [R87] ;  /* 0x0000000057048984 */ /* 0x000e680000000c00 */
        /* <DEDUP_REMOVED lines=13> */
.L_x_679:
[----:B-1----:R-:W-:Y:S05]  /*57c0*/  BSYNC B0 ;  /* 0x0000000000007941 */ /* 0x002fea0003800000 */
.L_x_678:
        /* <DEDUP_REMOVED lines=25> */
.L_x_655:
[----:B------:R-:W2:Y:S01]  /*5960*/  LDL R169, [R1] ;  /* 0x0000000001a97983 */ /* 0x000ea20000100800 */
[----:B------:R-:W-:-:S05]  /*5970*/  IMAD.MOV.U32 R29, RZ, RZ, c[0x0][0x2c4] ;  /* 0x0000b100ff1d7624 */ /* 0x000fca00078e00ff */
[----:B------:R-:W-:Y:S01]  /*5980*/  ISETP.NE.AND P2, PT, R29, 0x1, PT ;  /* 0x000000011d00780c */ /* 0x000fe20003f45270 */
[----:B------:R-:W-:Y:S01]  /*5990*/  CS2R R94, SRZ ;  /* 0x00000000005e7805 */ /* 0x000fe2000001ff00 */
[----:B------:R-:W-:Y:S01]  /*59a0*/  IADD3 R6, R151, R150, RZ ;  /* 0x0000009697067210 */ /* 0x000fe20007ffe0ff */
[----:B------:R-:W-:Y:S01]  /*59b0*/  IMAD.MOV.U32 R11, RZ, RZ, RZ ;  /* 0x000000ffff0b7224 */ /* 0x000fe200078e00ff */
[----:B------:R-:W-:Y:S01]  /*59c0*/  PLOP3.LUT P4, PT, PT, PT, PT, 0x80, 0x0 ;  /* 0x000000000000781c */ /* 0x000fe20003f8f070 */
[----:B------:R-:W-:Y:S01]  /*59d0*/  IMAD.MOV.U32 R92, RZ, RZ, RZ ;  /* 0x000000ffff5c7224 */ /* 0x000fe200078e00ff */
[----:B------:R-:W-:Y:S01]  /*59e0*/  CS2R R98, SRZ ;  /* 0x0000000000627805 */ /* 0x000fe2000001ff00 */
[----:B------:R-:W-:Y:S01]  /*59f0*/  CS2R R96, SRZ ;  /* 0x0000000000607805 */ /* 0x000fe2000001ff00 */
[----:B------:R-:W-:Y:S01]  /*5a00*/  MOV R12, RZ ;  /* 0x000000ff000c7202 */ /* 0x000fe20000000f00 */
[----:B------:R-:W-:Y:S01]  /*5a10*/  IMAD.MOV.U32 R90, RZ, RZ, RZ ;  /* 0x000000ffff5a7224 */ /* 0x000fe200078e00ff */
[----:B------:R-:W-:Y:S01]  /*5a20*/  CS2R R88, SRZ ;  /* 0x0000000000587805 */ /* 0x000fe2000001ff00 */
[----:B------:R-:W-:Y:S01]  /*5a30*/  CS2R R86, SRZ ;  /* 0x0000000000567805 */ /* 0x000fe2000001ff00 */
[----:B-1----:R-:W-:Y:S01]  /*5a40*/  CS2R R84, SRZ ;  /* 0x0000000000547805 */ /* 0x002fe2000001ff00 */
        /* <DEDUP_REMOVED lines=53> */
[----:B------:R-:W-:Y:S01]  /*5da0*/  CS2R R44, SRZ ;  /* 0x00000000002c7805 */ /* 0x000fe2000001ff00 */
[----:B------:R-:W-:Y:S01]  /*5db0*/  IMAD.MOV.U32 R154, RZ, RZ, RZ ;  /* 0x000000ffff9a7224 */ /* 0x000fe200078e00ff */
[----:B------:R-:W-:Y:S01]  /*5dc0*/  MOV R152, RZ ;  /* 0x000000ff00987202 */ /* 0x000fe20000000f00 */
[----:B------:R-:W-:Y:S01]  /*5dd0*/  IMAD.MOV.U32 R54, RZ, RZ, RZ ;  /* 0x000000ffff367224 */ /* 0x000fe200078e00ff */
[----:B------:R-:W-:Y:S01]  /*5de0*/  MOV R53, RZ ;  /* 0x000000ff00357202 */ /* 0x000fe20000000f00 */
[----:B------:R-:W-:Y:S01]  /*5df0*/  CS2R R50, SRZ ;  /* 0x0000000000327805 */ /* 0x000fe2000001ff00 */
[----:B--2---:R-:W-:-:S05]  /*5e00*/  IADD3 R0, R169, 0x7f, RZ ;  /* 0x0000007fa9007810 */ /* 0x004fca0007ffe0ff */
[----:B------:R-:W-:-:S05]  /*5e10*/  @P2 IMAD.HI.U32 R2, R0, c[0x0][0x2c8], RZ ;  /* 0x0000b20000022a27 */ /* 0x000fca00078e00ff */
[----:B------:R-:W-:-:S05]  /*5e20*/  @P2 SHF.R.U32.HI R0, RZ, c[0x0][0x2cc], R2 ;  /* 0x0000b300ff002a19 */ /* 0x000fca0000011602 */
[----:B------:R-:W-:-:S05]  /*5e30*/  IMAD.IADD R0, R156, 0x1, R0 ;  /* 0x000000019c007824 */ /* 0x000fca00078e0200 */
[----:B------:R-:W-:-:S04]  /*5e40*/  SHF.R.S32.HI R2, RZ, 0x1f, R0 ;  /* 0x0000001fff027819 */ /* 0x000fc80000011400 */
[----:B------:R-:W-:-:S04]  /*5e50*/  LEA.HI R0, R2, R0, RZ, 0x6 ;  /* 0x0000000002007211 */ /* 0x000fc800078f30ff */
[----:B------:R-:W-:-:S04]  /*5e60*/  SHF.R.S32.HI R0, RZ, 0x6, R0 ;  /* 0x00000006ff007819 */ /* 0x000fc80000011400 */
[----:B------:R-:W-:-:S04]  /*5e70*/  IMNMX R155, R155, R0, PT ;  /* 0x000000009b9b7217 */ /* 0x000fc80003800200 */
[----:B------:R-:W-:Y:S02]  /*5e80*/  ISETP.GE.AND P0, PT, R155, 0x1, PT ;  /* 0x000000019b00780c */ /* 0x000fe40003f06270 */
[----:B------:R-:W-:-:S11]  /*5e90*/  MOV R156, RZ ;  /* 0x000000ff009c7202 */ /* 0x000fd60000000f00 */
[----:B------:R-:W-:Y:S05]  /*5ea0*/  @!P0 BRA `(.L_x_681) ;  /* 0x000139c000008947 */ /* 0x000fea0003800000 */
[----:B------:R-:W2:Y:S01]  /*5eb0*/  LDL R48, [R1+0x70] ;  /* 0x0000700001307983 */ /* 0x000ea20000100800 */
[----:B------:R-:W-:-:S03]  /*5ec0*/  ISETP.NE.U32.AND P0, PT, RZ, c[0x0][0x340], PT ;  /* 0x0000d000ff007a0c */ /* 0x000fc60003f05070 */
[----:B------:R-:W3:Y:S01]  /*5ed0*/  LDL R179, [R1+0x6c] ;  /* 0x00006c0001b37983 */ /* 0x000ee20000100800 */
[----:B------:R-:W-:-:S13]  /*5ee0*/  ISETP.NE.AND.EX P1, PT, RZ, c[0x0][0x344], PT, P0 ;  /* 0x0000d100ff007a0c */ /* 0x000fda0003f25300 */
[----:B------:R-:W-:Y:S01]  /*5ef0*/  @P1 IMAD.MOV.U32 R2, RZ, RZ, 0x4 ;  /* 0x00000004ff021424 */ /* 0x000fe200078e00ff */
[----:B------:R-:W-:Y:S01]  /*5f00*/  SHF.R.S32.HI R16, RZ, 0x1f, R165 ;  /* 0x0000001fff107819 */ /* 0x000fe200000114a5 */
[----:B------:R-:W1:Y:S01]  /*5f10*/  S2R R49, SR_CTAID.Y ;  /* 0x0000000000317919 */ /* 0x000e620000002600 */
[----:B------:R-:W-:Y:S02]  /*5f20*/  SHF.R.S32.HI R0, RZ, 0x1f, R147 ;  /* 0x0000001fff007819 */ /* 0x000fe40000011493 */
[CC--:B------:R-:W-:Y:S02]  /*5f30*/  LEA.HI R115, R16.reuse, R165.reuse, RZ, 0x3 ;  /* 0x000000a510737211 */ /* 0x0c0fe400078f18ff */
[----:B------:R-:W-:Y:S01]  /*5f40*/  LEA.HI R10, R16, R165, RZ, 0x2 ;  /* 0x000000a5100a7211 */ /* 0x000fe200078f10ff */
[----:B------:R-:W-:Y:S01]  /*5f50*/  IMAD R0, R0, c[0x0][0x178], RZ ;  /* 0x00005e0000007a24 */ /* 0x000fe200078e02ff */
[----:B------:R-:W-:-:S03]  /*5f60*/  SHF.R.S32.HI R113, RZ, 0x3, R115 ;  /* 0x00000003ff717819 */ /* 0x000fc60000011473 */
[----:B------:R-:W-:Y:S02]  /*5f70*/  IMAD R4, R147, c[0x0][0x17c], R0 ;  /* 0x00005f0093047a24 */ /* 0x000fe400078e0200 */
[----:B------:R-:W-:Y:S01]  /*5f80*/  IMAD.SHL.U32 R0, R113, 0x40, RZ ;  /* 0x0000004071007824 */ /* 0x000fe200078e00ff */
[----:B------:R-:W-:-:S04]  /*5f90*/  SHF.R.S32.HI R88, RZ, 0x2, R10 ;  /* 0x00000002ff587819 */ /* 0x000fc8000001140a */
[----:B------:R-:W-:Y:S01]  /*5fa0*/  LOP3.LUT R0, R0, 0xc0, RZ, 0xc0, !PT ;  /* 0x000000c000007812 */ /* 0x000fe200078ec0ff */
[----:B------:R-:W-:Y:S02]  /*5fb0*/  IMAD R5, R167, c[0x0][0x1b8], RZ ;  /* 0x00006e00a7057a24 */ /* 0x000fe400078e02ff */
[----:B--2---:R-:W-:-:S05]  /*5fc0*/  @P1 IMAD.WIDE R2, R48, R2, c[0x0][0x340] ;  /* 0x0000d00030021625 */ /* 0x004fca00078e0202 */
[----:B------:R2:W4:Y:S01]  /*5fd0*/  @P1 LDG.E R21, [R2.64] ;  /* 0x0000000602151981 */ /* 0x000522000c1e1900 */
[----:B------:R-:W-:Y:S01]  /*5fe0*/  SHF.R.S32.HI R17, RZ, 0x1f, R48 ;  /* 0x0000001fff117819 */ /* 0x000fe20000011430 */
[----:B---3--:R-:W-:Y:S01]  /*5ff0*/  IMAD R44, R179, c[0x0][0x2c4], RZ ;  /* 0x0000b100b32c7a24 */ /* 0x008fe200078e02ff */
[----:B------:R-:W-:Y:S01]  /*6000*/  LEA.HI R154, R16, R165, RZ, 0x5 ;  /* 0x000000a5109a7211 */ /* 0x000fe200078f28ff */
[----:B------:R-:W-:Y:S03]  /*6010*/  BSSY B0, `(.L_x_682) ;  /* 0x0000084000007945 */ /* 0x000fe60003800000 */
[----:B------:R-:W-:Y:S02]  /*6020*/  SHF.R.S32.HI R153, RZ, 0x5, R154 ;  /* 0x00000005ff997819 */ /* 0x000fe4000001149a */
[----:B--2---:R-:W-:-:S05]  /*6030*/  LOP3.LUT R2, R10, 0xfffffffc, RZ, 0xc0, !PT ;  /* 0xfffffffc0a027812 */ /* 0x004fca00078ec0ff */
[----:B------:R-:W-:Y:S02]  /*6040*/  IMAD.IADD R152, R165, 0x1, -R2 ;  /* 0x00000001a5987824 */ /* 0x000fe400078e0a02 */
[----:B------:R-:W-:-:S04]  /*6050*/  IMAD.WIDE.U32 R2, R147, c[0x0][0x178], RZ ;  /* 0x00005e0093027a25 */ /* 0x000fc800078e00ff */
[C---:B------:R-:W-:Y:S01]  /*6060*/  IMAD.SHL.U32 R12, R152.reuse, 0x8, RZ ;  /* 0x00000008980c7824 */ /* 0x040fe200078e00ff */
[----:B------:R-:W-:Y:S01]  /*6070*/  IADD3 R3, R3, R4, RZ ;  /* 0x0000000403037210 */ /* 0x000fe20007ffe0ff */
[----:B------:R-:W-:-:S03]  /*6080*/  IMAD R11, R152, 0x20, R88 ;  /* 0x00000020980b7824 */ /* 0x000fc600078e0258 */
[----:B------:R-:W-:Y:S01]  /*6090*/  LOP3.LUT R4, R0, 0x18, R12, 0xf8, !PT ;  /* 0x0000001800047812 */ /* 0x000fe200078ef80c */
[----:B-1----:R-:W-:Y:S01]  /*60a0*/  IMAD.WIDE.U32 R2, R49, c[0x0][0x1b8], R2 ;  /* 0x00006e0031027a25 */ /* 0x002fe200078e0002 */
[----:B------:R-:W-:Y:S02]  /*60b0*/  SHF.R.U32.HI R0, RZ, 0x3, R0 ;  /* 0x00000003ff007819 */ /* 0x000fe40000011600 */
[----:B------:R-:W-:Y:S01]  /*60c0*/  IADD3 R8, R12, 0x40, RZ ;  /* 0x000000400c087810 */ /* 0x000fe20007ffe0ff */
[----:B------:R-:W-:Y:S01]  /*60d0*/  IMAD.IADD R11, R169, 0x1, R11 ;  /* 0x00000001a90b7824 */ /* 0x000fe200078e020b */
[----:B------:R-:W-:Y:S01]  /*60e0*/  LOP3.LUT R20, R4, R0, RZ, 0x3c, !PT ;  /* 0x0000000004147212 */ /* 0x000fe200078e3cff */
[----:B------:R-:W-:Y:S01]  /*60f0*/  IMAD R4, R49, c[0x0][0x1bc], R5 ;  /* 0x00006f0031047a24 */ /* 0x000fe200078e0205 */
[----:B------:R-:W-:Y:S02]  /*6100*/  SHF.R.S32.HI R5, RZ, 0x1f, R6 ;  /* 0x0000001fff057819 */ /* 0x000fe40000011406 */
[C---:B------:R-:W-:Y:S01]  /*6110*/  IADD3 R0, P0, R88.reuse, R6, RZ ;  /* 0x0000000658007210 */ /* 0x040fe20007f1e0ff */
[----:B------:R-:W-:Y:S01]  /*6120*/  IMAD.IADD R3, R3, 0x1, R4 ;  /* 0x0000000103037824 */ /* 0x000fe200078e0204 */
[----:B------:R-:W-:Y:S01]  /*6130*/  MOV R7, R11 ;  /* 0x0000000b00077202 */ /* 0x000fe20000000f00 */
[----:B------:R-:W-:Y:S01]  /*6140*/  @P2 IMAD.HI.U32 R6, R11, c[0x0][0x2c8], RZ ;  /* 0x0000b2000b062a27 */ /* 0x000fe200078e00ff */
[----:B------:R-:W-:-:S02]  /*6150*/  LEA.HI.X.SX32 R4, R88, R5, 0x1, P0 ;  /* 0x0000000558047211 */ /* 0x000fc400000f0eff */
[----:B------:R-:W-:Y:S02]  /*6160*/  ISETP.NE.U32.AND P0, PT, RZ, c[0x0][0x348], PT ;  /* 0x0000d200ff007a0c */ /* 0x000fe40003f05070 */
[----:B------:R-:W-:Y:S01]  /*6170*/  @P2 SHF.R.U32.HI R7, RZ, c[0x0][0x2cc], R6 ;  /* 0x0000b300ff072a19 */ /* 0x000fe20000011606 */
[----:B------:R-:W-:Y:S01]  /*6180*/  IMAD R5, R4, c[0x0][0x1e0], RZ ;  /* 0x0000780004057a24 */ /* 0x000fe200078e02ff */
[----:B------:R-:W-:Y:S01]  /*6190*/  LEA.HI R6, R16, R165, RZ, 0x4 ;  /* 0x000000a510067211 */ /* 0x000fe200078f20ff */
[----:B------:R-:W-:Y:S01]  /*61a0*/  IMAD R4, R4, c[0x0][0x208], RZ ;  /* 0x0000820004047a24 */ /* 0x000fe200078e02ff */
[----:B------:R-:W-:Y:S01]  /*61b0*/  ISETP.NE.AND.EX P0, PT, RZ, c[0x0][0x34c], PT, P0 ;  /* 0x0000d300ff007a0c */ /* 0x000fe20003f05300 */
[C---:B------:R-:W-:Y:S01]  /*61c0*/  IMAD R18, R0.reuse, c[0x0][0x1e4], R5 ;  /* 0x0000790000127a24 */ /* 0x040fe200078e0205 */
[----:B------:R-:W-:Y:S01]  /*61d0*/  SHF.R.S32.HI R13, RZ, 0x1f, R12 ;  /* 0x0000001fff0d7819 */ /* 0x000fe2000001140c */
[----:B------:R-:W-:Y:S01]  /*61e0*/  IMAD R19, R0, c[0x0][0x20c], R4 ;  /* 0x0000830000137a24 */ /* 0x000fe200078e0204 */
[----:B------:R-:W-:-:S02]  /*61f0*/  LOP3.LUT R5, R6, 0xfffffff0, RZ, 0xc0, !PT ;  /* 0xfffffff006057812 */ /* 0x000fc400078ec0ff */
[----:B------:R-:W-:Y:S01]  /*6200*/  SEL R6, R17, RZ, !P0 ;  /* 0x000000ff11067207 */ /* 0x000fe20004000000 */
[--C-:B------:R-:W-:Y:S01]  /*6210*/  IMAD.WIDE.U32 R14, R0, c[0x0][0x1e0], R12.reuse ;  /* 0x00007800000e7a25 */ /* 0x100fe200078e000c */
[----:B------:R-:W-:Y:S02]  /*6220*/  LEA.HI R4, R10, R88, RZ, 0x1 ;  /* 0x000000580a047211 */ /* 0x000fe400078f08ff */
[----:B------:R-:W-:Y:S01]  /*6230*/  ISETP.GE.AND P3, PT, R8, c[0x0][0x1d4], PT ;  /* 0x0000750008007a0c */ /* 0x000fe20003f66270 */
[----:B------:R-:W-:Y:S01]  /*6240*/  IMAD.WIDE.U32 R8, R0, c[0x0][0x208], R12 ;  /* 0x0000820000087a25 */ /* 0x000fe200078e000c */
[----:B------:R-:W-:Y:S02]  /*6250*/  SEL R0, R48, RZ, !P0 ;  /* 0x000000ff30007207 */ /* 0x000fe40004000000 */
[----:B------:R-:W-:Y:S01]  /*6260*/  LOP3.LUT R4, R4, 0x7fffffe, RZ, 0xc0, !PT ;  /* 0x07fffffe04047812 */ /* 0x000fe200078ec0ff */
[----:B------:R-:W-:Y:S01]  /*6270*/  IMAD.IADD R105, R165, 0x1, -R5 ;  /* 0x00000001a5697824 */ /* 0x000fe200078e0a05 */
[----:B------:R-:W-:Y:S01]  /*6280*/  IADD3 R10, -R7, RZ, RZ ;  /* 0x000000ff070a7210 */ /* 0x000fe20007ffe1ff */
[----:B------:R-:W-:Y:S01]  /*6290*/  IMAD R5, R6, c[0x0][0x1c0], RZ ;  /* 0x0000700006057a24 */ /* 0x000fe200078e02ff */
[----:B------:R-:W-:Y:S01]  /*62a0*/  IADD3 R9, R9, R19, RZ ;  /* 0x0000001309097210 */ /* 0x000fe20007ffe0ff */
[----:B------:R-:W-:Y:S01]  /*62b0*/  IMAD.IADD R4, R88, 0x1, -R4 ;  /* 0x0000000158047824 */ /* 0x000fe200078e0a04 */
[----:B------:R-:W-:Y:S01]  /*62c0*/  LEA.HI R110, R105, R105, RZ, 0x1 ;  /* 0x00000069696e7211 */ /* 0x000fe200078f08ff */
[C---:B------:R-:W-:Y:S01]  /*62d0*/  IMAD R5, R0.reuse, c[0x0][0x1c4], R5 ;  /* 0x0000710000057a24 */ /* 0x040fe200078e0205 */
[----:B------:R-:W-:Y:S01]  /*62e0*/  ISETP.NE.U32.AND P0, PT, RZ, c[0x0][0x350], PT ;  /* 0x0000d400ff007a0c */ /* 0x000fe20003f05070 */
[----:B------:R-:W-:Y:S01]  /*62f0*/  IMAD.WIDE.U32 R2, R0, c[0x0][0x1c0], R2 ;  /* 0x0000700000027a25 */ /* 0x000fe200078e0002 */
[----:B------:R-:W-:-:S02]  /*6300*/  SHF.R.S32.HI R0, RZ, 0x1f, R7 ;  /* 0x0000001fff007819 */ /* 0x000fc40000011407 */
[----:B------:R-:W-:Y:S01]  /*6310*/  SHF.R.S32.HI R16, RZ, 0x1, R110 ;  /* 0x00000001ff107819 */ /* 0x000fe2000001146e */
[----:B------:R-:W-:Y:S01]  /*6320*/  IMAD R4, R153, 0x8, R4 ;  /* 0x0000000899047824 */ /* 0x000fe200078e0204 */
[----:B------:R-:W-:Y:S01]  /*6330*/  SHF.R.S32.HI R6, RZ, 0x1f, R110 ;  /* 0x0000001fff067819 */ /* 0x000fe2000001146e */
[----:B------:R-:W-:Y:S01]  /*6340*/  IMAD R0, R0, c[0x0][0x1b0], RZ ;  /* 0x00006c0000007a24 */ /* 0x000fe200078e02ff */
[----:B------:R-:W-:Y:S01]  /*6350*/  P2R R117, PR, RZ, 0x8 ;  /* 0x00000008ff757803 */ /* 0x000fe20000000000 */
[----:B------:R-:W-:Y:S01]  /*6360*/  IMAD R10, R10, c[0x0][0x2c4], R11 ;  /* 0x0000b1000a0a7a24 */ /* 0x000fe200078e020b */
[----:B------:R-:W-:Y:S01]  /*6370*/  ISETP.GE.AND P5, PT, R12, c[0x0][0x1d4], PT ;  /* 0x000075000c007a0c */ /* 0x000fe20003fa6270 */
[----:B------:R-:W-:Y:S01]  /*6380*/  IMAD.U32 R225, R4, 0x20, R20 ;  /* 0x0000002004e17824 */ /* 0x000fe200078e0014 */
[----:B------:R-:W-:Y:S01]  /*6390*/  LEA.HI R4, R6, R16, RZ, 0x2 ;  /* 0x0000001006047211 */ /* 0x000fe200078f10ff */
[----:B------:R-:W-:Y:S01]  /*63a0*/  IMAD R6, R7, c[0x0][0x1b4], R0 ;  /* 0x00006d0007067a24 */ /* 0x000fe200078e0200 */
[----:B------:R-:W-:Y:S01]  /*63b0*/  SHF.R.S32.HI R0, RZ, 0x1f, R10 ;  /* 0x0000001fff007819 */ /* 0x000fe2000001140a */
[----:B------:R-:W-:Y:S01]  /*63c0*/  IMAD.IADD R3, R3, 0x1, R5 ;  /* 0x0000000103037824 */ /* 0x000fe200078e0205 */
[----:B------:R-:W-:Y:S01]  /*63d0*/  LOP3.LUT R4, R4, 0xfffffffc, RZ, 0xc0, !PT ;  /* 0xfffffffc04047812 */ /* 0x000fe200078ec0ff */
[----:B------:R-:W-:Y:S01]  /*63e0*/  IMAD.IADD R5, R15, 0x1, R18 ;  /* 0x000000010f057824 */ /* 0x000fe200078e0212 */
[----:B------:R1:W-:Y:S01]  /*63f0*/  STL [R1+0x64], R117 ;  /* 0x0000647501007387 */ /* 0x0003e20000100800 */
[----:B------:R-:W-:-:S04]  /*6400*/  IMAD.WIDE.U32 R2, R7, c[0x0][0x1b0], R2 ;  /* 0x00006c0007027a25 */ /* 0x000fc800078e0002 */
[----:B------:R-:W-:Y:S02]  /*6410*/  IMAD R0, R0, c[0x0][0x1a8], RZ ;  /* 0x00006a0000007a24 */ /* 0x000fe400078e02ff */
[----:B------:R-:W-:Y:S02]  /*6420*/  IMAD.IADD R112, R16, 0x1, -R4 ;  /* 0x0000000110707824 */ /* 0x000fe400078e0a04 */
[----:B------:R-:W-:Y:S02]  /*6430*/  IMAD.MOV.U32 R4, RZ, RZ, R14 ;  /* 0x000000ffff047224 */ /* 0x000fe400078e000e */
[----:B------:R-:W-:Y:S02]  /*6440*/  IMAD.IADD R3, R3, 0x1, R6 ;  /* 0x0000000103037824 */ /* 0x000fe400078e0206 */
[----:B------:R-:W-:Y:S02]  /*6450*/  IMAD R14, R10, c[0x0][0x1ac], R0 ;  /* 0x00006b000a0e7a24 */ /* 0x000fe400078e0200 */
[----:B------:R-:W-:-:S02]  /*6460*/  IMAD R6, R167, c[0x0][0x1e8], RZ ;  /* 0x00007a00a7067a24 */ /* 0x000fc400078e02ff */
[----:B------:R-:W-:Y:S02]  /*6470*/  IMAD R0, R167, c[0x0][0x210], RZ ;  /* 0x00008400a7007a24 */ /* 0x000fe400078e02ff */
[----:B------:R-:W-:-:S04]  /*6480*/  IMAD.WIDE.U32 R10, R10, c[0x0][0x1a8], R2 ;  /* 0x00006a000a0a7a25 */ /* 0x000fc800078e0002 */
[C---:B------:R-:W-:Y:S02]  /*6490*/  IMAD R6, R49.reuse, c[0x0][0x1ec], R6 ;  /* 0x00007b0031067a24 */ /* 0x040fe400078e0206 */
[C---:B------:R-:W-:Y:S02]  /*64a0*/  IMAD R0, R49.reuse, c[0x0][0x214], R0 ;  /* 0x0000850031007a24 */ /* 0x040fe400078e0200 */
[----:B------:R-:W-:-:S04]  /*64b0*/  IMAD.WIDE.U32 R4, R49, c[0x0][0x1e8], R4 ;  /* 0x00007a0031047a25 */ /* 0x000fc800078e0004 */
[----:B------:R-:W-:-:S04]  /*64c0*/  IMAD.WIDE.U32 R8, R49, c[0x0][0x210], R8 ;  /* 0x0000840031087a25 */ /* 0x000fc800078e0008 */
[----:B------:R-:W-:Y:S01]  /*64d0*/  IMAD.IADD R7, R6, 0x1, R5 ;  /* 0x0000000106077824 */ /* 0x000fe200078e0205 */
[----:B------:R-:W-:Y:S01]  /*64e0*/  IADD3 R5, R0, R9, RZ ;  /* 0x0000000900057210 */ /* 0x000fe20007ffe0ff */
[----:B------:R-:W-:Y:S01]  /*64f0*/  IMAD.IADD R9, R11, 0x1, R14 ;  /* 0x000000010b097824 */ /* 0x000fe200078e020e */
[----:B------:R-:W-:Y:S01]  /*6500*/  IADD3 R14, R169, R88, RZ ;  /* 0x00000058a90e7210 */ /* 0x000fe20007ffe0ff */
[----:B------:R-:W-:Y:S02]  /*6510*/  IMAD.MOV.U32 R6, RZ, RZ, R4 ;  /* 0x000000ffff067224 */ /* 0x000fe400078e0004 */
[----:B------:R-:W-:Y:S01]  /*6520*/  IMAD.MOV.U32 R4, RZ, RZ, R8 ;  /* 0x000000ffff047224 */ /* 0x000fe200078e0008 */
[----:B------:R-:W-:Y:S01]  /*6530*/  ISETP.GE.AND P4, PT, R14, R44, PT ;  /* 0x0000002c0e00720c */ /* 0x000fe20003f86270 */
[----:B------:R-:W-:-:S05]  /*6540*/  IMAD.SHL.U32 R11, R152, 0x8, RZ ;  /* 0x00000008980b7824 */ /* 0x000fca00078e00ff */
[----:B------:R-:W-:Y:S02]  /*6550*/  ISETP.GE.AND P3, PT, R11, c[0x0][0x198], PT ;  /* 0x000066000b007a0c */ /* 0x000fe40003f66270 */
[----:B----4-:R-:W-:Y:S01]  /*6560*/  @P1 SHF.R.S32.HI R3, RZ, 0x1f, R21 ;  /* 0x0000001fff031819 */ /* 0x010fe20000011415 */
[----:B------:R-:W-:Y:S01]  /*6570*/  @!P1 IMAD.MOV.U32 R3, RZ, RZ, R17 ;  /* 0x000000ffff039224 */ /* 0x000fe200078e0011 */
[----:B------:R-:W-:Y:S01]  /*6580*/  @P1 MOV R2, R21 ;  /* 0x0000001500021202 */ /* 0x000fe20000000f00 */
[----:B------:R-:W-:Y:S01]  /*6590*/  @!P1 IMAD.MOV.U32 R2, RZ, RZ, R48 ;  /* 0x000000ffff029224 */ /* 0x000fe200078e0030 */
[----:B------:R-:W-:Y:S02]  /*65a0*/  ISETP.NE.AND.EX P1, PT, RZ, c[0x0][0x354], PT, P0 ;  /* 0x0000d500ff007a0c */ /* 0x000fe40003f25300 */
[----:B------:R-:W-:Y:S02]  /*65b0*/  LEA R16, P0, R10, c[0x0][0x160], 0x1 ;  /* 0x000058000a107a11 */ /* 0x000fe400078008ff */
[----:B------:R-:W-:-:S02]  /*65c0*/  SEL R0, R3, RZ, !P1 ;  /* 0x000000ff03007207 */ /* 0x000fc40004800000 */
[----:B------:R-:W-:Y:S02]  /*65d0*/  SEL R2, R2, RZ, !P1 ;  /* 0x000000ff02027207 */ /* 0x000fe40004800000 */
[----:B------:R-:W-:Y:S01]  /*65e0*/  LEA.HI.X R15, R10, c[0x0][0x164], R9, 0x1, P0 ;  /* 0x000059000a0f7a11 */ /* 0x000fe200000f0c09 */
[----:B------:R-:W-:Y:S01]  /*65f0*/  IMAD R3, R0, c[0x0][0x1f0], RZ ;  /* 0x00007c0000037a24 */ /* 0x000fe200078e02ff */
[----:B------:R-:W-:Y:S01]  /*6600*/  IADD3 R10, R12, 0x20, RZ ;  /* 0x000000200c0a7810 */ /* 0x000fe20007ffe0ff */
[----:B------:R-:W-:Y:S01]  /*6610*/  IMAD R0, R0, c[0x0][0x218], RZ ;  /* 0x0000860000007a24 */ /* 0x000fe200078e02ff */
[----:B------:R-:W-:Y:S01]  /*6620*/  LOP3.LUT P0, RZ, R112, 0x2, RZ, 0xc0, !PT ;  /* 0x0000000270ff7812 */ /* 0x000fe2000780c0ff */
[----:B------:R-:W-:Y:S01]  /*6630*/  IMAD R9, R2, c[0x0][0x1f4], R3 ;  /* 0x00007d0002097a24 */ /* 0x000fe200078e0203 */
[----:B------:R-:W-:Y:S01]  /*6640*/  ISETP.GE.AND P6, PT, R10, c[0x0][0x1d4], PT ;  /* 0x000075000a007a0c */ /* 0x000fe20003fc6270 */
[C---:B------:R-:W-:Y:S01]  /*6650*/  IMAD R8, R2.reuse, c[0x0][0x21c], R0 ;  /* 0x0000870002087a24 */ /* 0x040fe200078e0200 */
[----:B------:R-:W-:Y:S01]  /*6660*/  IADD3 R0, R11, 0x40, RZ ;  /* 0x000000400b007810 */ /* 0x000fe20007ffe0ff */
[----:B------:R-:W-:Y:S01]  /*6670*/  IMAD.WIDE.U32 R18, R2, c[0x0][0x1f0], R6 ;  /* 0x00007c0002127a25 */ /* 0x000fe200078e0006 */
[----:B------:R-:W-:-:S02]  /*6680*/  ISETP.GE.AND P1, PT, R10, c[0x0][0x198], PT ;  /* 0x000066000a007a0c */ /* 0x000fc40003f26270 */
[----:B------:R-:W-:Y:S01]  /*6690*/  ISETP.GE.AND P2, PT, R0, c[0x0][0x198], PT ;  /* 0x0000660000007a0c */ /* 0x000fe20003f46270 */
[----:B------:R-:W-:Y:S01]  /*66a0*/  IMAD.WIDE.U32 R120, R2, c[0x0][0x218], R4 ;  /* 0x0000860002787a25 */ /* 0x000fe200078e0004 */
[----:B------:R-:W-:Y:S01]  /*66b0*/  IADD3 R21, R19, R9, RZ ;  /* 0x0000000913157210 */ /* 0x000fe20007ffe0ff */
[----:B------:R1:W-:Y:S02]  /*66c0*/  STL.64 [R1+0x38], R18 ;  /* 0x0000381201007387 */ /* 0x0003e40000100a00 */
[----:B------:R-:W-:Y:S02]  /*66d0*/  IMAD.IADD R119, R121, 0x1, R8 ;  /* 0x0000000179777824 */ /* 0x000fe400078e0208 */
[----:B------:R1:W-:Y:S01]  /*66e0*/  STL.64 [R1+0x58], R120 ;  /* 0x0000587801007387 */ /* 0x0003e20000100a00 */
[----:B------:R-:W-:-:S03]  /*66f0*/  IMAD.MOV.U32 R3, RZ, RZ, 0x10 ;  /* 0x00000010ff037424 */ /* 0x000fc600078e00ff */
[----:B------:R1:W-:Y:S02]  /*6700*/  STL [R1+0x4c], R119 ;  /* 0x00004c7701007387 */ /* 0x0003e40000100800 */
[----:B------:R-:W-:Y:S02]  /*6710*/  SEL R3, R3, 0xfffffff0, !P0 ;  /* 0xfffffff003037807 */ /* 0x000fe40004000000 */
[----:B------:R1:W-:Y:S04]  /*6720*/  STL [R1+0x44], R21 ;  /* 0x0000441501007387 */ /* 0x0003e80000100800 */
[----:B------:R1:W2:Y:S04]  /*6730*/  SHFL.IDX PT, R4, R16, RZ, 0x1c1f ;  /* 0x001c1fff10047589 */ /* 0x0002a800000e0000 */
[----:B------:R1:W3:Y:S01]  /*6740*/  SHFL.IDX PT, R5, R15, RZ, 0x1c1f ;  /* 0x001c1fff0f057589 */ /* 0x0002e200000e0000 */
[----:B------:R-:W-:Y:S05]  /*6750*/  @P4 BRA `(.L_x_683) ;  /* 0x000000f000004947 */ /* 0x000fea0003800000 */
[----:B------:R-:W-:Y:S02]  /*6760*/  SHF.R.S32.HI R2, RZ, 0x1f, R10 ;  /* 0x0000001fff027819 */ /* 0x000fe4000001140a */
[----:B------:R-:W-:-:S02]  /*6770*/  SHF.R.S32.HI R8, RZ, 0x1f, R0 ;  /* 0x0000001fff087819 */ /* 0x000fc40000011400 */
[----:B------:R-:W-:Y:S02]  /*6780*/  LEA.HI R2, R2, R10, RZ, 0x3 ;  /* 0x0000000a02027211 */ /* 0x000fe400078f18ff */
[----:B------:R-:W-:Y:S02]  /*6790*/  LEA.HI R0, R8, R0, RZ, 0x3 ;  /* 0x0000000008007211 */ /* 0x000fe400078f18ff */
[----:B--2---:R-:W-:Y:S02]  /*67a0*/  LEA R6, P0, R11, R4, 0x1 ;  /* 0x000000040b067211 */ /* 0x004fe400078008ff */
        /* <DEDUP_REMOVED lines=10> */
.L_x_683:
[----:B------:R-:W-:Y:S05]  /*6850*/  BSYNC B0 ;  /* 0x0000000000007941 */ /* 0x000fea0003800000 */
.L_x_682:
        /* <DEDUP_REMOVED lines=22> */
.L_x_685:
[----:B------:R-:W-:Y:S05]  /*69c0*/  BSYNC B0 ;  /* 0x0000000000007941 */ /* 0x000fea0003800000 */
.L_x_684:
[----:B---3--:R-:W-:Y:S01]  /*69d0*/  IADD3 R0, R14, 0x40, RZ ;  /* 0x000000400e007810 */ /* 0x008fe20007ffe0ff */
[----:B------:R3:W1:Y:S01]  /*69e0*/  SHFL.IDX PT, R5, R15, 0x2, 0x1c1f ;  /* 0x005c1f000f057f89 */ /* 0x00066200000e0000 */
        /* <DEDUP_REMOVED lines=20> */
.L_x_687:
[----:B------:R-:W-:Y:S05]  /*6b30*/  BSYNC B0 ;  /* 0x0000000000007941 */ /* 0x000fea0003800000 */
.L_x_686:
[----:B--2---:R-:W2:Y:S01]  /*6b40*/  LDL R161, [R1+0x48] ;  /* 0x0000480001a17983 */ /* 0x004ea20000100800 */
[----:B------:R-:W-:-:S02]  /*6b50*/  IMAD.MOV.U32 R158, RZ, RZ, R20 ;  /* 0x000000ffff9e7224 */ /* 0x000fc400078e0014 */
[----:B------:R-:W-:Y:S01]  /*6b60*/  IMAD.MOV.U32 R159, RZ, RZ, R21 ;  /* 0x000000ffff9f7224 */ /* 0x000fe200078e0015 */
[----:B-1--4-:R-:W1:Y:S01]  /*6b70*/  SHFL.IDX PT, R4, R16, 0x3, 0x1c1f ;  /* 0x007c1f0010047f89 */ /* 0x012e6200000e0000 */
[----:B------:R-:W-:-:S03]  /*6b80*/  IADD3 R0, R14, 0x60, RZ ;  /* 0x000000600e007810 */ /* 0x000fc60007ffe0ff */
[----:B------:R-:W4:Y:S01]  /*6b90*/  SHFL.IDX PT, R5, R15, 0x3, 0x1c1f ;  /* 0x007c1f000f057f89 */ /* 0x000f2200000e0000 */
[----:B------:R-:W-:-:S13]  /*6ba0*/  ISETP.GE.AND P0, PT, R0, R44, PT ;  /* 0x0000002c0000720c */ /* 0x000fda0003f06270 */
[----:B------:R-:W-:Y:S01]  /*6bb0*/  @!P0 IMAD.SHL.U32 R8, R225, 0x2, RZ ;  /* 0x00000002e1088824 */ /* 0x000fe200078e00ff */
[----:B-1----:R-:W-:-:S04]  /*6bc0*/  @!P0 LEA R6, P4, R11, R4, 0x1 ;  /* 0x000000040b068211 */ /* 0x002fc800078808ff */
[C---:B----4-:R-:W-:Y:S02]  /*6bd0*/  @!P0 LEA.HI.X R7, R11.reuse, R5, R13, 0x1, P4 ;  /* 0x000000050b078211 */ /* 0x050fe400020f0c0d */
[----:B------:R-:W-:-:S03]  /*6be0*/  @!P0 IADD3 R0, R11, 0x40, RZ ;  /* 0x000000400b008810 */ /* 0x000fc60007ffe0ff */
[----:B------:R-:W-:Y:S01]  /*6bf0*/  @!PT LDS RZ, [RZ] ;  /* 0x00000000fffff984 */ /* 0x000fe20000000800 */
[----:B------:R1:W-:Y:S01]  /*6c00*/  @!P0 LDGSTS.E.BYPASS.LTC128B.128 [R8+0x7900], [R6.64], !P3 ;  /* 0x0790000006088fae */ /* 0x0003e2000d901d46 */
[----:B------:R-:W-:Y:S02]  /*6c10*/  @!P0 SHF.R.S32.HI R2, RZ, 0x1f, R0 ;  /* 0x0000001fff028819 */ /* 0x000fe40000011400 */
[----:B------:R-:W-:Y:S02]  /*6c20*/  IADD3 R149, R155, -0x1, RZ ;  /* 0xffffffff9b957810 */ /* 0x000fe40007ffe0ff */
[----:B------:R-:W-:Y:S01]  /*6c30*/  @!P0 LEA.HI R0, R2, R0, RZ, 0x3 ;  /* 0x0000000002008211 */ /* 0x000fe200078f18ff */
[----:B------:R-:W-:Y:S02]  /*6c40*/  IMAD.MOV.U32 R9, RZ, RZ, c[0x0][0x1e0] ;  /* 0x00007800ff097624 */ /* 0x000fe400078e00ff */
[----:B------:R-:W-:Y:S01]  /*6c50*/  IMAD.MOV.U32 R116, RZ, RZ, 0x6 ;  /* 0x00000006ff747424 */ /* 0x000fe200078e00ff */
[----:B------:R-:W-:Y:S02]  /*6c60*/  @!P0 LOP3.LUT R0, R0, 0xfffffff8, RZ, 0xc0, !PT ;  /* 0xfffffff800008812 */ /* 0x000fe400078ec0ff */
[----:B-1----:R-:W-:-:S04]  /*6c70*/  @!P0 SHF.R.S32.HI R6, RZ, 0x1f, R10 ;  /* 0x0000001fff068819 */ /* 0x002fc8000001140a */
[----:B------:R-:W-:-:S04]  /*6c80*/  @!P0 LEA.HI R6, R6, R10, RZ, 0x3 ;  /* 0x0000000a06068211 */ /* 0x000fc800078f18ff */
[----:B------:R-:W-:-:S05]  /*6c90*/  @!P0 LOP3.LUT R6, R6, 0xfffffff8, RZ, 0xc0, !PT ;  /* 0xfffffff806068812 */ /* 0x000fca00078ec0ff */
[----:B------:R-:W-:Y:S01]  /*6ca0*/  @!P0 IMAD.WIDE R6, R6, 0x2, R4 ;  /* 0x0000000206068825 */ /* 0x000fe200078e0204 */
[----:B------:R-:W-:-:S03]  /*6cb0*/  SHF.L.U64.HI R156, R9, R116, c[0x0][0x1e4] ;  /* 0x00007900099c7619 */ /* 0x000fc60000010274 */
[----:B------:R-:W-:Y:S01]  /*6cc0*/  @!P0 IMAD.WIDE R4, R0, 0x2, R4 ;  /* 0x0000000200048825 */ /* 0x000fe200078e0204 */
[----:B------:R1:W-:Y:S01]  /*6cd0*/  @!P0 LDGSTS.E.BYPASS.LTC128B.128 [R8+0x9900], [R6.64], !P1 ;  /* 0x0990000006088fae */ /* 0x0003e2000c901d46 */
[----:B------:R-:W-:Y:S02]  /*6ce0*/  SHF.R.S32.HI R111, RZ, 0x1f, R149 ;  /* 0x0000001fff6f7819 */ /* 0x000fe40000011495 */
[----:B------:R-:W-:Y:S01]  /*6cf0*/  IMAD.SHL.U32 R157, R9, 0x40, RZ ;  /* 0x00000040099d7824 */ /* 0x000fe200078e00ff */
[----:B------:R4:W-:Y:S01]  /*6d00*/  @!P0 LDGSTS.E.BYPASS.LTC128B.128 [R8+0xb900], [R4.64], !P2 ;  /* 0x0b90000004088fae */ /* 0x0009e2000d101d46 */
[----:B------:R-:W-:Y:S02]  /*6d10*/  IMAD R0, R156, R149, RZ ;  /* 0x000000959c007224 */ /* 0x000fe400078e02ff */
[----:B------:R-:W-:Y:S01]  /*6d20*/  IMAD.MOV.U32 R158, RZ, RZ, R18 ;  /* 0x000000ffff9e7224 */ /* 0x000fe200078e0012 */
[----:B------:R-:W0:Y:S01]  /*6d30*/  LDGDEPBAR ;  /* 0x00000000000079af */ /* 0x000e220000000000 */
[----:B------:R-:W-:-:S02]  /*6d40*/  IMAD R0, R111, R157, R0 ;  /* 0x0000009d6f007224 */ /* 0x000fc400078e0200 */
[----:B------:R-:W-:Y:S01]  /*6d50*/  IMAD.SHL.U32 R163, R9, 0x20, RZ ;  /* 0x0000002009a37824 */ /* 0x000fe200078e00ff */
[----:B------:R-:W-:Y:S01]  /*6d60*/  BAR.SYNC.DEFER_BLOCKING 0x0 ;  /* 0x0000000000007b1d */ /* 0x000fe20000010000 */
[----:B------:R-:W-:Y:S01]  /*6d70*/  ISETP.NE.AND P3, PT, R117, RZ, PT ;  /* 0x000000ff7500720c */ /* 0x000fe20003f65270 */
[----:B----4-:R-:W-:-:S04]  /*6d80*/  IMAD.WIDE.U32 R4, R149, R157, R158 ;  /* 0x0000009d95047225 */ /* 0x010fc800078e009e */
[----:B------:R-:W-:Y:S01]  /*6d90*/  IMAD.IADD R0, R5, 0x1, R0 ;  /* 0x0000000105007824 */ /* 0x000fe200078e0200 */
[----:B------:R4:W-:Y:S01]  /*6da0*/  STL.64 [R1+0x40], R158 ;  /* 0x0000409e01007387 */ /* 0x0009e20000100a00 */
[----:B------:R-:W-:Y:S02]  /*6db0*/  SEL R114, RZ, 0x1, P5 ;  /* 0x00000001ff727807 */ /* 0x000fe40002800000 */
[----:B------:R-:W-:Y:S01]  /*6dc0*/  ISETP.NE.AND P4, PT, R29, 0x1, PT ;  /* 0x000000011d00780c */ /* 0x000fe20003f85270 */
[----:B--2---:R-:W-:-:S04]  /*6dd0*/  IMAD.IADD R2, R161, 0x1, -R88 ;  /* 0x00000001a1027824 */ /* 0x004fc800078e0a58 */
[----:B------:R-:W-:-:S05]  /*6de0*/  IMAD R2, R149, -0x40, R2 ;  /* 0xffffffc095027824 */ /* 0x000fca00078e0202 */
[C---:B------:R-:W-:Y:S02]  /*6df0*/  ISETP.GE.AND P1, PT, R2.reuse, 0x1, PT ;  /* 0x000000010200780c */ /* 0x040fe40003f26270 */
[----:B------:R-:W-:Y:S01]  /*6e00*/  ISETP.GE.AND P0, PT, R2, 0x21, PT ;  /* 0x000000210200780c */ /* 0x000fe20003f06270 */
[----:B------:R-:W-:-:S05]  /*6e10*/  IMAD.MOV.U32 R2, RZ, RZ, 0x5 ;  /* 0x00000005ff027424 */ /* 0x000fca00078e00ff */
[----:B------:R-:W-:-:S05]  /*6e20*/  SHF.L.U64.HI R164, R9, R2, c[0x0][0x1e4] ;  /* 0x0000790009a47619 */ /* 0x000fca0000010202 */
[----:B-1----:R-:W-:-:S04]  /*6e30*/  @P1 LEA R6, P2, R4, c[0x0][0x1c8], 0x1 ;  /* 0x0000720004061a11 */ /* 0x002fc800078408ff */
[----:B------:R-:W-:Y:S02]  /*6e40*/  @P1 LEA.HI.X R7, R4, c[0x0][0x1cc], R0, 0x1, P2 ;  /* 0x0000730004071a11 */ /* 0x000fe400010f0c00 */
[----:B------:R-:W-:Y:S01]  /*6e50*/  @P0 IADD3 R5, P2, R163, R4, RZ ;  /* 0x00000004a3050210 */ /* 0x000fe20007f5e0ff */
[----:B------:R-:W-:-:S04]  /*6e60*/  @P1 IMAD.SHL.U32 R2, R225, 0x2, RZ ;  /* 0x00000002e1021824 */ /* 0x000fc800078e00ff */
[----:B------:R-:W-:Y:S01]  /*6e70*/  @P0 IMAD.X R0, R164, 0x1, R0, P2 ;  /* 0x00000001a4000824 */ /* 0x000fe200010e0600 */
[C---:B------:R-:W-:Y:S01]  /*6e80*/  @P0 LEA R4, P2, R5.reuse, c[0x0][0x1c8], 0x1 ;  /* 0x0000720005040a11 */ /* 0x040fe200078408ff */
[----:B------:R-:W-:Y:S01]  /*6e90*/  @!PT LDS RZ, [RZ] ;  /* 0x00000000fffff984 */ /* 0x000fe20000000800 */
[----:B------:R-:W-:Y:S01]  /*6ea0*/  @!PT LDS RZ, [RZ] ;  /* 0x00000000fffff984 */ /* 0x000fe20000000800 */
[----:B------:R-:W-:Y:S01]  /*6eb0*/  @!PT LDS RZ, [RZ] ;  /* 0x00000000fffff984 */ /* 0x000fe20000000800 */
[----:B------:R4:W-:Y:S03]  /*6ec0*/  @P1 LDGSTS.E.BYPASS.LTC128B.128 [R2+0x3100], [R6.64], !P5 ;  /* 0x0310000006021fae */ /* 0x0009e6000e901d46 */
[----:B------:R-:W-:Y:S01]  /*6ed0*/  @P0 LEA.HI.X R5, R5, c[0x0][0x1cc], R0, 0x1, P2 ;  /* 0x0000730005050a11 */ /* 0x000fe200010f0c00 */
[----:B------:R-:W-:Y:S01]  /*6ee0*/  @P0 IMAD.SHL.U32 R0, R225, 0x2, RZ ;  /* 0x00000002e1000824 */ /* 0x000fe200078e00ff */
[----:B------:R4:W-:Y:S04]  /*6ef0*/  @P1 LDGSTS.E.BYPASS.LTC128B.128 [R2+0x4100], [R6.64+0x40], !P6 ;  /* 0x0410004006021fae */ /* 0x0009e8000f101d46 */
[----:B------:R4:W-:Y:S04]  /*6f00*/  @P1 LDGSTS.E.BYPASS.LTC128B.128 [R2+0x5100], [R6.64+0x80], !P3 ;  /* 0x0510008006021fae */ /* 0x0009e8000d901d46 */
[----:B------:R1:W-:Y:S04]  /*6f10*/  @P0 LDGSTS.E.BYPASS.LTC128B.128 [R0+0x3900], [R4.64], !P5 ;  /* 0x0390000004000fae */ /* 0x0003e8000e901d46 */
[----:B------:R1:W-:Y:S04]  /*6f20*/  @P0 LDGSTS.E.BYPASS.LTC128B.128 [R0+0x4900], [R4.64+0x40], !P6 ;  /* 0x0490004004000fae */ /* 0x0003e8000f101d46 */
[----:B------:R1:W-:Y:S01]  /*6f30*/  @P0 LDGSTS.E.BYPASS.LTC128B.128 [R0+0x5900], [R4.64+0x80], !P3 ;  /* 0x0590008004000fae */ /* 0x0003e2000d901d46 */
[----:B------:R-:W-:-:S03]  /*6f40*/  ISETP.LT.AND P0, PT, RZ, c[0x0][0x27c], PT ;  /* 0x00009f00ff007a0c */ /* 0x000fc60003f01270 */
[----:B------:R-:W0:Y:S01]  /*6f50*/  LDGDEPBAR ;  /* 0x00000000000079af */ /* 0x000e220000000000 */
[----:B-1----:R-:W-:-:S04]  /*6f60*/  SHF.R.S32.HI R0, RZ, 0x1f, R165 ;  /* 0x0000001fff007819 */ /* 0x002fc800000114a5 */
[----:B------:R-:W-:-:S04]  /*6f70*/  LEA.HI R0, R0, R165, RZ, 0x4 ;  /* 0x000000a500007211 */ /* 0x000fc800078f20ff */
[----:B------:R-:W-:Y:S01]  /*6f80*/  SHF.R.S32.HI R93, RZ, 0x4, R0 ;  /* 0x00000004ff5d7819 */ /* 0x000fe20000011400 */
[----:B------:R-:W-:Y:S05]  /*6f90*/  @P0 BRA `(.L_x_688) ;  /* 0x0000002000000947 */ /* 0x000fea0003800000 */
[----:B----4-:R-:W-:-:S04]  /*6fa0*/  DEPBAR.LE SB0, 0x1 ;  /* 0x000080400000791a */ /* 0x010fc80000000000 */
[----:B------:R-:W-:Y:S05]  /*6fb0*/  BRA `(.L_x_689) ;  /* 0x000070c000007947 */ /* 0x000fea0003800000 */
.L_x_688:
[----:B----4-:R-:W-:Y:S01]  /*6fc0*/  ULDC.U8 UR4, c[0x0][0x298] ;  /* 0x0000a60000047ab9 */ /* 0x010fe20000000000 */
[----:B-----5:R-:W-:Y:S01]  /*6fd0*/  SHF.R.S32.HI R0, RZ, 0x1f, R146 ;  /* 0x0000001fff007819 */ /* 0x020fe20000011492 */
[----:B------:R-:W-:Y:S01]  /*6fe0*/  IMAD.WIDE.U32 R10, R146, c[0x0][0x280], RZ ;  /* 0x0000a000920a7a25 */ /* 0x000fe200078e00ff */
[----:B------:R-:W-:Y:S01]  /*6ff0*/  ISETP.NE.AND P0, PT, RZ, UR4, PT ;  /* 0x00000004ff007c0c */ /* 0x000fe2000bf05270 */
[----:B------:R-:W-:Y:S01]  /*7000*/  BSSY B2, `(.L_x_689) ;  /* 0x0000707000027945 */ /* 0x000fe20003800000 */
[-C--:B------:R-:W-:Y:S01]  /*7010*/  LEA.HI R4, R165, R165.reuse, RZ, 0x1 ;  /* 0x000000a5a5047211 */ /* 0x080fe200078f08ff */
[C---:B------:R-:W-:Y:S02]  /*7020*/  IMAD R2, R0.reuse, c[0x0][0x280], RZ ;  /* 0x0000a00000027a24 */ /* 0x040fe400078e02ff */
[----:B------:R-:W-:Y:S01]  /*7030*/  IMAD R0, R0, c[0x0][0x290], RZ ;  /* 0x0000a40000007a24 */ /* 0x000fe200078e02ff */
[----:B------:R-:W-:Y:S01]  /*7040*/  SHF.R.S32.HI R60, RZ, 0x1, R4 ;  /* 0x00000001ff3c7819 */ /* 0x000fe20000011404 */
[----:B------:R-:W-:Y:S01]  /*7050*/  IMAD R2, R146, c[0x0][0x284], R2 ;  /* 0x0000a10092027a24 */ /* 0x000fe200078e0202 */
[----:B------:R-:W-:Y:S01]  /*7060*/  LOP3.LUT R4, R4, 0xfffffffe, RZ, 0xc0, !PT ;  /* 0xfffffffe04047812 */ /* 0x000fe200078ec0ff */
[C---:B------:R-:W-:Y:S01]  /*7070*/  IMAD R0, R146.reuse, c[0x0][0x294], R0 ;  /* 0x0000a50092007a24 */ /* 0x040fe200078e0200 */
        /* <DEDUP_REMOVED lines=22> */
[----:B------:R-:W-:Y:S01]  /*71e0*/  IMAD R9, R2, c[0x0][0x280], RZ ;  /* 0x0000a00002097a24 */ /* 0x000fe200078e02ff */
[----:B------:R-:W-:Y:S01]  /*71f0*/  LEA R30, P1, R6, c[0x0][0x270], 0x1 ;  /* 0x00009c00061e7a11 */ /* 0x000fe200078208ff */
        /* <DEDUP_REMOVED lines=9> */
[----:B------:R-:W-:Y:S01]  /*7290*/  CS2R R32, SRZ ;  /* 0x0000000000207805 */ /* 0x000fe2000001ff00 */
[----:B------:R-:W-:Y:S01]  /*72a0*/  IMAD.IADD R2, R7, 0x1, R2 ;  /* 0x0000000107027824 */ /* 0x000fe200078e0202 */
[----:B------:R-:W-:Y:S01]  /*72b0*/  CS2R R28, SRZ ;  /* 0x00000000001c7805 */ /* 0x000fe2000001ff00 */
[----:B------:R-:W-:Y:S01]  /*72c0*/  CS2R R20, SRZ ;  /* 0x0000000000147805 */ /* 0x000fe2000001ff00 */
[----:B------:R-:W-:-:S02]  /*72d0*/  IADD3 R0, R5, R0, RZ ;  /* 0x0000000005007210 */ /* 0x000fc40007ffe0ff */
[----:B------:R-:W-:Y:S02]  /*72e0*/  LEA.HI.X R25, R6, c[0x0][0x274], R2, 0x1, P1 ;  /* 0x00009d0006197a11 */ /* 0x000fe400008f0c02 */
[----:B------:R-:W-:Y:S01]  /*72f0*/  LEA.HI.X R19, R4, c[0x0][0x28c], R0, 0x1, P0 ;  /* 0x0000a30004137a11 */ /* 0x000fe200000f0c00 */
[----:B------:R1:W2:Y:S01]  /*7300*/  SHFL.IDX PT, R6, R30, RZ, 0x1e1f ;  /* 0x001e1fff1e067589 */ /* 0x0002a200000e0000 */
[----:B------:R-:W-:-:S03]  /*7310*/  ISETP.GE.AND P0, PT, R24, R44, PT ;  /* 0x0000002c1800720c */ /* 0x000fc60003f06270 */
[----:B------:R1:W4:Y:S04]  /*7320*/  SHFL.IDX PT, R4, R31, RZ, 0x1e1f ;  /* 0x001e1fff1f047589 */ /* 0x00032800000e0000 */
[----:B------:R1:W3:Y:S04]  /*7330*/  SHFL.IDX PT, R7, R25, RZ, 0x1e1f ;  /* 0x001e1fff19077589 */ /* 0x0002e800000e0000 */
[----:B------:R1:W1:Y:S02]  /*7340*/  SHFL.IDX PT, R5, R19, RZ, 0x1e1f ;  /* 0x001e1fff13057589 */ /* 0x00026400000e0000 */
        /* <DEDUP_REMOVED lines=8> */
[----:B--23--:R-:W-:Y:S02]  /*73d0*/  @!P2 IMAD.WIDE R8, R18, 0x2, R6 ;  /* 0x000000021208a825 */ /* 0x00cfe400078e0206 */
[----:B------:R-:W-:Y:S02]  /*73e0*/  @!P0 SHF.R.S32.HI R0, RZ, 0x1f, R11 ;  /* 0x0000001fff008819 */ /* 0x000fe4000001140b */
[----:B------:R-:W-:Y:S01]  /*73f0*/  @!P1 LEA.HI R2, R2, R10, RZ, 0x2 ;  /* 0x0000000a02029211 */ /* 0x000fe200078f10ff */
[----:B------:R2:W5:Y:S01]  /*7400*/  @!P2 LD.E.64 R22, [R8.64] ;  /* 0x000000060816a980 */ /* 0x000562000c101b00 */
[----:B------:R-:W-:Y:S01]  /*7410*/  @!P0 LEA.HI R0, R0, R11, RZ, 0x2 ;  /* 0x0000000b00008211 */ /* 0x000fe200078f10ff */
[----:B------:R-:W-:Y:S01]  /*7420*/  CS2R R20, SRZ ;  /* 0x0000000000147805 */ /* 0x000fe2000001ff00 */
[----:B-1--4-:R-:W-:Y:S01]  /*7430*/  @!P2 IMAD.WIDE R10, R18, 0x2, R4 ;  /* 0x00000002120aa825 */ /* 0x012fe200078e0204 */
[----:B------:R-:W-:Y:S01]  /*7440*/  CS2R R28, SRZ ;  /* 0x00000000001c7805 */ /* 0x000fe2000001ff00 */
[----:B------:R-:W-:Y:S01]  /*7450*/  @!P0 LOP3.LUT R0, R0, 0xfffffffc, RZ, 0xc0, !PT ;  /* 0xfffffffc00008812 */ /* 0x000fe200078ec0ff */
[----:B------:R-:W-:Y:S01]  /*7460*/  CS2R R26, SRZ ;  /* 0x00000000001a7805 */ /* 0x000fe2000001ff00 */
[----:B------:R-:W-:Y:S01]  /*7470*/  CS2R R34, SRZ ;  /* 0x0000000000227805 */ /* 0x000fe2000001ff00 */
[----:B------:R1:W5:Y:S01]  /*7480*/  @!P2 LD.E.64 R20, [R10.64] ;  /* 0x000000060a14a980 */ /* 0x000362000c101b00 */
[----:B------:R-:W-:Y:S01]  /*7490*/  CS2R R32, SRZ ;  /* 0x0000000000207805 */ /* 0x000fe2000001ff00 */
[----:B--2---:R-:W-:-:S05]  /*74a0*/  @!P1 LOP3.LUT R8, R2, 0xfffffffc, RZ, 0xc0, !PT ;  /* 0xfffffffc02089812 */ /* 0x004fca00078ec0ff */
[----:B------:R-:W-:-:S04]  /*74b0*/  @!P1 IMAD.WIDE R12, R8, 0x2, R6 ;  /* 0x00000002080c9825 */ /* 0x000fc800078e0206 */
[----:B------:R-:W-:Y:S01]  /*74c0*/  @!P1 IMAD.WIDE R8, R8, 0x2, R4 ;  /* 0x0000000208089825 */ /* 0x000fe200078e0204 */
[----:B------:R2:W5:Y:S03]  /*74d0*/  @!P1 LD.E.64 R26, [R12.64] ;  /* 0x000000060c1a9980 */ /* 0x000566000c101b00 */
[----:B-1----:R-:W-:Y:S01]  /*74e0*/  @!P0 IMAD.WIDE R10, R0, 0x2, R6 ;  /* 0x00000002000a8825 */ /* 0x002fe200078e0206 */
[----:B------:R1:W5:Y:S04]  /*74f0*/  @!P1 LD.E.64 R28, [R8.64] ;  /* 0x00000006081c9980 */ /* 0x000368000c101b00 */
[----:B------:R3:W5:Y:S01]  /*7500*/  @!P0 LD.E.64 R34, [R10.64] ;  /* 0x000000060a228980 */ /* 0x000762000c101b00 */
[----:B--2---:R-:W-:Y:S01]  /*7510*/  IADD3 R12, R18, 0x20, RZ ;  /* 0x00000020120c7810 */ /* 0x004fe20007ffe0ff */
[----:B-1----:R-:W-:-:S03]  /*7520*/  @!P0 IMAD.WIDE R8, R0, 0x2, R4 ;  /* 0x0000000200088825 */ /* 0x002fc600078e0204 */
[----:B------:R-:W-:Y:S02]  /*7530*/  ISETP.GE.AND P1, PT, R12, c[0x0][0x27c], PT ;  /* 0x00009f000c007a0c */ /* 0x000fe40003f26270 */
[C---:B---3--:R-:W-:Y:S01]  /*7540*/  IADD3 R10, R18.reuse, 0x18, RZ ;  /* 0x00000018120a7810 */ /* 0x048fe20007ffe0ff */
[----:B------:R1:W5:Y:S01]  /*7550*/  @!P0 LD.E.64 R32, [R8.64] ;  /* 0x0000000608208980 */ /* 0x000362000c101b00 */
[----:B------:R-:W-:Y:S02]  /*7560*/  IADD3 R11, R18, 0x28, RZ ;  /* 0x00000028120b7810 */ /* 0x000fe40007ffe0ff */
[----:B------:R-:W-:Y:S02]  /*7570*/  ISETP.GE.AND P2, PT, R10, c[0x0][0x27c], PT ;  /* 0x00009f000a007a0c */ /* 0x000fe40003f46270 */
[----:B------:R-:W-:-:S05]  /*7580*/  ISETP.GE.AND P0, PT, R11, c[0x0][0x27c], PT ;  /* 0x00009f000b007a0c */ /* 0x000fca0003f06270 */
[----:B------:R-:W-:-:S04]  /*7590*/  @!P1 SHF.R.S32.HI R2, RZ, 0x1f, R12 ;  /* 0x0000001fff029819 */ /* 0x000fc8000001140c */
[----:B------:R-:W-:-:S04]  /*75a0*/  @!P1 LEA.HI R12, R2, R12, RZ, 0x2 ;  /* 0x0000000c020c9211 */ /* 0x000fc800078f10ff */
[----:B------:R-:W-:Y:S02]  /*75b0*/  @!P0 SHF.R.S32.HI R0, RZ, 0x1f, R11 ;  /* 0x0000001fff008819 */ /* 0x000fe4000001140b */
[----:B-1----:R-:W-:Y:S02]  /*75c0*/  @!P2 SHF.R.S32.HI R8, RZ, 0x1f, R10 ;  /* 0x0000001fff08a819 */ /* 0x002fe4000001140a */
[----:B------:R-:W-:Y:S02]  /*75d0*/  @!P0 LEA.HI R2, R0, R11, RZ, 0x2 ;  /* 0x0000000b00028211 */ /* 0x000fe400078f10ff */
[----:B------:R-:W-:Y:S02]  /*75e0*/  @!P2 LEA.HI R8, R8, R10, RZ, 0x2 ;  /* 0x0000000a0808a211 */ /* 0x000fe400078f10ff */
[----:B------:R-:W-:Y:S02]  /*75f0*/  @!P1 LOP3.LUT R12, R12, 0xfffffffc, RZ, 0xc0, !PT ;  /* 0xfffffffc0c0c9812 */ /* 0x000fe400078ec0ff */
[----:B------:R-:W-:-:S02]  /*7600*/  @!P2 LOP3.LUT R0, R8, 0xfffffffc, RZ, 0xc0, !PT ;  /* 0xfffffffc0800a812 */ /* 0x000fc400078ec0ff */
[----:B------:R-:W-:Y:S01]  /*7610*/  @!P0 LOP3.LUT R2, R2, 0xfffffffc, RZ, 0xc0, !PT ;  /* 0xfffffffc02028812 */ /* 0x000fe200078ec0ff */
[--C-:B------:R-:W-:Y:S01]  /*7620*/  @!P1 IMAD.WIDE R14, R12, 0x2, R6.reuse ;  /* 0x000000020c0e9825 */ /* 0x100fe200078e0206 */
[----:B------:R-:W-:Y:S01]  /*7630*/  CS2R R38, SRZ ;  /* 0x0000000000267805 */ /* 0x000fe2000001ff00 */
[----:B------:R-:W-:Y:S01]  /*7640*/  CS2R R36, SRZ ;  /* 0x0000000000247805 */ /* 0x000fe2000001ff00 */
[----:B------:R-:W-:Y:S01]  /*7650*/  CS2R R40, SRZ ;  /* 0x0000000000287805 */ /* 0x000fe2000001ff00 */
[--C-:B------:R-:W-:Y:S01]  /*7660*/  @!P2 IMAD.WIDE R16, R0, 0x2, R6.reuse ;  /* 0x000000020010a825 */ /* 0x100fe200078e0206 */
[----:B------:R-:W-:Y:S01]  /*7670*/  CS2R R46, SRZ ;  /* 0x00000000002e7805 */ /* 0x000fe2000001ff00 */
[----:B------:R-:W-:Y:S01]  /*7680*/  CS2R R42, SRZ ;  /* 0x00000000002a7805 */ /* 0x000fe2000001ff00 */
[----:B------:R-:W-:Y:S01]  /*7690*/  CS2R R48, SRZ ;  /* 0x0000000000307805 */ /* 0x000fe2000001ff00 */
[----:B------:R-:W-:Y:S01]  /*76a0*/  @!P0 IMAD.WIDE R10, R2, 0x2, R6 ;  /* 0x00000002020a8825 */ /* 0x000fe200078e0206 */
[----:B------:R1:W5:Y:S03]  /*76b0*/  @!P2 LD.E.64 R38, [R16.64] ;  /* 0x000000061026a980 */ /* 0x000366000c101b00 */
[--C-:B------:R-:W-:Y:S01]  /*76c0*/  @!P2 IMAD.WIDE R8, R0, 0x2, R4.reuse ;  /* 0x000000020008a825 */ /* 0x100fe200078e0204 */
[----:B------:R1:W5:Y:S03]  /*76d0*/  @!P1 LD.E.64 R40, [R14.64] ;  /* 0x000000060e289980 */ /* 0x000366000c101b00 */
[--C-:B------:R-:W-:Y:S01]  /*76e0*/  @!P1 IMAD.WIDE R6, R12, 0x2, R4.reuse ;  /* 0x000000020c069825 */ /* 0x100fe200078e0204 */
[----:B------:R1:W5:Y:S03]  /*76f0*/  @!P2 LD.E.64 R36, [R8.64] ;  /* 0x000000060824a980 */ /* 0x000366000c101b00 */
[----:B------:R-:W-:Y:S01]  /*7700*/  @!P0 IMAD.WIDE R4, R2, 0x2, R4 ;  /* 0x0000000202048825 */ /* 0x000fe200078e0204 */
[----:B------:R1:W5:Y:S04]  /*7710*/  @!P0 LD.E.64 R46, [R10.64] ;  /* 0x000000060a2e8980 */ /* 0x000368000c101b00 */
[----:B------:R1:W5:Y:S04]  /*7720*/  @!P1 LD.E.64 R42, [R6.64] ;  /* 0x00000006062a9980 */ /* 0x000368000c101b00 */
[----:B------:R1:W5:Y:S02]  /*7730*/  @!P0 LD.E.64 R48, [R4.64] ;  /* 0x0000000604308980 */ /* 0x000364000c101b00 */
.L_x_692:
[----:B------:R-:W-:Y:S05]  /*7740*/  BSYNC B0 ;  /* 0x0000000000007941 */ /* 0x000fea0003800000 */
.L_x_691:
[----:B------:R-:W-:Y:S01]  /*7750*/  IADD3 R2, R24, 0x40, RZ ;  /* 0x0000004018027810 */ /* 0x000fe20007ffe0ff */
[----:B-----5:R-:W-:Y:S01]  /*7760*/  IMAD.MOV.U32 R0, RZ, RZ, R46 ;  /* 0x000000ffff007224 */ /* 0x020fe200078e002e */
[----:B-1----:R-:W-:Y:S01]  /*7770*/  MOV R9, R28 ;  /* 0x0000001c00097202 */ /* 0x002fe20000000f00 */
[----:B----4-:R-:W-:Y:S01]  /*7780*/  IMAD.MOV.U32 R4, RZ, RZ, R40 ;  /* 0x000000ffff047224 */ /* 0x010fe200078e0028 */
[----:B------:R-:W-:Y:S01]  /*7790*/  ISETP.GE.AND P0, PT, R2, R44, PT ;  /* 0x0000002c0200720c */ /* 0x000fe20003f06270 */
[----:B------:R-:W-:Y:S01]  /*77a0*/  IMAD.MOV.U32 R2, RZ, RZ, R41 ;  /* 0x000000ffff027224 */ /* 0x000fe200078e0029 */
[----:B------:R-:W-:Y:S01]  /*77b0*/  PRMT R85, R0, 0x7610, R85 ;  /* 0x0000761000557816 */ /* 0x000fe20000000055 */
        /* <DEDUP_REMOVED lines=9> */
[----:B------:R-:W-:Y:S01]  /*7850*/  PRMT R77, R4, 0x5410, R2 ;  /* 0x00005410044d7816 */ /* 0x000fe20000000002 */
[----:B------:R-:W-:Y:S01]  /*7860*/  IMAD.MOV.U32 R4, RZ, RZ, R22 ;  /* 0x000000ffff047224 */ /* 0x000fe200078e0016 */
[----:B------:R-:W-:Y:S01]  /*7870*/  PRMT R75, R0, 0x7610, R75 ;  /* 0x00007610004b7816 */ /* 0x000fe2000000004b */
[----:B------:R-:W-:Y:S01]  /*7880*/  IMAD.MOV.U32 R2, RZ, RZ, R23 ;  /* 0x000000ffff027224 */ /* 0x000fe200078e0017 */
[----:B------:R-:W-:Y:S01]  /*7890*/  PRMT R86, R5, 0x7610, R86 ;  /* 0x0000761005567816 */ /* 0x000fe20000000056 */
[----:B------:R-:W-:Y:S01]  /*78a0*/  IMAD.MOV.U32 R0, RZ, RZ, R48 ;  /* 0x000000ffff007224 */ /* 0x000fe200078e0030 */
[----:B---3--:R1:W3:Y:S01]  /*78b0*/  SHFL.IDX PT, R7, R25, 0x1, 0x1e1f ;  /* 0x003e1f0019077f89 */ /* 0x0082e200000e0000 */
        /* <DEDUP_REMOVED lines=8> */
[----:B--2---:R-:W2:Y:S01]  /*7940*/  SHFL.IDX PT, R6, R30, 0x1, 0x1e1f ;  /* 0x003e1f001e067f89 */ /* 0x004ea200000e0000 */
        /* <DEDUP_REMOVED lines=12> */
[----:B------:R-:W4:Y:S01]  /*7a10*/  SHFL.IDX PT, R5, R19, 0x1, 0x1e1f ;  /* 0x003e1f0013057f89 */ /* 0x000f2200000e0000 */
[----:B------:R-:W-:Y:S01]  /*7a20*/  BSSY B0, `(.L_x_693) ;  /* 0x000004e000007945 */ /* 0x000fe20003800000 */
[----:B------:R-:W-:Y:S01]  /*7a30*/  PRMT R74, R9, 0x5410, R8 ;  /* 0x00005410094a7816 */ /* 0x000fe20000000008 */
[----:B------:R-:W-:Y:S01]  /*7a40*/  CS2R R66, SRZ ;  /* 0x0000000000427805 */ /* 0x000fe2000001ff00 */
[----:B------:R2:W3:Y:S01]  /*7a50*/  SHFL.IDX PT, R4, R31, 0x1, 0x1e1f ;  /* 0x003e1f001f047f89 */ /* 0x0004e200000e0000 */
[----:B-1----:R-:W-:Y:S01]  /*7a60*/  PRMT R25, R2, 0x5410, R0 ;  /* 0x0000541002197816 */ /* 0x002fe20000000000 */
        /* <DEDUP_REMOVED lines=9> */
[----:B--2---:R-:W-:Y:S01]  /*7b00*/  CS2R R30, SRZ ;  /* 0x00000000001e7805 */ /* 0x004fe2000001ff00 */
[----:B------:R-:W-:Y:S05]  /*7b10*/  @P0 BRA `(.L_x_694) ;  /* 0x000003e000000947 */ /* 0x000fea0003800000 */
[C---:B---34-:R-:W-:Y:S01]  /*7b20*/  IADD3 R10, R18.reuse, 0x8, RZ ;  /* 0x00000008120a7810 */ /* 0x058fe20007ffe0ff */
[----:B------:R-:W-:Y:S01]  /*7b30*/  CS2R R50, SRZ ;  /* 0x0000000000327805 */ /* 0x000fe2000001ff00 */
[----:B------:R-:W-:-:S02]  /*7b40*/  IADD3 R11, R18, 0x10, RZ ;  /* 0x00000010120b7810 */ /* 0x000fc40007ffe0ff */
[----:B------:R-:W-:Y:S02]  /*7b50*/  ISETP.GE.AND P1, PT, R10, c[0x0][0x27c], PT ;  /* 0x00009f000a007a0c */ /* 0x000fe40003f26270 */
[----:B------:R-:W-:Y:S02]  /*7b60*/  ISETP.GE.AND P0, PT, R11, c[0x0][0x27c], PT ;  /* 0x00009f000b007a0c */ /* 0x000fe40003f06270 */
[----:B------:R-:W-:Y:S01]  /*7b70*/  ISETP.GE.AND P2, PT, R18, c[0x0][0x27c], PT ;  /* 0x00009f0012007a0c */ /* 0x000fe20003f46270 */
[----:B------:R-:W-:-:S08]  /*7b80*/  CS2R R30, SRZ ;  /* 0x00000000001e7805 */ /* 0x000fd0000001ff00 */
[----:B------:R-:W-:Y:S02]  /*7b90*/  @!P1 SHF.R.S32.HI R2, RZ, 0x1f, R10 ;  /* 0x0000001fff029819 */ /* 0x000fe4000001140a */
[----:B------:R-:W-:Y:S02]  /*7ba0*/  @!P0 SHF.R.S32.HI R0, RZ, 0x1f, R11 ;  /* 0x0000001fff008819 */ /* 0x000fe4000001140b */
[----:B------:R-:W-:Y:S01]  /*7bb0*/  @!P1 LEA.HI R10, R2, R10, RZ, 0x2 ;  /* 0x0000000a020a9211 */ /* 0x000fe200078f10ff */
[----:B------:R-:W-:Y:S01]  /*7bc0*/  @!P2 IMAD.WIDE R8, R18, 0x2, R6 ;  /* 0x000000021208a825 */ /* 0x000fe200078e0206 */
[----:B------:R-:W-:Y:S02]  /*7bd0*/  @!P0 LEA.HI R2, R0, R11, RZ, 0x2 ;  /* 0x0000000b00028211 */ /* 0x000fe400078f10ff */
[----:B------:R-:W-:Y:S01]  /*7be0*/  @!P1 LOP3.LUT R0, R10, 0xfffffffc, RZ, 0xc0, !PT ;  /* 0xfffffffc0a009812 */ /* 0x000fe200078ec0ff */
[----:B------:R-:W-:Y:S01]  /*7bf0*/  @!P2 IMAD.WIDE R10, R18, 0x2, R4 ;  /* 0x00000002120aa825 */ /* 0x000fe200078e0204 */
[----:B------:R-:W-:Y:S01]  /*7c00*/  @!P0 LOP3.LUT R2, R2, 0xfffffffc, RZ, 0xc0, !PT ;  /* 0xfffffffc02028812 */ /* 0x000fe200078ec0ff */
[----:B------:R1:W5:Y:S01]  /*7c10*/  @!P2 LD.E.64 R50, [R8.64] ;  /* 0x000000060832a980 */ /* 0x000362000c101b00 */
[----:B------:R-:W-:Y:S01]  /*7c20*/  CS2R R54, SRZ ;  /* 0x0000000000367805 */ /* 0x000fe2000001ff00 */
[----:B------:R-:W-:Y:S01]  /*7c30*/  CS2R R58, SRZ ;  /* 0x00000000003a7805 */ /* 0x000fe2000001ff00 */
[----:B------:R-:W-:Y:S01]  /*7c40*/  CS2R R52, SRZ ;  /* 0x0000000000347805 */ /* 0x000fe2000001ff00 */
[----:B------:R2:W5:Y:S01]  /*7c50*/  @!P2 LD.E.64 R30, [R10.64] ;  /* 0x000000060a1ea980 */ /* 0x000562000c101b00 */
[----:B------:R-:W-:Y:S01]  /*7c60*/  @!P1 IMAD.WIDE R12, R0, 0x2, R6 ;  /* 0x00000002000c9825 */ /* 0x000fe200078e0206 */
[----:B------:R-:W-:-:S04]  /*7c70*/  CS2R R56, SRZ ;  /* 0x0000000000387805 */ /* 0x000fc8000001ff00 */
[----:B------:R3:W5:Y:S01]  /*7c80*/  @!P1 LD.E.64 R52, [R12.64] ;  /* 0x000000060c349980 */ /* 0x000762000c101b00 */
[----:B-1----:R-:W-:-:S04]  /*7c90*/  @!P1 IMAD.WIDE R8, R0, 0x2, R4 ;  /* 0x0000000200089825 */ /* 0x002fc800078e0204 */
[----:B--2---:R-:W-:Y:S01]  /*7ca0*/  @!P0 IMAD.WIDE R10, R2, 0x2, R6 ;  /* 0x00000002020a8825 */ /* 0x004fe200078e0206 */
[----:B------:R1:W5:Y:S04]  /*7cb0*/  @!P1 LD.E.64 R54, [R8.64] ;  /* 0x0000000608369980 */ /* 0x000368000c101b00 */
[----:B------:R2:W5:Y:S01]  /*7cc0*/  @!P0 LD.E.64 R58, [R10.64] ;  /* 0x000000060a3a8980 */ /* 0x000562000c101b00 */
[----:B---3--:R-:W-:Y:S01]  /*7cd0*/  IADD3 R12, R18, 0x28, RZ ;  /* 0x00000028120c7810 */ /* 0x008fe20007ffe0ff */
[----:B-1----:R-:W-:Y:S01]  /*7ce0*/  @!P0 IMAD.WIDE R8, R2, 0x2, R4 ;  /* 0x0000000202088825 */ /* 0x002fe200078e0204 */
[----:B--2---:R-:W-:-:S04]  /*7cf0*/  IADD3 R10, R18, 0x18, RZ ;  /* 0x00000018120a7810 */ /* 0x004fc80007ffe0ff */
[----:B------:R1:W5:Y:S01]  /*7d00*/  @!P0 LD.E.64 R56, [R8.64] ;  /* 0x0000000608388980 */ /* 0x000362000c101b00 */
[----:B------:R-:W-:Y:S02]  /*7d10*/  IADD3 R11, R18, 0x20, RZ ;  /* 0x00000020120b7810 */ /* 0x000fe40007ffe0ff */
[----:B------:R-:W-:Y:S02]  /*7d20*/  ISETP.GE.AND P2, PT, R10, c[0x0][0x27c], PT ;  /* 0x00009f000a007a0c */ /* 0x000fe40003f46270 */
[----:B------:R-:W-:Y:S02]  /*7d30*/  ISETP.GE.AND P1, PT, R11, c[0x0][0x27c], PT ;  /* 0x00009f000b007a0c */ /* 0x000fe40003f26270 */
[----:B------:R-:W-:-:S11]  /*7d40*/  ISETP.GE.AND P0, PT, R12, c[0x0][0x27c], PT ;  /* 0x00009f000c007a0c */ /* 0x000fd60003f06270 */
[----:B------:R-:W-:Y:S02]  /*7d50*/  @!P1 SHF.R.S32.HI R2, RZ, 0x1f, R11 ;  /* 0x0000001fff029819 */ /* 0x000fe4000001140b */
[----:B------:R-:W-:Y:S02]  /*7d60*/  @!P0 SHF.R.S32.HI R0, RZ, 0x1f, R12 ;  /* 0x0000001fff008819 */ /* 0x000fe4000001140c */
[----:B-1----:R-:W-:Y:S02]  /*7d70*/  @!P2 SHF.R.S32.HI R8, RZ, 0x1f, R10 ;  /* 0x0000001fff08a819 */ /* 0x002fe4000001140a */
        /* <DEDUP_REMOVED lines=24> */
.L_x_694:
[----:B---34-:R-:W-:Y:S05]  /*7f00*/  BSYNC B0 ;  /* 0x0000000000007941 */ /* 0x018fea0003800000 */
.L_x_693:
[----:B-----5:R-:W-:Y:S01]  /*7f10*/  IMAD.MOV.U32 R0, RZ, RZ, R72 ;  /* 0x000000ffff007224 */ /* 0x020fe200078e0048 */
[----:B-1----:R-:W-:Y:S01]  /*7f20*/  LEA.HI R7, R60, R60, RZ, 0x1 ;  /* 0x0000003c3c077211 */ /* 0x002fe200078f08ff */
[----:B------:R-:W-:Y:S01]  /*7f30*/  IMAD.MOV.U32 R5, RZ, RZ, R73 ;  /* 0x000000ffff057224 */ /* 0x000fe200078e0049 */
[----:B------:R-:W-:-:S04]  /*7f40*/  DEPBAR.LE SB0, 0x1 ;  /* 0x000080400000791a */ /* 0x000fc80000000000 */
[----:B------:R-:W-:Y:S01]  /*7f50*/  PRMT R96, R0, 0x5410, R5 ;  /* 0x0000541000607816 */ /* 0x000fe20000000005 */
        /* <DEDUP_REMOVED lines=10> */
[----:B------:R-:W-:Y:S01]  /*8000*/  IMAD.MOV.U32 R2, RZ, RZ, R59 ;  /* 0x000000ffff027224 */ /* 0x000fe200078e003b */
[----:B------:R-:W-:Y:S01]  /*8010*/  PRMT R91, R91, 0x5410, R5 ;  /* 0x000054105b5b7816 */ /* 0x000fe20000000005 */
[----:B------:R-:W-:Y:S01]  /*8020*/  IMAD.MOV.U32 R0, RZ, RZ, R53 ;  /* 0x000000ffff007224 */ /* 0x000fe200078e0035 */
[----:B------:R-:W-:-:S02]  /*8030*/  SHF.R.S32.HI R5, RZ, 0x1f, R88 ;  /* 0x0000001fff057819 */ /* 0x000fc40000011458 */
[----:B------:R-:W-:Y:S01]  /*8040*/  PRMT R89, R4, 0x5410, R2 ;  /* 0x0000541004597816 */ /* 0x000fe20000000002 */
[----:B------:R-:W-:Y:S01]  /*8050*/  IMAD.MOV.U32 R4, RZ, RZ, R50 ;  /* 0x000000ffff047224 */ /* 0x000fe200078e0032 */
[----:B------:R-:W-:Y:S01]  /*8060*/  PRMT R86, R86, 0x5410, R0 ;  /* 0x0000541056567816 */ /* 0x000fe20000000000 */
[----:B------:R-:W-:Y:S01]  /*8070*/  IMAD.MOV.U32 R2, RZ, RZ, R51 ;  /* 0x000000ffff027224 */ /* 0x000fe200078e0033 */
[----:B------:R-:W-:Y:S01]  /*8080*/  LEA.HI R0, R5, R88, RZ, 0x2 ;  /* 0x0000005805007211 */ /* 0x000fe200078f10ff */
[----:B------:R-:W-:Y:S01]  /*8090*/  IMAD.MOV.U32 R5, RZ, RZ, R70 ;  /* 0x000000ffff057224 */ /* 0x000fe200078e0046 */
[----:B------:R-:W-:Y:S02]  /*80a0*/  PRMT R81, R81, 0x5410, R4 ;  /* 0x0000541051517816 */ /* 0x000fe40000000004 */
[----:B------:R-:W-:Y:S01]  /*80b0*/  LOP3.LUT R4, R0, 0xfffffffc, RZ, 0xc0, !PT ;  /* 0xfffffffc00047812 */ /* 0x000fe200078ec0ff */
[----:B------:R-:W-:Y:S01]  /*80c0*/  IMAD.MOV.U32 R0, RZ, RZ, R68 ;  /* 0x000000ffff007224 */ /* 0x000fe200078e0044 */
[----:B------:R-:W-:Y:S01]  /*80d0*/  PRMT R82, R82, 0x5410, R2 ;  /* 0x0000541052527816 */ /* 0x000fe20000000002 */
[----:B------:R-:W-:-:S02]  /*80e0*/  IMAD.MOV.U32 R2, RZ, RZ, R71 ;  /* 0x000000ffff027224 */ /* 0x000fc400078e0047 */
[----:B------:R-:W-:Y:S01]  /*80f0*/  IMAD.IADD R6, R88, 0x1, -R4 ;  /* 0x0000000158067824 */ /* 0x000fe200078e0a04 */
[----:B------:R-:W-:Y:S01]  /*8100*/  PRMT R92, R0, 0x7610, R92 ;  /* 0x00007610005c7816 */ /* 0x000fe2000000005c */
[----:B------:R-:W-:Y:S01]  /*8110*/  IMAD.MOV.U32 R0, RZ, RZ, R69 ;  /* 0x000000ffff007224 */ /* 0x000fe200078e0045 */
[----:B------:R-:W-:Y:S01]  /*8120*/  PRMT R95, R5, 0x5410, R2 ;  /* 0x00005410055f7816 */ /* 0x000fe20000000002 */
[----:B------:R-:W-:Y:S01]  /*8130*/  IMAD.SHL.U32 R2, R6, 0x40, RZ ;  /* 0x0000004006027824 */ /* 0x000fe200078e00ff */
[----:B------:R-:W-:Y:S01]  /*8140*/  BAR.SYNC.DEFER_BLOCKING 0x0 ;  /* 0x0000000000007b1d */ /* 0x000fe20000010000 */
[----:B------:R-:W-:Y:S01]  /*8150*/  IMAD.MOV.U32 R5, RZ, RZ, R62 ;  /* 0x000000ffff057224 */ /* 0x000fe200078e003e */
[----:B------:R-:W-:Y:S01]  /*8160*/  PRMT R92, R92, 0x5410, R0 ;  /* 0x000054105c5c7816 */ /* 0x000fe20000000000 */
[----:B------:R-:W-:Y:S01]  /*8170*/  IMAD.MOV.U32 R4, RZ, RZ, R63 ;  /* 0x000000ffff047224 */ /* 0x000fe200078e003f */
[----:B------:R-:W-:Y:S01]  /*8180*/  LOP3.LUT R0, R2, 0xc0, RZ, 0xc0, !PT ;  /* 0x000000c002007812 */ /* 0x000fe200078ec0ff */
[----:B------:R-:W-:Y:S01]  /*8190*/  IMAD.MOV.U32 R2, RZ, RZ, R56 ;  /* 0x000000ffff027224 */ /* 0x000fe200078e0038 */
[----:B------:R-:W-:Y:S01]  /*81a0*/  LOP3.LUT P1, RZ, R6, 0x2, RZ, 0xc0, !PT ;  /* 0x0000000206ff7812 */ /* 0x000fe2000782c0ff */
[----:B------:R-:W-:Y:S01]  /*81b0*/  IMAD.MOV.U32 R6, RZ, RZ, R55 ;  /* 0x000000ffff067224 */ /* 0x000fe200078e0037 */
[----:B------:R-:W-:-:S02]  /*81c0*/  PRMT R90, R5, 0x5410, R4 ;  /* 0x00005410055a7816 */ /* 0x000fc40000000004 */
[----:B------:R-:W-:Y:S01]  /*81d0*/  PRMT R87, R2, 0x7610, R87 ;  /* 0x0000761002577816 */ /* 0x000fe20000000057 */
[----:B------:R-:W-:Y:S01]  /*81e0*/  IMAD.MOV.U32 R2, RZ, RZ, R57 ;  /* 0x000000ffff027224 */ /* 0x000fe200078e0039 */
[----:B------:R-:W-:Y:S02]  /*81f0*/  LOP3.LUT R4, R0, 0x8, R61, 0xf8, !PT ;  /* 0x0000000800047812 */ /* 0x000fe400078ef83d */
[----:B------:R-:W-:Y:S02]  /*8200*/  SHF.R.U32.HI R0, RZ, 0x3, R0 ;  /* 0x00000003ff007819 */ /* 0x000fe40000011600 */
[----:B------:R-:W-:Y:S01]  /*8210*/  PRMT R87, R87, 0x5410, R2 ;  /* 0x0000541057577816 */ /* 0x000fe20000000002 */
[----:B------:R-:W-:Y:S01]  /*8220*/  IMAD.IADD R2, R44, 0x1, -R169 ;  /* 0x000000012c027824 */ /* 0x000fe200078e0aa9 */
[----:B------:R-:W-:Y:S01]  /*8230*/  LOP3.LUT R5, R4, R0, RZ, 0x3c, !PT ;  /* 0x0000000004057212 */ /* 0x000fe200078e3cff */
[----:B------:R-:W-:Y:S01]  /*8240*/  IMAD.MOV.U32 R4, RZ, RZ, R54 ;  /* 0x000000ffff047224 */ /* 0x000fe200078e0036 */
[----:B------:R-:W-:-:S02]  /*8250*/  LOP3.LUT R0, R7, 0x7fffffe, RZ, 0xc0, !PT ;  /* 0x07fffffe07007812 */ /* 0x000fc400078ec0ff */
[----:B------:R-:W-:Y:S02]  /*8260*/  IMNMX R44, R2, 0x80, PT ;  /* 0x00000080022c7817 */ /* 0x000fe40003800200 */
[----:B------:R-:W-:Y:S01]  /*8270*/  PRMT R83, R4, 0x7610, R83 ;  /* 0x0000761004537816 */ /* 0x000fe20000000053 */
[C---:B------:R-:W-:Y:S01]  /*8280*/  IMAD.IADD R0, R60.reuse, 0x1, -R0 ;  /* 0x000000013c007824 */ /* 0x040fe200078e0a00 */
[----:B------:R-:W-:Y:S01]  /*8290*/  ISETP.GE.AND P0, PT, R60, R44, PT ;  /* 0x0000002c3c00720c */ /* 0x000fe20003f06270 */
[----:B------:R-:W-:Y:S01]  /*82a0*/  IMAD.MOV.U32 R4, RZ, RZ, R31 ;  /* 0x000000ffff047224 */ /* 0x000fe200078e001f */
[----:B------:R-:W-:Y:S01]  /*82b0*/  PRMT R83, R83, 0x5410, R6 ;  /* 0x0000541053537816 */ /* 0x000fe20000000006 */
[----:B------:R-:W-:-:S04]  /*82c0*/  IMAD R0, R93, 0x8, R0 ;  /* 0x000000085d007824 */ /* 0x000fc800078e0200 */
[----:B------:R-:W-:Y:S02]  /*82d0*/  IMAD.U32 R0, R0, 0x20, R5 ;  /* 0x0000002000007824 */ /* 0x000fe400078e0005 */
[----:B------:R-:W-:-:S03]  /*82e0*/  IMAD.MOV.U32 R5, RZ, RZ, R30 ;  /* 0x000000ffff057224 */ /* 0x000fc600078e001e */
[C---:B------:R-:W-:Y:S02]  /*82f0*/  IADD3 R2, R0.reuse, 0x10, RZ ;  /* 0x0000001000027810 */ /* 0x040fe40007ffe0ff */
[C---:B------:R-:W-:Y:S02]  /*8300*/  @P1 IADD3 R2, R0.reuse, -0x10, RZ ;  /* 0xfffffff000021810 */ /* 0x040fe40007ffe0ff */
[----:B------:R-:W-:Y:S02]  /*8310*/  PRMT R61, R5, 0x5410, R4 ;  /* 0x00005410053d7816 */ /* 0x000fe40000000004 */
[----:B------:R-:W-:Y:S02]  /*8320*/  LEA R19, R0, 0x6100, 0x1 ;  /* 0x0000610000137811 */ /* 0x000fe400078e08ff */
[----:B------:R-:W-:Y:S01]  /*8330*/  LEA R24, R2, 0x6100, 0x1 ;  /* 0x0000610002187811 */ /* 0x000fe200078e08ff */
[----:B------:R-:W-:Y:S05]  /*8340*/  @P0 BRA `(.L_x_696) ;  /* 0x0000117000000947 */ /* 0x000fea0003800000 */
[----:B------:R-:W-:Y:S01]  /*8350*/  ISETP.GE.AND P0, PT, R18, c[0x0][0x27c], PT ;  /* 0x00009f0012007a0c */ /* 0x000fe20003f06270 */
[----:B------:R-:W-:-:S12]  /*8360*/  BSSY B0, `(.L_x_697) ;  /* 0x000002c000007945 */ /* 0x000fd80003800000 */
[----:B------:R-:W-:Y:S05]  /*8370*/  @P0 BRA `(.L_x_698) ;  /* 0x000002a000000947 */ /* 0x000fea0003800000 */
[----:B------:R-:W1:Y:S01]  /*8380*/  LDS.128 R4, [R19] ;  /* 0x0000000013047984 */ /* 0x000e620000000c00 */
[----:B------:R-:W-:Y:S02]  /*8390*/  SHF.R.U32.HI R0, RZ, 0x10, R21 ;  /* 0x00000010ff007819 */ /* 0x000fe40000011615 */
[----:B------:R-:W-:Y:S02]  /*83a0*/  SHF.R.U32.HI R2, RZ, 0x10, R23 ;  /* 0x00000010ff027819 */ /* 0x000fe40000011617 */
[----:B------:R-:W-:Y:S02]  /*83b0*/  SHF.R.U64 R15, R20, 0x10, R21 ;  /* 0x00000010140f7819 */ /* 0x000fe40000001215 */
[----:B------:R-:W-:Y:S01]  /*83c0*/  SHF.R.U64 R16, R22, 0x10, R23 ;  /* 0x0000001016107819 */ /* 0x000fe20000001217 */
[----:B------:R-:W-:-:S04]  /*83d0*/  HADD2.F32 R17, -RZ, R2.H0_H0 ;  /* 0x20000002ff117230 */ /* 0x000fc80000004100 */
[----:B------:R-:W-:Y:S02]  /*83e0*/  HADD2.F32 R16, -RZ, R16.H0_H0 ;  /* 0x20000010ff107230 */ /* 0x000fe40000004100 */
[--C-:B-1----:R-:W-:Y:S02]  /*83f0*/  HADD2.F32 R8, -RZ, R7.reuse.H0_H0 ;  /* 0x20000007ff087230 */ /* 0x102fe40000004100 */
[--C-:B------:R-:W-:Y:S02]  /*8400*/  HADD2.F32 R12, -RZ, R6.reuse.H0_H0 ;  /* 0x20000006ff0c7230 */ /* 0x100fe40000004100 */
[----:B------:R-:W-:Y:S02]  /*8410*/  HADD2.F32 R11, -RZ, R6.H1_H1 ;  /* 0x30000006ff0b7230 */ /* 0x000fe40000004100 */
[----:B------:R-:W-:Y:S02]  /*8420*/  HADD2.F32 R7, -RZ, R7.H1_H1 ;  /* 0x30000007ff077230 */ /* 0x000fe40000004100 */
[----:B------:R-:W-:-:S02]  /*8430*/  HADD2.F32 R6, -RZ, R0.H0_H0 ;  /* 0x20000000ff067230 */ /* 0x000fc40000004100 */
[--C-:B------:R-:W-:Y:S02]  /*8440*/  HADD2.F32 R10, -RZ, R4.reuse.H0_H0 ;  /* 0x20000004ff0a7230 */ /* 0x100fe40000004100 */
[----:B------:R-:W-:Y:S01]  /*8450*/  HADD2.F32 R9, -RZ, R4.H1_H1 ;  /* 0x30000004ff097230 */ /* 0x000fe20000004100 */
[-C--:B------:R-:W-:Y:S01]  /*8460*/  FMUL.FTZ R2, R7, R6.reuse ;  /* 0x0000000607027220 */ /* 0x080fe20000410000 */
[----:B------:R-:W-:Y:S02]  /*8470*/  HADD2.F32 R0, -RZ, R25.H0_H0 ;  /* 0x20000019ff007230 */ /* 0x000fe40000004100 */
[--C-:B------:R-:W-:Y:S02]  /*8480*/  HADD2.F32 R14, -RZ, R5.reuse.H0_H0 ;  /* 0x20000005ff0e7230 */ /* 0x100fe40000004100 */
[----:B------:R-:W-:Y:S01]  /*8490*/  HADD2.F32 R13, -RZ, R5.H1_H1 ;  /* 0x30000005ff0d7230 */ /* 0x000fe20000004100 */
[C---:B------:R-:W-:Y:S01]  /*84a0*/  FMUL.FTZ R5, R8.reuse, R6 ;  /* 0x0000000608057220 */ /* 0x040fe20000410000 */
[----:B------:R-:W-:Y:S01]  /*84b0*/  HADD2.F32 R4, -RZ, R45.H0_H0 ;  /* 0x2000002dff047230 */ /* 0x000fe20000004100 */
[----:B------:R-:W-:-:S02]  /*84c0*/  FFMA.FTZ R8, R8, R17, -R2 ;  /* 0x0000001108087223 */ /* 0x000fc40000010802 */
[-C--:B------:R-:W-:Y:S02]  /*84d0*/  FMUL.FTZ R6, R9, R0.reuse ;  /* 0x0000000009067220 */ /* 0x080fe40000410000 */
[C---:B------:R-:W-:Y:S01]  /*84e0*/  FMUL.FTZ R2, R10.reuse, R0 ;  /* 0x000000000a027220 */ /* 0x040fe20000410000 */
[----:B------:R-:W-:Y:S01]  /*84f0*/  HADD2.F32 R0, -RZ, R25.H1_H1 ;  /* 0x30000019ff007230 */ /* 0x000fe20000004100 */
[----:B------:R-:W-:Y:S01]  /*8500*/  FFMA.FTZ R7, R7, R17, R5 ;  /* 0x0000001107077223 */ /* 0x000fe20000010005 */
[----:B------:R-:W-:Y:S01]  /*8510*/  HADD2.F32 R5, -RZ, R15.H0_H0 ;  /* 0x2000000fff057230 */ /* 0x000fe20000004100 */
[-C--:B------:R-:W-:Y:S02]  /*8520*/  FFMA.FTZ R10, R10, R4.reuse, -R6 ;  /* 0x000000040a0a7223 */ /* 0x080fe40000010806 */
[----:B------:R-:W-:Y:S01]  /*8530*/  FFMA.FTZ R9, R9, R4, R2 ;  /* 0x0000000409097223 */ /* 0x000fe20000010002 */
[----:B------:R-:W-:Y:S01]  /*8540*/  HADD2.F32 R2, -RZ, R45.H1_H1 ;  /* 0x3000002dff027230 */ /* 0x000fe20000004100 */
[----:B------:R-:W-:Y:S01]  /*8550*/  FMUL.FTZ R4, R11, R0 ;  /* 0x000000000b047220 */ /* 0x000fe20000410000 */
[----:B------:R-:W-:Y:S01]  /*8560*/  F2FP.PACK_AB R7, R7, R8 ;  /* 0x000000080707723e */ /* 0x000fe200000000ff */
[----:B------:R-:W-:-:S02]  /*8570*/  FMUL.FTZ R0, R12, R0 ;  /* 0x000000000c007220 */ /* 0x000fc40000410000 */
[-C--:B------:R-:W-:Y:S02]  /*8580*/  FMUL.FTZ R6, R13, R5.reuse ;  /* 0x000000050d067220 */ /* 0x080fe40000410000 */
[----:B------:R-:W-:Y:S02]  /*8590*/  FMUL.FTZ R5, R14, R5 ;  /* 0x000000050e057220 */ /* 0x000fe40000410000 */
[-C--:B------:R-:W-:Y:S02]  /*85a0*/  FFMA.FTZ R4, R12, R2.reuse, -R4 ;  /* 0x000000020c047223 */ /* 0x080fe40000010804 */
[----:B------:R-:W-:Y:S02]  /*85b0*/  FFMA.FTZ R0, R11, R2, R0 ;  /* 0x000000020b007223 */ /* 0x000fe40000010000 */
[-C--:B------:R-:W-:Y:S02]  /*85c0*/  FFMA.FTZ R2, R14, R16.reuse, -R6 ;  /* 0x000000100e027223 */ /* 0x080fe40000010806 */
[----:B------:R-:W-:Y:S01]  /*85d0*/  FFMA.FTZ R5, R13, R16, R5 ;  /* 0x000000100d057223 */ /* 0x000fe20000010005 */
[----:B------:R-:W-:-:S02]  /*85e0*/  F2FP.PACK_AB R6, R0, R4 ;  /* 0x000000040006723e */ /* 0x000fc400000000ff */
[----:B------:R-:W-:Y:S02]  /*85f0*/  F2FP.PACK_AB R4, R9, R10 ;  /* 0x0000000a0904723e */ /* 0x000fe400000000ff */
[----:B------:R-:W-:-:S05]  /*8600*/  F2FP.PACK_AB R5, R5, R2 ;  /* 0x000000020505723e */ /* 0x000fca00000000ff */
[----:B------:R1:W-:Y:S02]  /*8610*/  STS.128 [R19], R4 ;  /* 0x0000000413007388 */ /* 0x0003e40000000c00 */
.L_x_698:
[----:B------:R-:W-:Y:S05]  /*8620*/  BSYNC B0 ;  /* 0x0000000000007941 */ /* 0x000fea0003800000 */
.L_x_697:
[----:B------:R-:W-:Y:S01]  /*8630*/  IADD3 R0, R18, 0x8, RZ ;  /* 0x0000000812007810 */ /* 0x000fe20007ffe0ff */
[----:B------:R-:W-:Y:S03]  /*8640*/  BSSY B0, `(.L_x_699) ;  /* 0x000002d000007945 */ /* 0x000fe60003800000 */
[----:B------:R-:W-:-:S13]  /*8650*/  ISETP.GE.AND P0, PT, R0, c[0x0][0x27c], PT ;  /* 0x00009f0000007a0c */ /* 0x000fda0003f06270 */
[----:B------:R-:W-:Y:S05]  /*8660*/  @P0 BRA `(.L_x_700) ;  /* 0x000002a000000947 */ /* 0x000fea0003800000 */
[----:B-1----:R-:W1:Y:S01]  /*8670*/  LDS.128 R4, [R24] ;  /* 0x0000000018047984 */ /* 0x002e620000000c00 */
        /* <DEDUP_REMOVED lines=41> */
.L_x_700:
[----:B------:R-:W-:Y:S05]  /*8910*/  BSYNC B0 ;  /* 0x0000000000007941 */ /* 0x000fea0003800000 */
.L_x_699:
[----:B------:R-:W-:Y:S01]  /*8920*/  IADD3 R0, R18, 0x10, RZ ;  /* 0x0000001012007810 */ /* 0x000fe20007ffe0ff */
[----:B------:R-:W-:Y:S03]  /*8930*/  BSSY B0, `(.L_x_701) ;  /* 0x000002d000007945 */ /* 0x000fe60003800000 */
[----:B------:R-:W-:-:S13]  /*8940*/  ISETP.GE.AND P0, PT, R0, c[0x0][0x27c], PT ;  /* 0x00009f0000007a0c */ /* 0x000fda0003f06270 */
[----:B------:R-:W-:Y:S05]  /*8950*/  @P0 BRA `(.L_x_702) ;  /* 0x000002a000000947 */ /* 0x000fea0003800000 */
[----:B-1----:R-:W1:Y:S01]  /*8960*/  LDS.128 R4, [R19+0x2000] ;  /* 0x0020000013047984 */ /* 0x002e620000000c00 */
        /* <DEDUP_REMOVED lines=40> */
[----:B------:R1:W-:Y:S02]  /*8bf0*/  STS.128 [R19+0x2000], R4 ;  /* 0x0020000413007388 */ /* 0x0003e40000000c00 */
.L_x_702:
[----:B------:R-:W-:Y:S05]  /*8c00*/  BSYNC B0 ;  /* 0x0000000000007941 */ /* 0x000fea0003800000 */
.L_x_701:
        /* <DEDUP_REMOVED lines=46> */
.L_x_704:
[----:B------:R-:W-:Y:S05]  /*8ef0*/  BSYNC B0 ;  /* 0x0000000000007941 */ /* 0x000fea0003800000 */
.L_x_703:
        /* <DEDUP_REMOVED lines=32> */
[----:B------:R-:W-:Y:S01]  /*9100*/  HADD2.F32 R2, -RZ, R82.H0_H0 ;  /* 0x20000052ff027230 */ /* 0x000fe20000004100 */
        /* <DEDUP_REMOVED lines=13> */
.L_x_706:
[----:B------:R-:W-:Y:S05]  /*91e0*/  BSYNC B0 ;  /* 0x0000000000007941 */ /* 0x000fea0003800000 */
.L_x_705:
[----:B------:R-:W-:-:S04]  /*91f0*/  IADD3 R0, R18, 0x28, RZ ;  /* 0x0000002812007810 */ /* 0x000fc80007ffe0ff */
        /* <DEDUP_REMOVED lines=44> */
.L_x_696:
[----:B------:R-:W-:Y:S05]  /*94c0*/  BSYNC B1 ;  /* 0x0000000000017941 */ /* 0x000fea0003800000 */
.L_x_695:
[----:B------:R-:W-:-:S04]  /*94d0*/  IADD3 R0, R60, 0x40, RZ ;  /* 0x000000403c007810 */ /* 0x000fc80007ffe0ff */
[----:B------:R-:W-:-:S13]  /*94e0*/  ISETP.GE.AND P0, PT, R0, R44, PT ;  /* 0x0000002c0000720c */ /* 0x000fda0003f06270 */
[----:B------:R-:W-:Y:S05]  /*94f0*/  @P0 BRA `(.L_x_707) ;  /* 0x00004b7000000947 */ /* 0x000fea0003800000 */
[----:B------:R-:W-:Y:S01]  /*9500*/  ISETP.GE.AND P0, PT, R18, c[0x0][0x27c], PT ;  /* 0x00009f0012007a0c */ /* 0x000fe20003f06270 */
[----:B------:R-:W-:-:S12]  /*9510*/  BSSY B0, `(.L_x_708) ;  /* 0x000002c000007945 */ /* 0x000fd80003800000 */
        /* <DEDUP_REMOVED lines=20> */
[----:B------:R-:W-:Y:S01]  /*9660*/  HADD2.F32 R4, -RZ, R81.H1_H1 ;  /* 0x30000051ff047230 */ /* 0x000fe20000004100 */
        /* <DEDUP_REMOVED lines=22> */
.L_x_709:
[----:B------:R-:W-:Y:S05]  /*97d0*/  BSYNC B0 ;  /* 0x0000000000007941 */ /* 0x000fea0003800000 */
.L_x_708:
        /* <DEDUP_REMOVED lines=46> */
.L_x_711:
[----:B------:R-:W-:Y:S05]  /*9ac0*/  BSYNC B0 ;  /* 0x0000000000007941 */ /* 0x000fea0003800000 */
.L_x_710:
        /* <DEDUP_REMOVED lines=46> */
.L_x_713:
[----:B------:R-:W-:Y:S05]  /*9db0*/  BSYNC B0 ;  /* 0x0000000000007941 */ /* 0x000fea0003800000 */
.L_x_712:
        /* <DEDUP_REMOVED lines=46> */
.L_x_715:
[----:B------:R-:W-:Y:S05]  /*a0a0*/  BSYNC B0 ;  /* 0x0000000000007941 */ /* 0x000fea0003800000 */
.L_x_714:
        /* <DEDUP_REMOVED lines=46> */
.L_x_717:
[----:B------:R-:W-:Y:S05]  /*a390*/  BSYNC B0 ;  /* 0x0000000000007941 */ /* 0x000fea0003800000 */
.L_x_716:
        /* <DEDUP_REMOVED lines=8> */
[----:B------:R-:W-:Y:S02]  /*a420*/  HADD2.F32 R16, -RZ, R2.H0_H0 ;  /* 0x20000002ff107230 */ /* 0x000fe40000004100 */
[----:B-1----:R-:W-:-:S02]  /*a430*/  HADD2.F32 R8, -RZ, R7.H0_H0 ;  /* 0x20000007ff087230 */ /* 0x002fc40000004100 */
[--C-:B------:R-:W-:Y:S02]  /*a440*/  HADD2.F32 R12, -RZ, R6.reuse.H0_H0 ;  /* 0x20000006ff0c7230 */ /* 0x100fe40000004100 */
[----:B------:R-:W-:Y:S02]  /*a450*/  HADD2.F32 R11, -RZ, R6.H1_H1 ;  /* 0x30000006ff0b7230 */ /* 0x000fe40000004100 */
[----:B------:R-:W-:Y:S02]  /*a460*/  HADD2.F32 R7, -RZ, R7.H1_H1 ;  /* 0x30000007ff077230 */ /* 0x000fe40000004100 */
[----:B------:R-:W-:Y:S02]  /*a470*/  HADD2.F32 R6, -RZ, R0.H0_H0 ;  /* 0x20000000ff067230 */ /* 0x000fe40000004100 */
[--C-:B------:R-:W-:Y:S02]  /*a480*/  HADD2.F32 R10, -RZ, R4.reuse.H0_H0 ;  /* 0x20000004ff0a7230 */ /* 0x100fe40000004100 */
[----:B------:R-:W-:Y:S01]  /*a490*/  HADD2.F32 R9, -RZ, R4.H1_H1 ;  /* 0x30000004ff097230 */ /* 0x000fe20000004100 */
[----:B------:R-:W-:Y:S01]  /*a4a0*/  FMUL.FTZ R2, R7, R6 ;  /* 0x0000000607027220 */ /* 0x000fe20000410000 */
[----:B------:R-:W-:-:S02]  /*a4b0*/  HADD2.F32 R0, -RZ, R95.H0_H0 ;  /* 0x2000005fff007230 */ /* 0x000fc40000004100 */
[--C-:B------:R-:W-:Y:S01]  /*a4c0*/  HADD2.F32 R14, -RZ, R5.reuse.H0_H0 ;  /* 0x20000005ff0e7230 */ /* 0x100fe20000004100 */
[C---:B------:R-:W-:Y:S01]  /*a4d0*/  FFMA.FTZ R18, R8.reuse, R16, -R2 ;  /* 0x0000001008127223 */ /* 0x040fe20000010802 */
[----:B------:R-:W-:Y:S01]  /*a4e0*/  HADD2.F32 R13, -RZ, R5.H1_H1 ;  /* 0x30000005ff0d7230 */ /* 0x000fe20000004100 */
[----:B------:R-:W-:Y:S01]  /*a4f0*/  FMUL.FTZ R5, R8, R6 ;  /* 0x0000000608057220 */ /* 0x000fe20000410000 */
[----:B------:R-:W-:Y:S01]  /*a500*/  HADD2.F32 R4, -RZ, R96.H0_H0 ;  /* 0x20000060ff047230 */ /* 0x000fe20000004100 */
[-C--:B------:R-:W-:Y:S01]  /*a510*/  FMUL.FTZ R6, R9, R0.reuse ;  /* 0x0000000009067220 */ /* 0x080fe20000410000 */
[----:B------:R-:W-:Y:S01]  /*a520*/  HADD2.F32 R8, -RZ, R17.H0_H0 ;  /* 0x20000011ff087230 */ /* 0x000fe20000004100 */
[C---:B------:R-:W-:Y:S01]  /*a530*/  FMUL.FTZ R2, R10.reuse, R0 ;  /* 0x000000000a027220 */ /* 0x040fe20000410000 */
[----:B------:R-:W-:Y:S01]  /*a540*/  HADD2.F32 R0, -RZ, R95.H1_H1 ;  /* 0x3000005fff007230 */ /* 0x000fe20000004100 */
[----:B------:R-:W-:Y:S01]  /*a550*/  FFMA.FTZ R7, R7, R16, R5 ;  /* 0x0000001007077223 */ /* 0x000fe20000010005 */
[----:B------:R-:W-:Y:S01]  /*a560*/  HADD2.F32 R5, -RZ, R15.H0_H0 ;  /* 0x2000000fff057230 */ /* 0x000fe20000004100 */
[----:B------:R-:W-:-:S02]  /*a570*/  FFMA.FTZ R10, R10, R4, -R6 ;  /* 0x000000040a0a7223 */ /* 0x000fc40000010806 */
[----:B------:R-:W-:Y:S01]  /*a580*/  FFMA.FTZ R9, R9, R4, R2 ;  /* 0x0000000409097223 */ /* 0x000fe20000010002 */
[----:B------:R-:W-:Y:S01]  /*a590*/  HADD2.F32 R2, -RZ, R96.H1_H1 ;  /* 0x30000060ff027230 */ /* 0x000fe20000004100 */
[----:B------:R-:W-:Y:S01]  /*a5a0*/  FMUL.FTZ R4, R11, R0 ;  /* 0x000000000b047220 */ /* 0x000fe20000410000 */
[----:B------:R-:W-:Y:S01]  /*a5b0*/  F2FP.PACK_AB R7, R7, R18 ;  /* 0x000000120707723e */ /* 0x000fe200000000ff */
[----:B------:R-:W-:Y:S02]  /*a5c0*/  FMUL.FTZ R0, R12, R0 ;  /* 0x000000000c007220 */ /* 0x000fe40000410000 */
[-C--:B------:R-:W-:Y:S02]  /*a5d0*/  FMUL.FTZ R6, R13, R5.reuse ;  /* 0x000000050d067220 */ /* 0x080fe40000410000 */
[----:B------:R-:W-:Y:S02]  /*a5e0*/  FMUL.FTZ R5, R14, R5 ;  /* 0x000000050e057220 */ /* 0x000fe40000410000 */
[----:B------:R-:W-:-:S02]  /*a5f0*/  FFMA.FTZ R4, R12, R2, -R4 ;  /* 0x000000020c047223 */ /* 0x000fc40000010804 */
[----:B------:R-:W-:Y:S02]  /*a600*/  FFMA.FTZ R0, R11, R2, R0 ;  /* 0x000000020b007223 */ /* 0x000fe40000010000 */
[-C--:B------:R-:W-:Y:S02]  /*a610*/  FFMA.FTZ R2, R14, R8.reuse, -R6 ;  /* 0x000000080e027223 */ /* 0x080fe40000010806 */
[----:B------:R-:W-:Y:S01]  /*a620*/  FFMA.FTZ R5, R13, R8, R5 ;  /* 0x000000080d057223 */ /* 0x000fe20000010005 */
[----:B------:R-:W-:Y:S02]  /*a630*/  F2FP.PACK_AB R6, R0, R4 ;  /* 0x000000040006723e */ /* 0x000fe400000000ff */
[----:B------:R-:W-:Y:S02]  /*a640*/  F2FP.PACK_AB R4, R9, R10 ;  /* 0x0000000a0904723e */ /* 0x000fe400000000ff */
[----:B------:R-:W-:-:S05]  /*a650*/  F2FP.PACK_AB R5, R5, R2 ;  /* 0x000000020505723e */ /* 0x000fca00000000ff */
[----:B------:R1:W-:Y:S01]  /*a660*/  STS.128 [R24+0x5000], R4 ;  /* 0x0050000418007388 */ /* 0x0003e20000000c00 */
[----:B------:R-:W-:Y:S05]  /*a670*/  BRA `(.L_x_707) ;  /* 0x000039f000007947 */ /* 0x000fea0003800000 */
.L_x_690:
[----:B------:R-:W-:Y:S01]  /*a680*/  @P4 IMAD.HI.U32 R2, R0, c[0x0][0x2c8], RZ ;  /* 0x0000b20000024a27 */ /* 0x000fe200078e00ff */
[----:B------:R-:W-:Y:S01]  /*a690*/  BSSY B0, `(.L_x_718) ;  /* 0x0000047000007945 */ /* 0x000fe20003800000 */
[----:B------:R-:W-:Y:S01]  /*a6a0*/  CS2R R86, SRZ ;  /* 0x0000000000567805 */ /* 0x000fe2000001ff00 */
[----:B------:R-:W-:Y:S01]  /*a6b0*/  CS2R R54, SRZ ;  /* 0x0000000000367805 */ /* 0x000fe2000001ff00 */
[----:B------:R-:W-:Y:S01]  /*a6c0*/  IMAD.MOV.U32 R6, RZ, RZ, R10 ;  /* 0x000000ffff067224 */ /* 0x000fe200078e000a */
[----:B------:R-:W-:Y:S01]  /*a6d0*/  @P4 SHF.R.U32.HI R0, RZ, c[0x0][0x2cc], R2 ;  /* 0x0000b300ff004a19 */ /* 0x000fe20000011602 */
[----:B------:R-:W-:Y:S01]  /*a6e0*/  IMAD.MOV.U32 R4, RZ, RZ, R8 ;  /* 0x000000ffff047224 */ /* 0x000fe200078e0008 */
        /* <DEDUP_REMOVED lines=19> */
[----:B---3--:R-:W-:Y:S01]  /*a820*/  CS2R R16, SRZ ;  /* 0x0000000000107805 */ /* 0x008fe2000001ff00 */
[----:B------:R-:W-:-:S02]  /*a830*/  IADD3 R2, R7, R2, RZ ;  /* 0x0000000207027210 */ /* 0x000fc40007ffe0ff */
[----:B------:R-:W-:Y:S02]  /*a840*/  IADD3 R0, R5, R0, RZ ;  /* 0x0000000005007210 */ /* 0x000fe40007ffe0ff */
[----:B------:R-:W-:Y:S02]  /*a850*/  LEA.HI.X R15, R6, c[0x0][0x274], R2, 0x1, P1 ;  /* 0x00009d00060f7a11 */ /* 0x000fe400008f0c02 */
[----:B------:R-:W-:Y:S01]  /*a860*/  LEA.HI.X R14, R4, c[0x0][0x28c], R0, 0x1, P0 ;  /* 0x0000a300040e7a11 */ /* 0x000fe200000f0c00 */
[----:B------:R1:W2:Y:S01]  /*a870*/  SHFL.IDX PT, R6, R26, RZ, 0x1e1f ;  /* 0x001e1fff1a067589 */ /* 0x0002a200000e0000 */
[----:B------:R-:W-:-:S03]  /*a880*/  ISETP.GE.AND P0, PT, R24, R44, PT ;  /* 0x0000002c1800720c */ /* 0x000fc60003f06270 */
[----:B------:R1:W3:Y:S04]  /*a890*/  SHFL.IDX PT, R4, R25, RZ, 0x1e1f ;  /* 0x001e1fff19047589 */ /* 0x0002e800000e0000 */
[----:B------:R1:W4:Y:S04]  /*a8a0*/  SHFL.IDX PT, R5, R15, RZ, 0x1e1f ;  /* 0x001e1fff0f057589 */ /* 0x00032800000e0000 */
[----:B------:R1:W1:Y:S02]  /*a8b0*/  SHFL.IDX PT, R7, R14, RZ, 0x1e1f ;  /* 0x001e1fff0e077589 */ /* 0x00026400000e0000 */
[----:B------:R-:W-:Y:S05]  /*a8c0*/  @P0 BRA `(.L_x_719) ;  /* 0x0000023000000947 */ /* 0x000fea0003800000 */
[C---:B------:R-:W-:Y:S01]  /*a8d0*/  IADD3 R10, R61.reuse, 0x10, RZ ;  /* 0x000000103d0a7810 */ /* 0x040fe20007ffe0ff */
[----:B------:R-:W-:Y:S01]  /*a8e0*/  CS2R R22, SRZ ;  /* 0x0000000000167805 */ /* 0x000fe2000001ff00 */
[----:B------:R-:W-:Y:S01]  /*a8f0*/  IADD3 R11, R61, 0x20, RZ ;  /* 0x000000203d0b7810 */ /* 0x000fe20007ffe0ff */
[----:B------:R-:W-:Y:S01]  /*a900*/  CS2R R20, SRZ ;  /* 0x0000000000147805 */ /* 0x000fe2000001ff00 */
[----:B------:R-:W-:-:S02]  /*a910*/  ISETP.GE.AND P1, PT, R10, c[0x0][0x27c], PT ;  /* 0x00009f000a007a0c */ /* 0x000fc40003f26270 */
        /* <DEDUP_REMOVED lines=9> */
[----:B------:R3:W5:Y:S01]  /*a9b0*/  @!P2 LD.E.128 R20, [R8.64] ;  /* 0x000000060814a980 */ /* 0x000762000c101d00 */
[----:B------:R-:W-:Y:S01]  /*a9c0*/  CS2R R18, SRZ ;  /* 0x0000000000127805 */ /* 0x000fe2000001ff00 */
[--C-:B------:R-:W-:Y:S01]  /*a9d0*/  @!P1 IMAD.WIDE R12, R2, 0x2, R4.reuse ;  /* 0x00000002020c9825 */ /* 0x100fe200078e0204 */
[----:B------:R-:W-:Y:S01]  /*a9e0*/  CS2R R16, SRZ ;  /* 0x0000000000107805 */ /* 0x000fe2000001ff00 */
[----:B------:R-:W-:Y:S01]  /*a9f0*/  CS2R R38, SRZ ;  /* 0x0000000000267805 */ /* 0x000fe2000001ff00 */
[----:B------:R-:W-:Y:S01]  /*aa00*/  CS2R R36, SRZ ;  /* 0x0000000000247805 */ /* 0x000fe2000001ff00 */
[C---:B------:R-:W-:Y:S01]  /*aa10*/  @!P0 IMAD.WIDE R10, R0.reuse, 0x2, R4 ;  /* 0x00000002000a8825 */ /* 0x040fe200078e0204 */
[----:B------:R-:W-:Y:S01]  /*aa20*/  CS2R R42, SRZ ;  /* 0x00000000002a7805 */ /* 0x000fe2000001ff00 */
[----:B------:R-:W-:Y:S01]  /*aa30*/  CS2R R40, SRZ ;  /* 0x0000000000287805 */ /* 0x000fe2000001ff00 */
[----:B------:R-:W-:Y:S01]  /*aa40*/  CS2R R54, SRZ ;  /* 0x0000000000367805 */ /* 0x000fe2000001ff00 */
[--C-:B-12---:R-:W-:Y:S01]  /*aa50*/  @!P0 IMAD.WIDE R4, R0, 0x2, R6.reuse ;  /* 0x0000000200048825 */ /* 0x106fe200078e0206 */
[----:B------:R-:W-:Y:S01]  /*aa60*/  CS2R R52, SRZ ;  /* 0x0000000000347805 */ /* 0x000fe2000001ff00 */
[----:B------:R-:W-:Y:S01]  /*aa70*/  CS2R R58, SRZ ;  /* 0x00000000003a7805 */ /* 0x000fe2000001ff00 */
[----:B------:R-:W-:Y:S01]  /*aa80*/  CS2R R56, SRZ ;  /* 0x0000000000387805 */ /* 0x000fe2000001ff00 */
[----:B------:R1:W5:Y:S04]  /*aa90*/  @!P1 LD.E.128 R36, [R12.64] ;  /* 0x000000060c249980 */ /* 0x000368000c101d00 */
[----:B------:R1:W5:Y:S04]  /*aaa0*/  @!P0 LD.E.128 R52, [R10.64] ;  /* 0x000000060a348980 */ /* 0x000368000c101d00 */
[----:B------:R1:W5:Y:S01]  /*aab0*/  @!P0 LD.E.128 R56, [R4.64] ;  /* 0x0000000604388980 */ /* 0x000362000c101d00 */
[----:B---3--:R-:W-:-:S04]  /*aac0*/  @!P1 IMAD.WIDE R8, R2, 0x2, R6 ;  /* 0x0000000202089825 */ /* 0x008fc800078e0206 */
[----:B------:R-:W-:Y:S01]  /*aad0*/  @!P2 IMAD.WIDE R6, R61, 0x2, R6 ;  /* 0x000000023d06a825 */ /* 0x000fe200078e0206 */
[----:B------:R1:W5:Y:S04]  /*aae0*/  @!P1 LD.E.128 R40, [R8.64] ;  /* 0x0000000608289980 */ /* 0x000368000c101d00 */
[----:B------:R1:W5:Y:S02]  /*aaf0*/  @!P2 LD.E.128 R16, [R6.64] ;  /* 0x000000060610a980 */ /* 0x000364000c101d00 */
.L_x_719:
[----:B------:R-:W-:Y:S05]  /*ab00*/  BSYNC B0 ;  /* 0x0000000000007941 */ /* 0x000fea0003800000 */
.L_x_718:
[----:B------:R-:W-:Y:S01]  /*ab10*/  IADD3 R2, R24, 0x40, RZ ;  /* 0x0000004018027810 */ /* 0x000fe20007ffe0ff */
[----:B-----5:R-:W-:Y:S01]  /*ab20*/  IMAD.MOV.U32 R0, RZ, RZ, R54 ;  /* 0x000000ffff007224 */ /* 0x020fe200078e0036 */
[----:B-1----:R-:W1:Y:S01]  /*ab30*/  SHFL.IDX PT, R7, R14, 0x1, 0x1e1f ;  /* 0x003e1f000e077f89 */ /* 0x002e6200000e0000 */
        /* <DEDUP_REMOVED lines=10> */
[----:B---3--:R-:W-:Y:S01]  /*abe0*/  IMAD.MOV.U32 R4, RZ, RZ, R52 ;  /* 0x000000ffff047224 */ /* 0x008fe200078e0034 */
        /* <DEDUP_REMOVED lines=25> */
[----:B------:R-:W3:Y:S01]  /*ad80*/  SHFL.IDX PT, R5, R15, 0x1, 0x1e1f ;  /* 0x003e1f000f057f89 */ /* 0x000ee200000e0000 */
        /* <DEDUP_REMOVED lines=10> */
[----:B--2---:R2:W1:Y:S01]  /*ae30*/  SHFL.IDX PT, R6, R26, 0x1, 0x1e1f ;  /* 0x003e1f001a067f89 */ /* 0x00446200000e0000 */
[----:B------:R-:W-:Y:S01]  /*ae40*/  PRMT R29, R2, 0x7610, R29 ;  /* 0x00007610021d7816 */ /* 0x000fe2000000001d */
        /* <DEDUP_REMOVED lines=10> */
[----:B--2---:R-:W-:Y:S01]  /*aef0*/  PRMT R26, R8, 0x5410, R0 ;  /* 0x00005410081a7816 */ /* 0x004fe20000000000 */
[----:B------:R-:W-:Y:S05]  /*af00*/  @P0 BRA `(.L_x_721) ;  /* 0x0000023000000947 */ /* 0x000fea0003800000 */
[C---:B-1-34-:R-:W-:Y:S01]  /*af10*/  IADD3 R10, R61.reuse, 0x10, RZ ;  /* 0x000000103d0a7810 */ /* 0x05afe20007ffe0ff */
        /* <DEDUP_REMOVED lines=23> */
[--C-:B------:R-:W-:Y:S01]  /*b090*/  @!P0 IMAD.WIDE R4, R0, 0x2, R6.reuse ;  /* 0x0000000200048825 */ /* 0x100fe200078e0206 */
[----:B------:R-:W-:Y:S01]  /*b0a0*/  CS2R R84, SRZ ;  /* 0x0000000000547805 */ /* 0x000fe2000001ff00 */
[----:B------:R-:W-:Y:S01]  /*b0b0*/  CS2R R82, SRZ ;  /* 0x0000000000527805 */ /* 0x000fe2000001ff00 */
[----:B------:R-:W-:Y:S01]  /*b0c0*/  CS2R R80, SRZ ;  /* 0x0000000000507805 */ /* 0x000fe2000001ff00 */
[----:B------:R2:W5:Y:S04]  /*b0d0*/  @!P1 LD.E.128 R72, [R12.64] ;  /* 0x000000060c489980 */ /* 0x000568000c101d00 */
[----:B------:R2:W5:Y:S04]  /*b0e0*/  @!P0 LD.E.128 R84, [R10.64] ;  /* 0x000000060a548980 */ /* 0x000568000c101d00 */
[----:B------:R2:W5:Y:S01]  /*b0f0*/  @!P0 LD.E.128 R80, [R4.64] ;  /* 0x0000000604508980 */ /* 0x000562000c101d00 */
[----:B-1----:R-:W-:-:S04]  /*b100*/  @!P1 IMAD.WIDE R8, R2, 0x2, R6 ;  /* 0x0000000202089825 */ /* 0x002fc800078e0206 */
[----:B------:R-:W-:Y:S01]  /*b110*/  @!P2 IMAD.WIDE R6, R61, 0x2, R6 ;  /* 0x000000023d06a825 */ /* 0x000fe200078e0206 */
[----:B------:R2:W5:Y:S04]  /*b120*/  @!P1 LD.E.128 R76, [R8.64] ;  /* 0x00000006084c9980 */ /* 0x000568000c101d00 */
[----:B------:R2:W5:Y:S02]  /*b130*/  @!P2 LD.E.128 R64, [R6.64] ;  /* 0x000000060640a980 */ /* 0x000564000c101d00 */
.L_x_721:
[----:B-1-34-:R-:W-:Y:S05]  /*b140*/  BSYNC B0 ;  /* 0x0000000000007941 */ /* 0x01afea0003800000 */
.L_x_720:
[----:B--2--5:R-:W-:Y:S01]  /*b150*/  IMAD.MOV.U32 R5, RZ, RZ, R87 ;  /* 0x000000ffff057224 */ /* 0x024fe200078e0057 */
[----:B------:R-:W-:-:S04]  /*b160*/  DEPBAR.LE SB0, 0x1 ;  /* 0x000080400000791a */ /* 0x000fc80000000000 */
        /* <DEDUP_REMOVED lines=20> */
[----:B------:R-:W-:-:S02]  /*b2b0*/  MOV R0, R70 ;  /* 0x0000004600007202 */ /* 0x000fc40000000f00 */
[----:B------:R-:W-:Y:S01]  /*b2c0*/  PRMT R106, R5, 0x5410, R2 ;  /* 0x00005410056a7816 */ /* 0x000fe20000000002 */
        /* <DEDUP_REMOVED lines=11> */
[----:B------:R-:W-:Y:S01]  /*b380*/  MOV R4, R80 ;  /* 0x0000005000047202 */ /* 0x000fe20000000f00 */
[----:B------:R-:W-:Y:S01]  /*b390*/  BAR.SYNC.DEFER_BLOCKING 0x0 ;  /* 0x0000000000007b1d */ /* 0x000fe20000010000 */
[----:B------:R-:W-:-:S02]  /*b3a0*/  ISETP.GE.AND P0, PT, R60, R62, PT ;  /* 0x0000003e3c00720c */ /* 0x000fc40003f06270 */
[----:B------:R-:W-:Y:S01]  /*b3b0*/  PRMT R107, R107, 0x5410, R4 ;  /* 0x000054106b6b7816 */ /* 0x000fe20000000004 */
[----:B------:R-:W-:Y:S01]  /*b3c0*/  IMAD.MOV.U32 R4, RZ, RZ, R79 ;  /* 0x000000ffff047224 */ /* 0x000fe200078e004f */
[----:B------:R-:W-:Y:S02]  /*b3d0*/  PRMT R103, R103, 0x5410, R0 ;  /* 0x0000541067677816 */ /* 0x000fe40000000000 */
[----:B------:R-:W-:Y:S02]  /*b3e0*/  MOV R0, R77 ;  /* 0x0000004d00007202 */ /* 0x000fe40000000f00 */
[----:B------:R-:W-:Y:S01]  /*b3f0*/  PRMT R102, R102, 0x5410, R2 ;  /* 0x0000541066667816 */ /* 0x000fe20000000002 */
[----:B------:R-:W-:Y:S01]  /*b400*/  IMAD.MOV.U32 R2, RZ, RZ, R64 ;  /* 0x000000ffff027224 */ /* 0x000fe200078e0040 */
[----:B------:R-:W-:Y:S01]  /*b410*/  PRMT R101, R4, 0x5410, R0 ;  /* 0x0000541004657816 */ /* 0x000fe20000000000 */
[----:B------:R-:W-:Y:S01]  /*b420*/  IMAD.MOV.U32 R4, RZ, RZ, R67 ;  /* 0x000000ffff047224 */ /* 0x000fe200078e0043 */
[----:B------:R-:W-:Y:S01]  /*b430*/  PRMT R99, R5, 0x7610, R99 ;  /* 0x0000761005637816 */ /* 0x000fe20000000063 */
[----:B------:R-:W-:Y:S01]  /*b440*/  IMAD.MOV.U32 R0, RZ, RZ, R65 ;  /* 0x000000ffff007224 */ /* 0x000fe200078e0041 */
[----:B------:R-:W-:-:S04]  /*b450*/  PRMT R98, R2, 0x7610, R98 ;  /* 0x0000761002627816 */ /* 0x000fc80000000062 */
[----:B------:R-:W-:Y:S01]  /*b460*/  PRMT R97, R4, 0x5410, R0 ;  /* 0x0000541004617816 */ /* 0x000fe20000000000 */
[----:B------:R-:W-:Y:S05]  /*b470*/  @P0 BRA `(.L_x_723) ;  /* 0x0000159000000947 */ /* 0x000fea0003800000 */
[----:B------:R-:W-:Y:S01]  /*b480*/  ISETP.GE.AND P0, PT, R61, c[0x0][0x27c], PT ;  /* 0x00009f003d007a0c */ /* 0x000fe20003f06270 */
[----:B------:R-:W-:-:S12]  /*b490*/  BSSY B0, `(.L_x_724) ;  /* 0x000006d000007945 */ /* 0x000fd80003800000 */
[----:B------:R-:W-:Y:S05]  /*b4a0*/  @P0 BRA `(.L_x_725) ;  /* 0x000006b000000947 */ /* 0x000fea0003800000 */
[----:B------:R-:W-:Y:S02]  /*b4b0*/  LEA.HI R2, R60, R60, RZ, 0x1 ;  /* 0x0000003c3c027211 */ /* 0x000fe400078f08ff */
[----:B------:R-:W-:Y:S02]  /*b4c0*/  MOV R4, c[0x0][0x27c] ;  /* 0x00009f0000047a02 */ /* 0x000fe40000000f00 */
[----:B------:R-:W-:Y:S02]  /*b4d0*/  LOP3.LUT R2, R2, 0x7fffffe, RZ, 0xc0, !PT ;  /* 0x07fffffe02027812 */ /* 0x000fe400078ec0ff */
[----:B------:R-:W-:Y:S02]  /*b4e0*/  SHF.L.U32 R0, R88, 0x6, RZ ;  /* 0x0000000658007819 */ /* 0x000fe400000006ff */
[----:B------:R-:W-:Y:S01]  /*b4f0*/  LEA.HI R4, R4, R48, RZ, 0x1d ;  /* 0x0000003004047211 */ /* 0x000fe200078fe8ff */
[----:B------:R-:W-:Y:S01]  /*b500*/  IMAD.IADD R2, R60, 0x1, -R2 ;  /* 0x000000013c027824 */ /* 0x000fe200078e0a02 */
[----:B------:R-:W-:-:S02]  /*b510*/  LOP3.LUT R0, R0, 0xc0, RZ, 0xc0, !PT ;  /* 0x000000c000007812 */ /* 0x000fc400078ec0ff */
[----:B------:R-:W-:Y:S02]  /*b520*/  SHF.R.S32.HI R6, RZ, 0x1f, R4 ;  /* 0x0000001fff067819 */ /* 0x000fe40000011404 */
[----:B------:R-:W-:Y:S02]  /*b530*/  LOP3.LUT R5, R0, 0x18, R61, 0xf8, !PT ;  /* 0x0000001800057812 */ /* 0x000fe400078ef83d */
[----:B------:R-:W-:Y:S02]  /*b540*/  SHF.R.U32.HI R8, RZ, 0x3, R0 ;  /* 0x00000003ff087819 */ /* 0x000fe40000011600 */
[----:B------:R-:W-:Y:S01]  /*b550*/  LEA.HI R6, R6, R4, RZ, 0x2 ;  /* 0x0000000406067211 */ /* 0x000fe200078f10ff */
[----:B------:R-:W-:Y:S01]  /*b560*/  IMAD.SHL.U32 R4, R4, 0x8, RZ ;  /* 0x0000000804047824 */ /* 0x000fe200078e00ff */
[----:B------:R-:W-:Y:S02]  /*b570*/  LEA R2, R93, R2, 0x3 ;  /* 0x000000025d027211 */ /* 0x000fe400078e18ff */
[----:B------:R-:W-:-:S02]  /*b580*/  LOP3.LUT R7, R5, R8, RZ, 0x3c, !PT ;  /* 0x0000000805077212 */ /* 0x000fc400078e3cff */
[----:B------:R-:W-:Y:S02]  /*b590*/  SHF.L.U32 R5, R2, 0x5, RZ ;  /* 0x0000000502057819 */ /* 0x000fe400000006ff */
[----:B------:R-:W-:Y:S02]  /*b5a0*/  LOP3.LUT R0, R0, 0x18, R4, 0xf8, !PT ;  /* 0x0000001800007812 */ /* 0x000fe400078ef804 */
[----:B------:R-:W-:Y:S01]  /*b5b0*/  SHF.L.U32 R2, R6, 0xa, RZ ;  /* 0x0000000a06027819 */ /* 0x000fe200000006ff */
[----:B------:R-:W-:Y:S01]  /*b5c0*/  IMAD.IADD R4, R5, 0x1, R7 ;  /* 0x0000000105047824 */ /* 0x000fe200078e0207 */
[----:B------:R-:W-:Y:S02]  /*b5d0*/  LOP3.LUT R0, R0, R8, RZ, 0x3c, !PT ;  /* 0x0000000800007212 */ /* 0x000fe400078e3cff */
[----:B------:R-:W-:Y:S02]  /*b5e0*/  LOP3.LUT R2, R2, 0x7ffff000, RZ, 0xc0, !PT ;  /* 0x7ffff00002027812 */ /* 0x000fe400078ec0ff */
[----:B------:R-:W-:-:S02]  /*b5f0*/  SHF.L.U32 R35, R4, 0x1, RZ ;  /* 0x0000000104237819 */ /* 0x000fc400000006ff */
[----:B------:R-:W-:Y:S02]  /*b600*/  IADD3 R0, R0, R2, R5 ;  /* 0x0000000200007210 */ /* 0x000fe40007ffe005 */
[--C-:B------:R-:W-:Y:S01]  /*b610*/  SHF.R.U64 R47, R22, 0x10, R23.reuse ;  /* 0x00000010162f7819 */ /* 0x100fe20000001217 */
[----:B------:R-:W1:Y:S01]  /*b620*/  LDS.128 R4, [R35+0x6100] ;  /* 0x0061000023047984 */ /* 0x000e620000000c00 */
[----:B------:R-:W-:Y:S01]  /*b630*/  SHF.L.U32 R34, R0, 0x1, RZ ;  /* 0x0000000100227819 */ /* 0x000fe200000006ff */
[----:B------:R-:W-:Y:S01]  /*b640*/  HADD2.F32 R0, -RZ, R26.H0_H0 ;  /* 0x2000001aff007230 */ /* 0x000fe20000004100 */
[----:B------:R-:W-:Y:S01]  /*b650*/  SHF.R.U32.HI R15, RZ, 0x10, R23 ;  /* 0x00000010ff0f7819 */ /* 0x000fe20000011617 */
[----:B------:R-:W-:Y:S01]  /*b660*/  HADD2.F32 R47, -RZ, R47.H0_H0 ;  /* 0x2000002fff2f7230 */ /* 0x000fe20000004100 */
[--C-:B------:R-:W-:Y:S01]  /*b670*/  SHF.R.U64 R45, R18, 0x10, R19.reuse ;  /* 0x00000010122d7819 */ /* 0x100fe20000001213 */
[----:B------:R-:W2:Y:S01]  /*b680*/  LDS.128 R8, [R34+0x6100] ;  /* 0x0061000022087984 */ /* 0x000ea20000000c00 */
[----:B------:R-:W-:Y:S01]  /*b690*/  SHF.R.U32.HI R2, RZ, 0x10, R19 ;  /* 0x00000010ff027819 */ /* 0x000fe20000011613 */
[----:B------:R-:W-:Y:S01]  /*b6a0*/  HADD2.F32 R50, -RZ, R15.H0_H0 ;  /* 0x2000000fff327230 */ /* 0x000fe20000004100 */
[----:B------:R-:W-:-:S02]  /*b6b0*/  SHF.R.U64 R46, R20, 0x10, R21 ;  /* 0x00000010142e7819 */ /* 0x000fc40000001215 */
[----:B------:R-:W-:Y:S02]  /*b6c0*/  SHF.R.U32.HI R27, RZ, 0x10, R21 ;  /* 0x00000010ff1b7819 */ /* 0x000fe40000011615 */
[--C-:B------:R-:W-:Y:S01]  /*b6d0*/  SHF.R.U64 R28, R16, 0x10, R17.reuse ;  /* 0x00000010101c7819 */ /* 0x100fe20000001211 */
[----:B------:R-:W-:Y:S01]  /*b6e0*/  HADD2.F32 R16, -RZ, R2.H0_H0 ;  /* 0x20000002ff107230 */ /* 0x000fe20000004100 */
[----:B------:R-:W-:Y:S01]  /*b6f0*/  SHF.R.U32.HI R14, RZ, 0x10, R17 ;  /* 0x00000010ff0e7819 */ /* 0x000fe20000011611 */
[----:B------:R-:W-:Y:S02]  /*b700*/  HADD2.F32 R2, -RZ, R26.H1_H1 ;  /* 0x3000001aff027230 */ /* 0x000fe40000004100 */
[----:B------:R-:W-:Y:S02]  /*b710*/  HADD2.F32 R46, -RZ, R46.H0_H0 ;  /* 0x2000002eff2e7230 */ /* 0x000fe40000004100 */
[----:B------:R-:W-:Y:S02]  /*b720*/  HADD2.F32 R14, -RZ, R14.H0_H0 ;  /* 0x2000000eff0e7230 */ /* 0x000fe40000004100 */
[----:B-1----:R-:W-:-:S02]  /*b730*/  HADD2.F32 R19, -RZ, R7.H0_H0 ;  /* 0x20000007ff137230 */ /* 0x002fc40000004100 */
[--C-:B------:R-:W-:Y:S02]  /*b740*/  HADD2.F32 R21, -RZ, R5.reuse.H0_H0 ;  /* 0x20000005ff157230 */ /* 0x100fe40000004100 */
[----:B------:R-:W-:Y:S02]  /*b750*/  HADD2.F32 R20, -RZ, R5.H1_H1 ;  /* 0x30000005ff147230 */ /* 0x000fe40000004100 */
[--C-:B------:R-:W-:Y:S02]  /*b760*/  HADD2.F32 R23, -RZ, R4.reuse.H0_H0 ;  /* 0x20000004ff177230 */ /* 0x100fe40000004100 */
[----:B------:R-:W-:Y:S02]  /*b770*/  HADD2.F32 R25, -RZ, R4.H1_H1 ;  /* 0x30000004ff197230 */ /* 0x000fe40000004100 */
[--C-:B--2---:R-:W-:Y:S02]  /*b780*/  HADD2.F32 R5, -RZ, R11.reuse.H0_H0 ;  /* 0x2000000bff057230 */ /* 0x104fe40000004100 */
[----:B------:R-:W-:-:S02]  /*b790*/  HADD2.F32 R4, -RZ, R11.H1_H1 ;  /* 0x3000000bff047230 */ /* 0x000fc40000004100 */
[--C-:B------:R-:W-:Y:S01]  /*b7a0*/  HADD2.F32 R11, -RZ, R8.reuse.H0_H0 ;  /* 0x20000008ff0b7230 */ /* 0x100fe20000004100 */
[-C--:B------:R-:W-:Y:S01]  /*b7b0*/  FMUL.FTZ R32, R5, R0.reuse ;  /* 0x0000000005207220 */ /* 0x080fe20000410000 */
[----:B------:R-:W-:Y:S02]  /*b7c0*/  HADD2.F32 R13, -RZ, R8.H1_H1 ;  /* 0x30000008ff0d7230 */ /* 0x000fe40000004100 */
[--C-:B------:R-:W-:Y:S02]  /*b7d0*/  HADD2.F32 R8, -RZ, R10.reuse.H0_H0 ;  /* 0x2000000aff087230 */ /* 0x100fe40000004100 */
[----:B------:R-:W-:Y:S02]  /*b7e0*/  HADD2.F32 R12, -RZ, R10.H1_H1 ;  /* 0x3000000aff0c7230 */ /* 0x000fe40000004100 */
[----:B------:R-:W-:Y:S01]  /*b7f0*/  HADD2.F32 R18, -RZ, R7.H1_H1 ;  /* 0x30000007ff127230 */ /* 0x000fe20000004100 */
[----:B------:R-:W-:Y:S01]  /*b800*/  FMUL.FTZ R7, R19, R0 ;  /* 0x0000000013077220 */ /* 0x000fe20000410000 */
[----:B------:R-:W-:-:S02]  /*b810*/  HADD2.F32 R10, -RZ, R29.H1_H1 ;  /* 0x3000001dff0a7230 */ /* 0x000fc40000004100 */
[--C-:B------:R-:W-:Y:S01]  /*b820*/  HADD2.F32 R22, -RZ, R6.reuse.H0_H0 ;  /* 0x20000006ff167230 */ /* 0x100fe20000004100 */
[----:B------:R-:W-:Y:S01]  /*b830*/  FMUL.FTZ R0, R18, R16 ;  /* 0x0000001012007220 */ /* 0x000fe20000410000 */
[----:B------:R-:W-:Y:S01]  /*b840*/  HADD2.F32 R24, -RZ, R6.H1_H1 ;  /* 0x30000006ff187230 */ /* 0x000fe20000004100 */
[----:B------:R-:W-:Y:S01]  /*b850*/  FFMA.FTZ R44, R5, R10, R7 ;  /* 0x0000000a052c7223 */ /* 0x000fe20000010007 */
[--C-:B------:R-:W-:Y:S01]  /*b860*/  HADD2.F32 R6, -RZ, R9.reuse.H0_H0 ;  /* 0x20000009ff067230 */ /* 0x100fe20000004100 */
[----:B------:R-:W-:Y:S01]  /*b870*/  FMUL.FTZ R5, R21, R2 ;  /* 0x0000000215057220 */ /* 0x000fe20000410000 */
[----:B------:R-:W-:Y:S01]  /*b880*/  HADD2.F32 R7, -RZ, R30.H0_H0 ;  /* 0x2000001eff077230 */ /* 0x000fe20000004100 */
[----:B------:R-:W-:Y:S01]  /*b890*/  FMUL.FTZ R30, R4, R16 ;  /* 0x00000010041e7220 */ /* 0x000fe20000410000 */
[----:B------:R-:W-:Y:S01]  /*b8a0*/  HADD2.F32 R9, -RZ, R9.H1_H1 ;  /* 0x30000009ff097230 */ /* 0x000fe20000004100 */
[C---:B------:R-:W-:Y:S01]  /*b8b0*/  FMUL.FTZ R26, R6.reuse, R2 ;  /* 0x00000002061a7220 */ /* 0x040fe20000410000 */
[----:B------:R-:W-:Y:S01]  /*b8c0*/  HADD2.F32 R2, -RZ, R29.H0_H0 ;  /* 0x2000001dff027230 */ /* 0x000fe20000004100 */
[----:B------:R-:W-:Y:S01]  /*b8d0*/  FFMA.FTZ R31, R6, R7, R5 ;  /* 0x00000007061f7223 */ /* 0x000fe20000010005 */
[----:B------:R-:W-:Y:S01]  /*b8e0*/  HADD2.F32 R6, -RZ, R49.H0_H0 ;  /* 0x20000031ff067230 */ /* 0x000fe20000004100 */
[----:B------:R-:W-:Y:S01]  /*b8f0*/  FFMA.FTZ R33, R4, R50, R0 ;  /* 0x0000003204217223 */ /* 0x000fe20000010000 */
[----:B------:R-:W-:Y:S01]  /*b900*/  HADD2.F32 R49, -RZ, R27.H0_H0 ;  /* 0x2000001bff317230 */ /* 0x000fe20000004100 */
[----:B------:R-:W-:Y:S01]  /*b910*/  FMUL.FTZ R5, R23, R2 ;  /* 0x0000000217057220 */ /* 0x000fe20000410000 */
[----:B------:R-:W-:Y:S01]  /*b920*/  HADD2.F32 R0, -RZ, R51.H0_H0 ;  /* 0x20000033ff007230 */ /* 0x000fe20000004100 */
[----:B------:R-:W-:-:S02]  /*b930*/  FMUL.FTZ R4, R20, R14 ;  /* 0x0000000e14047220 */ /* 0x000fc40000410000 */
[----:B------:R-:W-:Y:S01]  /*b940*/  FFMA.FTZ R27, R11, R6, R5 ;  /* 0x000000060b1b7223 */ /* 0x000fe20000010005 */
[----:B------:R-:W-:Y:S01]  /*b950*/  HADD2.F32 R5, -RZ, R28.H0_H0 ;  /* 0x2000001cff057230 */ /* 0x000fe20000004100 */
[C---:B------:R-:W-:Y:S01]  /*b960*/  FFMA.FTZ R29, R9.reuse, R49, R4 ;  /* 0x00000031091d7223 */ /* 0x040fe20000010004 */
[----:B------:R-:W-:Y:S01]  /*b970*/  HADD2.F32 R4, -RZ, R51.H1_H1 ;  /* 0x30000033ff047230 */ /* 0x000fe20000004100 */
[----:B------:R-:W-:Y:S01]  /*b980*/  FMUL.FTZ R17, R9, R14 ;  /* 0x0000000e09117220 */ /* 0x000fe20000410000 */
[----:B------:R-:W-:Y:S01]  /*b990*/  HADD2.F32 R9, -RZ, R45.H0_H0 ;  /* 0x2000002dff097230 */ /* 0x000fe20000004100 */
[----:B------:R-:W-:Y:S02]  /*b9a0*/  FMUL.FTZ R15, R11, R2 ;  /* 0x000000020b0f7220 */ /* 0x000fe40000410000 */
[-C--:B------:R-:W-:Y:S02]  /*b9b0*/  FMUL.FTZ R2, R22, R0.reuse ;  /* 0x0000000016027220 */ /* 0x080fe40000410000 */
[----:B------:R-:W-:-:S02]  /*b9c0*/  FMUL.FTZ R14, R8, R0 ;  /* 0x00000000080e7220 */ /* 0x000fc40000410000 */
[----:B------:R-:W-:Y:S02]  /*b9d0*/  FMUL.FTZ R0, R25, R5 ;  /* 0x0000000519007220 */ /* 0x000fe40000410000 */
[----:B------:R-:W-:Y:S02]  /*b9e0*/  FFMA.FTZ R28, R8, R4, R2 ;  /* 0x00000004081c7223 */ /* 0x000fe40000010002 */
[----:B------:R-:W-:Y:S02]  /*b9f0*/  FMUL.FTZ R2, R24, R9 ;  /* 0x0000000918027220 */ /* 0x000fe40000410000 */
[C---:B------:R-:W-:Y:S02]  /*ba00*/  FMUL.FTZ R5, R13.reuse, R5 ;  /* 0x000000050d057220 */ /* 0x040fe40000410000 */
[----:B------:R-:W-:Y:S02]  /*ba10*/  FFMA.FTZ R13, R13, R46, R0 ;  /* 0x0000002e0d0d7223 */ /* 0x000fe40000010000 */
[----:B------:R-:W-:-:S02]  /*ba20*/  FMUL.FTZ R0, R12, R9 ;  /* 0x000000090c007220 */ /* 0x000fc40000410000 */
[----:B------:R-:W-:Y:S02]  /*ba30*/  FFMA.FTZ R16, R12, R47, R2 ;  /* 0x0000002f0c107223 */ /* 0x000fe40000010002 */
[----:B------:R-:W-:Y:S02]  /*ba40*/  FFMA.FTZ R8, R19, R10, -R32 ;  /* 0x0000000a13087223 */ /* 0x000fe40000010820 */
[----:B------:R-:W-:Y:S02]  /*ba50*/  FFMA.FTZ R11, R18, R50, -R30 ;  /* 0x00000032120b7223 */ /* 0x000fe4000001081e */
[----:B------:R-:W-:Y:S01]  /*ba60*/  FFMA.FTZ R10, R21, R7, -R26 ;  /* 0x00000007150a7223 */ /* 0x000fe2000001081a */
[----:B------:R-:W-:Y:S01]  /*ba70*/  F2FP.PACK_AB R7, R33, R44 ;  /* 0x0000002c2107723e */ /* 0x000fe200000000ff */
        /* <DEDUP_REMOVED lines=8> */
[----:B------:R-:W-:Y:S02]  /*bb00*/  F2FP.PACK_AB R4, R13, R27 ;  /* 0x0000001b0d04723e */ /* 0x000fe400000000ff */
[----:B------:R-:W-:Y:S02]  /*bb10*/  F2FP.PACK_AB R8, R2, R12 ;  /* 0x0000000c0208723e */ /* 0x000fe400000000ff */
[----:B------:R-:W-:Y:S02]  /*bb20*/  F2FP.PACK_AB R10, R0, R6 ;  /* 0x00000006000a723e */ /* 0x000fe400000000ff */
[----:B------:R-:W-:-:S03]  /*bb30*/  F2FP.PACK_AB R6, R16, R28 ;  /* 0x0000001c1006723e */ /* 0x000fc600000000ff */
[----:B------:R1:W-:Y:S04]  /*bb40*/  STS.128 [R35+0x6100], R8 ;  /* 0x0061000823007388 */ /* 0x0003e80000000c00 */
[----:B------:R1:W-:Y:S02]  /*bb50*/  STS.128 [R34+0x6100], R4 ;  /* 0x0061000422007388 */ /* 0x0003e40000000c00 */
.L_x_725:
[----:B------:R-:W-:Y:S05]  /*bb60*/  BSYNC B0 ;  /* 0x0000000000007941 */ /* 0x000fea0003800000 */
.L_x_724:
[----:B------:R-:W-:Y:S01]  /*bb70*/  IADD3 R0, R61, 0x10, RZ ;  /* 0x000000103d007810 */ /* 0x000fe20007ffe0ff */
[----:B------:R-:W-:Y:S03]  /*bb80*/  BSSY B0, `(.L_x_726) ;  /* 0x0000074000007945 */ /* 0x000fe60003800000 */
[----:B------:R-:W-:-:S13]  /*bb90*/  ISETP.GE.AND P0, PT, R0, c[0x0][0x27c], PT ;  /* 0x00009f0000007a0c */ /* 0x000fda0003f06270 */
[----:B------:R-:W-:Y:S05]  /*bba0*/  @P0 BRA `(.L_x_727) ;  /* 0x0000071000000947 */ /* 0x000fea0003800000 */
[----:B-1----:R-:W-:Y:S01]  /*bbb0*/  SHF.R.S32.HI R6, RZ, 0x1f, R0 ;  /* 0x0000001fff067819 */ /* 0x002fe20000011400 */
[----:B------:R-:W-:Y:S01]  /*bbc0*/  IMAD.SHL.U32 R7, R88, 0x40, RZ ;  /* 0x0000004058077824 */ /* 0x000fe200078e00ff */
[----:B------:R-:W-:Y:S01]  /*bbd0*/  LEA.HI R5, R60, R60, RZ, 0x1 ;  /* 0x0000003c3c057211 */ /* 0x000fe200078f08ff */
[----:B------:R-:W-:Y:S01]  /*bbe0*/  IMAD.MOV.U32 R8, RZ, RZ, c[0x0][0x27c] ;  /* 0x00009f00ff087624 */ /* 0x000fe200078e00ff */
[CC--:B------:R-:W-:Y:S02]  /*bbf0*/  LEA.HI R4, R6.reuse, R0.reuse, RZ, 0x3 ;  /* 0x0000000006047211 */ /* 0x0c0fe400078f18ff */
[----:B------:R-:W-:Y:S02]  /*bc00*/  LOP3.LUT R5, R5, 0x7fffffe, RZ, 0xc0, !PT ;  /* 0x07fffffe05057812 */ /* 0x000fe400078ec0ff */
[----:B------:R-:W-:Y:S02]  /*bc10*/  LEA.HI R6, R6, R0, RZ, 0x5 ;  /* 0x0000000006067211 */ /* 0x000fe400078f28ff */
[----:B------:R-:W-:-:S02]  /*bc20*/  SHF.R.S32.HI R2, RZ, 0x3, R4 ;  /* 0x00000003ff027819 */ /* 0x000fc40000011404 */
[----:B------:R-:W-:Y:S01]  /*bc30*/  LOP3.LUT R0, R7, 0xc0, RZ, 0xc0, !PT ;  /* 0x000000c007007812 */ /* 0x000fe200078ec0ff */
[----:B------:R-:W-:Y:S01]  /*bc40*/  IMAD.SHL.U32 R6, R6, 0x80, RZ ;  /* 0x0000008006067824 */ /* 0x000fe200078e00ff */
[----:B------:R-:W-:Y:S02]  /*bc50*/  IADD3 R5, R60, -R5, RZ ;  /* 0x800000053c057210 */ /* 0x000fe40007ffe0ff */
[----:B------:R-:W-:Y:S02]  /*bc60*/  LEA.HI R2, R8, R2, RZ, 0x1d ;  /* 0x0000000208027211 */ /* 0x000fe400078fe8ff */
[----:B------:R-:W-:Y:S02]  /*bc70*/  LOP3.LUT R7, R0, 0x18, R4, 0xf8, !PT ;  /* 0x0000001800077812 */ /* 0x000fe400078ef804 */
[----:B------:R-:W-:Y:S02]  /*bc80*/  LEA R4, R93, R5, 0x3 ;  /* 0x000000055d047211 */ /* 0x000fe400078e18ff */
[----:B------:R-:W-:-:S02]  /*bc90*/  SHF.R.S32.HI R5, RZ, 0x1f, R2 ;  /* 0x0000001fff057819 */ /* 0x000fc40000011402 */
[----:B------:R-:W-:Y:S01]  /*bca0*/  SHF.R.U32.HI R10, RZ, 0x3, R0 ;  /* 0x00000003ff0a7819 */ /* 0x000fe20000011600 */
[----:B------:R-:W-:Y:S01]  /*bcb0*/  IMAD.SHL.U32 R9, R4, 0x20, RZ ;  /* 0x0000002004097824 */ /* 0x000fe200078e00ff */
[----:B------:R-:W-:Y:S02]  /*bcc0*/  SHF.L.U32 R4, R2, 0x3, RZ ;  /* 0x0000000302047819 */ /* 0x000fe400000006ff */
[----:B------:R-:W-:Y:S02]  /*bcd0*/  LEA.HI R2, R5, R2, RZ, 0x2 ;  /* 0x0000000205027211 */ /* 0x000fe400078f10ff */
[----:B------:R-:W-:Y:S02]  /*bce0*/  LOP3.LUT R4, R0, 0x18, R4, 0xf8, !PT ;  /* 0x0000001800047812 */ /* 0x000fe400078ef804 */
[----:B------:R-:W-:Y:S01]  /*bcf0*/  LOP3.LUT R8, R6, 0x7ffff000, RZ, 0xc0, !PT ;  /* 0x7ffff00006087812 */ /* 0x000fe200078ec0ff */
[----:B------:R-:W-:Y:S01]  /*bd00*/  IMAD.SHL.U32 R0, R2, 0x400, RZ ;  /* 0x0000040002007824 */ /* 0x000fe200078e00ff */
[----:B------:R-:W-:-:S02]  /*bd10*/  LOP3.LUT R6, R7, R10, RZ, 0x3c, !PT ;  /* 0x0000000a07067212 */ /* 0x000fc400078e3cff */
[----:B------:R-:W-:Y:S02]  /*bd20*/  LOP3.LUT R2, R4, R10, RZ, 0x3c, !PT ;  /* 0x0000000a04027212 */ /* 0x000fe400078e3cff */
[----:B------:R-:W-:Y:S02]  /*bd30*/  LOP3.LUT R0, R0, 0x7ffff000, RZ, 0xc0, !PT ;  /* 0x7ffff00000007812 */ /* 0x000fe400078ec0ff */
[--C-:B------:R-:W-:Y:S02]  /*bd40*/  IADD3 R5, R6, R8, R9.reuse ;  /* 0x0000000806057210 */ /* 0x100fe40007ffe009 */
[----:B------:R-:W-:Y:S01]  /*bd50*/  IADD3 R0, R2, R0, R9 ;  /* 0x0000000002007210 */ /* 0x000fe20007ffe009 */
[----:B------:R-:W-:Y:S01]  /*bd60*/  HADD2.F32 R2, -RZ, R63.H0_H0 ;  /* 0x2000003fff027230 */ /* 0x000fe20000004100 */
[----:B------:R-:W-:Y:S02]  /*bd70*/  SHF.L.U32 R44, R5, 0x1, RZ ;  /* 0x00000001052c7819 */ /* 0x000fe400000006ff */
[----:B------:R-:W-:Y:S01]  /*bd80*/  SHF.R.U64 R45, R36, 0x10, R37 ;  /* 0x00000010242d7819 */ /* 0x000fe20000001225 */
[----:B------:R-:W-:Y:S01]  /*bd90*/  IMAD.SHL.U32 R32, R0, 0x2, RZ ;  /* 0x0000000200207824 */ /* 0x000fe200078e00ff */
[----:B------:R-:W-:Y:S01]  /*bda0*/  SHF.R.U32.HI R0, RZ, 0x10, R41 ;  /* 0x00000010ff007819 */ /* 0x000fe20000011629 */
[----:B------:R-:W1:Y:S01]  /*bdb0*/  LDS.128 R4, [R44+0x6100] ;  /* 0x006100002c047984 */ /* 0x000e620000000c00 */
[----:B------:R-:W-:-:S02]  /*bdc0*/  SHF.R.U32.HI R14, RZ, 0x10, R37 ;  /* 0x00000010ff0e7819 */ /* 0x000fc40000011625 */
[----:B------:R-:W-:Y:S01]  /*bdd0*/  SHF.R.U64 R29, R40, 0x10, R41 ;  /* 0x00000010281d7819 */ /* 0x000fe20000001229 */
[----:B------:R-:W2:Y:S01]  /*bde0*/  LDS.128 R8, [R32+0x6100] ;  /* 0x0061000020087984 */ /* 0x000ea20000000c00 */
[----:B------:R-:W-:Y:S01]  /*bdf0*/  HADD2.F32 R17, -RZ, R0.H0_H0 ;  /* 0x20000000ff117230 */ /* 0x000fe20000004100 */
[----:B------:R-:W-:Y:S01]  /*be00*/  SHF.R.U32.HI R15, RZ, 0x10, R43 ;  /* 0x00000010ff0f7819 */ /* 0x000fe2000001162b */
[----:B------:R-:W-:Y:S01]  /*be10*/  HADD2.F32 R0, -RZ, R63.H1_H1 ;  /* 0x3000003fff007230 */ /* 0x000fe20000004100 */
[--C-:B------:R-:W-:Y:S01]  /*be20*/  SHF.R.U32.HI R16, RZ, 0x10, R39.reuse ;  /* 0x00000010ff107819 */ /* 0x100fe20000011627 */
[----:B------:R-:W-:Y:S01]  /*be30*/  HADD2.F32 R40, -RZ, R14.H0_H0 ;  /* 0x2000000eff287230 */ /* 0x000fe20000004100 */
[----:B------:R-:W-:Y:S01]  /*be40*/  SHF.R.U64 R37, R38, 0x10, R39 ;  /* 0x0000001026257819 */ /* 0x000fe20000001227 */
[----:B------:R-:W-:Y:S01]  /*be50*/  HADD2.F32 R15, -RZ, R15.H0_H0 ;  /* 0x2000000fff0f7230 */ /* 0x000fe20000004100 */
[----:B------:R-:W-:Y:S01]  /*be60*/  SHF.R.U64 R34, R42, 0x10, R43 ;  /* 0x000000102a227819 */ /* 0x000fe2000000122b */
[----:B------:R-:W-:-:S02]  /*be70*/  HADD2.F32 R39, -RZ, R16.H0_H0 ;  /* 0x20000010ff277230 */ /* 0x000fc40000004100 */
[----:B------:R-:W-:Y:S02]  /*be80*/  HADD2.F32 R38, -RZ, R45.H0_H0 ;  /* 0x2000002dff267230 */ /* 0x000fe40000004100 */
[--C-:B-1----:R-:W-:Y:S02]  /*be90*/  HADD2.F32 R19, -RZ, R5.reuse.H0_H0 ;  /* 0x20000005ff137230 */ /* 0x102fe40000004100 */
[----:B------:R-:W-:Y:S02]  /*bea0*/  HADD2.F32 R18, -RZ, R5.H1_H1 ;  /* 0x30000005ff127230 */ /* 0x000fe40000004100 */
[--C-:B------:R-:W-:Y:S02]  /*beb0*/  HADD2.F32 R22, -RZ, R6.reuse.H0_H0 ;  /* 0x20000006ff167230 */ /* 0x100fe40000004100 */
[----:B------:R-:W-:Y:S02]  /*bec0*/  HADD2.F32 R24, -RZ, R6.H1_H1 ;  /* 0x30000006ff187230 */ /* 0x000fe40000004100 */
[----:B--2---:R-:W-:-:S02]  /*bed0*/  HADD2.F32 R6, -RZ, R9.H0_H0 ;  /* 0x20000009ff067230 */ /* 0x004fc40000004100 */
[----:B------:R-:W-:Y:S02]  /*bee0*/  HADD2.F32 R5, -RZ, R9.H1_H1 ;  /* 0x30000009ff057230 */ /* 0x000fe40000004100 */
[--C-:B------:R-:W-:Y:S01]  /*bef0*/  HADD2.F32 R9, -RZ, R8.reuse.H0_H0 ;  /* 0x20000008ff097230 */ /* 0x100fe20000004100 */
[----:B------:R-:W-:Y:S01]  /*bf00*/  FMUL.FTZ R33, R6, R2 ;  /* 0x0000000206217220 */ /* 0x000fe20000410000 */
[----:B------:R-:W-:Y:S01]  /*bf10*/  HADD2.F32 R13, -RZ, R8.H1_H1 ;  /* 0x30000008ff0d7230 */ /* 0x000fe20000004100 */
[----:B------:R-:W-:Y:S01]  /*bf20*/  FMUL.FTZ R30, R5, R17 ;  /* 0x00000011051e7220 */ /* 0x000fe20000410000 */
[--C-:B------:R-:W-:Y:S02]  /*bf30*/  HADD2.F32 R8, -RZ, R10.reuse.H0_H0 ;  /* 0x2000000aff087230 */ /* 0x100fe40000004100 */
[----:B------:R-:W-:Y:S02]  /*bf40*/  HADD2.F32 R12, -RZ, R10.H1_H1 ;  /* 0x3000000aff0c7230 */ /* 0x000fe40000004100 */
[----:B------:R-:W-:-:S02]  /*bf50*/  HADD2.F32 R21, -RZ, R7.H0_H0 ;  /* 0x20000007ff157230 */ /* 0x000fc40000004100 */
[----:B------:R-:W-:Y:S01]  /*bf60*/  HADD2.F32 R20, -RZ, R7.H1_H1 ;  /* 0x30000007ff147230 */ /* 0x000fe20000004100 */
[----:B------:R-:W-:Y:S01]  /*bf70*/  FMUL.FTZ R7, R19, R2 ;  /* 0x0000000213077220 */ /* 0x000fe20000410000 */
[----:B------:R-:W-:Y:S01]  /*bf80*/  HADD2.F32 R10, -RZ, R89.H1_H1 ;  /* 0x30000059ff0a7230 */ /* 0x000fe20000004100 */
[----:B------:R-:W-:Y:S01]  /*bf90*/  FMUL.FTZ R2, R21, R0 ;  /* 0x0000000015027220 */ /* 0x000fe20000410000 */
[--C-:B------:R-:W-:Y:S02]  /*bfa0*/  HADD2.F32 R23, -RZ, R4.reuse.H0_H0 ;  /* 0x20000004ff177230 */ /* 0x100fe40000004100 */
[----:B------:R-:W-:Y:S01]  /*bfb0*/  HADD2.F32 R25, -RZ, R4.H1_H1 ;  /* 0x30000004ff197230 */ /* 0x000fe20000004100 */
[-C--:B------:R-:W-:Y:S01]  /*bfc0*/  FFMA.FTZ R36, R6, R10.reuse, R7 ;  /* 0x0000000a06247223 */ /* 0x080fe20000010007 */
[--C-:B------:R-:W-:Y:S01]  /*bfd0*/  HADD2.F32 R4, -RZ, R11.reuse.H0_H0 ;  /* 0x2000000bff047230 */ /* 0x100fe20000004100 */
[----:B------:R-:W-:Y:S01]  /*bfe0*/  FMUL.FTZ R6, R18, R17 ;  /* 0x0000001112067220 */ /* 0x000fe20000410000 */
[--C-:B------:R-:W-:Y:S01]  /*bff0*/  HADD2.F32 R7, -RZ, R90.reuse.H1_H1 ;  /* 0x3000005aff077230 */ /* 0x100fe20000004100 */
[----:B------:R-:W-:Y:S01]  /*c000*/  FFMA.FTZ R10, R19, R10, -R33 ;  /* 0x0000000a130a7223 */ /* 0x000fe20000010821 */
[----:B------:R-:W-:Y:S01]  /*c010*/  HADD2.F32 R11, -RZ, R11.H1_H1 ;  /* 0x3000000bff0b7230 */ /* 0x000fe20000004100 */
[----:B------:R-:W-:Y:S01]  /*c020*/  FFMA.FTZ R35, R5, R40, R6 ;  /* 0x0000002805237223 */ /* 0x000fe20000010006 */
[----:B------:R-:W-:Y:S01]  /*c030*/  HADD2.F32 R6, -RZ, R91.H0_H0 ;  /* 0x2000005bff067230 */ /* 0x000fe20000004100 */
[C---:B------:R-:W-:Y:S01]  /*c040*/  FFMA.FTZ R31, R4.reuse, R7, R2 ;  /* 0x00000007041f7223 */ /* 0x040fe20000010002 */
[----:B------:R-:W-:Y:S01]  /*c050*/  HADD2.F32 R2, -RZ, R89.H0_H0 ;  /* 0x20000059ff027230 */ /* 0x000fe20000004100 */
[----:B------:R-:W-:Y:S01]  /*c060*/  FMUL.FTZ R26, R4, R0 ;  /* 0x00000000041a7220 */ /* 0x000fe20000410000 */
[----:B------:R-:W-:Y:S01]  /*c070*/  HADD2.F32 R0, -RZ, R90.H0_H0 ;  /* 0x2000005aff007230 */ /* 0x000fe20000004100 */
[----:B------:R-:W-:-:S02]  /*c080*/  FMUL.FTZ R4, R20, R15 ;  /* 0x0000000f14047220 */ /* 0x000fc40000410000 */
[----:B------:R-:W-:Y:S02]  /*c090*/  FMUL.FTZ R5, R23, R2 ;  /* 0x0000000217057220 */ /* 0x000fe40000410000 */
[----:B------:R-:W-:Y:S02]  /*c0a0*/  FMUL.FTZ R16, R11, R15 ;  /* 0x0000000f0b107220 */ /* 0x000fe40000410000 */
[----:B------:R-:W-:Y:S01]  /*c0b0*/  FFMA.FTZ R27, R9, R6, R5 ;  /* 0x00000006091b7223 */ /* 0x000fe20000010005 */
[----:B------:R-:W-:Y:S01]  /*c0c0*/  HADD2.F32 R5, -RZ, R29.H0_H0 ;  /* 0x2000001dff057230 */ /* 0x000fe20000004100 */
[----:B------:R-:W-:Y:S01]  /*c0d0*/  FFMA.FTZ R28, R11, R39, R4 ;  /* 0x000000270b1c7223 */ /* 0x000fe20000010004 */
[----:B------:R-:W-:Y:S01]  /*c0e0*/  HADD2.F32 R4, -RZ, R91.H1_H1 ;  /* 0x3000005bff047230 */ /* 0x000fe20000004100 */
[----:B------:R-:W-:Y:S01]  /*c0f0*/  FMUL.FTZ R15, R9, R2 ;  /* 0x00000002090f7220 */ /* 0x000fe20000410000 */
[----:B------:R-:W-:Y:S01]  /*c100*/  HADD2.F32 R9, -RZ, R34.H0_H0 ;  /* 0x20000022ff097230 */ /* 0x000fe20000004100 */
[-C--:B------:R-:W-:Y:S01]  /*c110*/  FMUL.FTZ R2, R22, R0.reuse ;  /* 0x0000000016027220 */ /* 0x080fe20000410000 */
[----:B------:R-:W-:Y:S01]  /*c120*/  HADD2.F32 R34, -RZ, R37.H0_H0 ;  /* 0x20000025ff227230 */ /* 0x000fe20000004100 */
        /* <DEDUP_REMOVED lines=9> */
[----:B------:R-:W-:Y:S01]  /*c1c0*/  FFMA.FTZ R8, R21, R7, -R26 ;  /* 0x0000000715087223 */ /* 0x000fe2000001081a */
[----:B------:R-:W-:Y:S01]  /*c1d0*/  F2FP.PACK_AB R7, R28, R31 ;  /* 0x0000001f1c07723e */ /* 0x000fe200000000ff */
        /* <DEDUP_REMOVED lines=8> */
[----:B------:R-:W-:-:S02]  /*c260*/  F2FP.PACK_AB R4, R13, R27 ;  /* 0x0000001b0d04723e */ /* 0x000fc400000000ff */
[----:B------:R-:W-:Y:S02]  /*c270*/  F2FP.PACK_AB R8, R2, R12 ;  /* 0x0000000c0208723e */ /* 0x000fe400000000ff */
[----:B------:R-:W-:Y:S02]  /*c280*/  F2FP.PACK_AB R10, R0, R6 ;  /* 0x00000006000a723e */ /* 0x000fe400000000ff */
[----:B------:R-:W-:-:S03]  /*c290*/  F2FP.PACK_AB R6, R17, R29 ;  /* 0x0000001d1106723e */ /* 0x000fc600000000ff */
[----:B------:R1:W-:Y:S04]  /*c2a0*/  STS.128 [R44+0x6100], R8 ;  /* 0x006100082c007388 */ /* 0x0003e80000000c00 */
[----:B------:R1:W-:Y:S02]  /*c2b0*/  STS.128 [R32+0x6100], R4 ;  /* 0x0061000420007388 */ /* 0x0003e40000000c00 */
.L_x_727:
[----:B------:R-:W-:Y:S05]  /*c2c0*/  BSYNC B0 ;  /* 0x0000000000007941 */ /* 0x000fea0003800000 */
.L_x_726:
[----:B------:R-:W-:-:S04]  /*c2d0*/  IADD3 R0, R61, 0x20, RZ ;  /* 0x000000203d007810 */ /* 0x000fc80007ffe0ff */
        /* <DEDUP_REMOVED lines=31> */
[----:B------:R-:W-:Y:S01]  /*c4d0*/  SHF.R.U32.HI R14, RZ, 0x10, R53 ;  /* 0x00000010ff0e7819 */ /* 0x000fe20000011635 */
[----:B------:R-:W-:Y:S01]  /*c4e0*/  IMAD.SHL.U32 R32, R0, 0x2, RZ ;  /* 0x0000000200207824 */ /* 0x000fe200078e00ff */
[----:B------:R-:W-:Y:S01]  /*c4f0*/  SHF.R.U32.HI R0, RZ, 0x10, R57 ;  /* 0x00000010ff007819 */ /* 0x000fe20000011639 */
[----:B------:R-:W1:Y:S01]  /*c500*/  LDS.128 R4, [R35+0x6100] ;  /* 0x0061000023047984 */ /* 0x000e620000000c00 */
[----:B------:R-:W-:Y:S01]  /*c510*/  SHF.R.U32.HI R15, RZ, 0x10, R59 ;  /* 0x00000010ff0f7819 */ /* 0x000fe2000001163b */
[----:B------:R-:W-:Y:S01]  /*c520*/  HADD2.F32 R41, -RZ, R14.H0_H0 ;  /* 0x2000000eff297230 */ /* 0x000fe20000004100 */
[----:B------:R-:W-:Y:S01]  /*c530*/  SHF.R.U32.HI R16, RZ, 0x10, R55 ;  /* 0x00000010ff107819 */ /* 0x000fe20000011637 */
[----:B------:R-:W2:Y:S01]  /*c540*/  LDS.128 R8, [R32+0x6100] ;  /* 0x0061000020087984 */ /* 0x000ea20000000c00 */
[----:B------:R-:W-:Y:S01]  /*c550*/  HADD2.F32 R17, -RZ, R0.H0_H0 ;  /* 0x20000000ff117230 */ /* 0x000fe20000004100 */
[----:B------:R-:W-:Y:S01]  /*c560*/  SHF.R.U64 R29, R56, 0x10, R57 ;  /* 0x00000010381d7819 */ /* 0x000fe20000001239 */
[----:B------:R-:W-:Y:S01]  /*c570*/  HADD2.F32 R0, -RZ, R92.H1_H1 ;  /* 0x3000005cff007230 */ /* 0x000fe20000004100 */
[----:B------:R-:W-:Y:S01]  /*c580*/  SHF.R.U64 R34, R58, 0x10, R59 ;  /* 0x000000103a227819 */ /* 0x000fe2000000123b */
[----:B------:R-:W-:Y:S01]  /*c590*/  HADD2.F32 R15, -RZ, R15.H0_H0 ;  /* 0x2000000fff0f7230 */ /* 0x000fe20000004100 */
[----:B------:R-:W-:Y:S01]  /*c5a0*/  SHF.R.U64 R37, R52, 0x10, R53 ;  /* 0x0000001034257819 */ /* 0x000fe20000001235 */
[----:B------:R-:W-:Y:S01]  /*c5b0*/  HADD2.F32 R40, -RZ, R16.H0_H0 ;  /* 0x20000010ff287230 */ /* 0x000fe20000004100 */
[----:B------:R-:W-:-:S03]  /*c5c0*/  SHF.R.U64 R38, R54, 0x10, R55 ;  /* 0x0000001036267819 */ /* 0x000fc60000001237 */
        /* <DEDUP_REMOVED lines=16> */
[----:B------:R-:W-:Y:S01]  /*c6d0*/  HADD2.F32 R10, -RZ, R94.H0_H0 ;  /* 0x2000005eff0a7230 */ /* 0x000fe20000004100 */
[----:B------:R-:W-:Y:S01]  /*c6e0*/  FMUL.FTZ R2, R21, R0 ;  /* 0x0000000015027220 */ /* 0x000fe20000410000 */
[--C-:B------:R-:W-:Y:S02]  /*c6f0*/  HADD2.F32 R23, -RZ, R4.reuse.H0_H0 ;  /* 0x20000004ff177230 */ /* 0x100fe40000004100 */
[----:B------:R-:W-:Y:S01]  /*c700*/  HADD2.F32 R25, -RZ, R4.H1_H1 ;  /* 0x30000004ff197230 */ /* 0x000fe20000004100 */
[-C--:B------:R-:W-:Y:S01]  /*c710*/  FFMA.FTZ R39, R6, R10.reuse, R7 ;  /* 0x0000000a06277223 */ /* 0x080fe20000010007 */
[----:B------:R-:W-:Y:S01]  /*c720*/  HADD2.F32 R4, -RZ, R11.H0_H0 ;  /* 0x2000000bff047230 */ /* 0x000fe20000004100 */
[----:B------:R-:W-:Y:S01]  /*c730*/  FMUL.FTZ R6, R18, R17 ;  /* 0x0000001112067220 */ /* 0x000fe20000410000 */
[----:B------:R-:W-:Y:S01]  /*c740*/  HADD2.F32 R7, -RZ, R95.H1_H1 ;  /* 0x3000005fff077230 */ /* 0x000fe20000004100 */
[----:B------:R-:W-:Y:S01]  /*c750*/  FFMA.FTZ R10, R19, R10, -R33 ;  /* 0x0000000a130a7223 */ /* 0x000fe20000010821 */
[----:B------:R-:W-:Y:S01]  /*c760*/  HADD2.F32 R11, -RZ, R11.H1_H1 ;  /* 0x3000000bff0b7230 */ /* 0x000fe20000004100 */
[----:B------:R-:W-:Y:S01]  /*c770*/  FFMA.FTZ R36, R5, R41, R6 ;  /* 0x0000002905247223 */ /* 0x000fe20000010006 */
[----:B------:R-:W-:Y:S01]  /*c780*/  HADD2.F32 R6, -RZ, R96.H0_H0 ;  /* 0x20000060ff067230 */ /* 0x000fe20000004100 */
[C---:B------:R-:W-:Y:S01]  /*c790*/  FFMA.FTZ R31, R4.reuse, R7, R2 ;  /* 0x00000007041f7223 */ /* 0x040fe20000010002 */
[----:B------:R-:W-:Y:S01]  /*c7a0*/  HADD2.F32 R2, -RZ, R94.H1_H1 ;  /* 0x3000005eff027230 */ /* 0x000fe20000004100 */
        /* <DEDUP_REMOVED lines=38> */
.L_x_723:
[----:B------:R-:W-:Y:S05]  /*ca10*/  BSYNC B1 ;  /* 0x0000000000017941 */ /* 0x000fea0003800000 */
.L_x_722:
[----:B------:R-:W-:-:S04]  /*ca20*/  IADD3 R12, R60, 0x40, RZ ;  /* 0x000000403c0c7810 */ /* 0x000fc80007ffe0ff */
[----:B------:R-:W-:-:S13]  /*ca30*/  ISETP.GE.AND P0, PT, R12, R62, PT ;  /* 0x0000003e0c00720c */ /* 0x000fda0003f06270 */
[----:B------:R-:W-:Y:S05]  /*ca40*/  @P0 BRA `(.L_x_707) ;  /* 0x0000162000000947 */ /* 0x000fea0003800000 */
[----:B------:R-:W-:Y:S01]  /*ca50*/  ISETP.GE.AND P0, PT, R61, c[0x0][0x27c], PT ;  /* 0x00009f003d007a0c */ /* 0x000fe20003f06270 */
[----:B------:R-:W-:-:S12]  /*ca60*/  BSSY B0, `(.L_x_728) ;  /* 0x0000070000007945 */ /* 0x000fd80003800000 */
[----:B------:R-:W-:Y:S05]  /*ca70*/  @P0 BRA `(.L_x_729) ;  /* 0x000006e000000947 */ /* 0x000fea0003800000 */
[----:B------:R-:W-:Y:S01]  /*ca80*/  SHF.R.S32.HI R0, RZ, 0x1f, R12 ;  /* 0x0000001fff007819 */ /* 0x000fe2000001140c */
[----:B-1----:R-:W-:Y:S01]  /*ca90*/  IMAD.MOV.U32 R6, RZ, RZ, c[0x0][0x27c] ;  /* 0x00009f00ff067624 */ /* 0x002fe200078e00ff */
[-C--:B------:R-:W-:Y:S02]  /*caa0*/  LEA.HI R2, R12, R12.reuse, RZ, 0x1 ;  /* 0x0000000c0c027211 */ /* 0x080fe400078f08ff */
[----:B------:R-:W-:Y:S02]  /*cab0*/  LEA.HI R0, R0, R12, RZ, 0x3 ;  /* 0x0000000c00007211 */ /* 0x000fe400078f18ff */
[----:B------:R-:W-:Y:S01]  /*cac0*/  LEA.HI R6, R6, R48, RZ, 0x1d ;  /* 0x0000003006067211 */ /* 0x000fe200078fe8ff */
[C---:B------:R-:W-:Y:S01]  /*cad0*/  IMAD.SHL.U32 R4, R2.reuse, 0x20, RZ ;  /* 0x0000002002047824 */ /* 0x040fe200078e00ff */
[----:B------:R-:W-:Y:S02]  /*cae0*/  LOP3.LUT R5, R2, 0x7fffffe, RZ, 0xc0, !PT ;  /* 0x07fffffe02057812 */ /* 0x000fe400078ec0ff */
[----:B------:R-:W-:-:S02]  /*caf0*/  SHF.L.U32 R2, R0, 0x5, RZ ;  /* 0x0000000500027819 */ /* 0x000fc400000006ff */
[----:B------:R-:W-:Y:S02]  /*cb00*/  SHF.R.S32.HI R7, RZ, 0x1f, R6 ;  /* 0x0000001fff077819 */ /* 0x000fe40000011406 */
[----:B------:R-:W-:Y:S01]  /*cb10*/  LOP3.LUT R0, R4, 0xc0, RZ, 0xc0, !PT ;  /* 0x000000c004007812 */ /* 0x000fe200078ec0ff */
[----:B------:R-:W-:Y:S01]  /*cb20*/  IMAD.IADD R4, R12, 0x1, -R5 ;  /* 0x000000010c047824 */ /* 0x000fe200078e0a05 */
[----:B------:R-:W-:Y:S02]  /*cb30*/  LOP3.LUT R2, R2, 0xffffff00, RZ, 0xc0, !PT ;  /* 0xffffff0002027812 */ /* 0x000fe400078ec0ff */
[----:B------:R-:W-:Y:S02]  /*cb40*/  LEA.HI R7, R7, R6, RZ, 0x2 ;  /* 0x0000000607077211 */ /* 0x000fe400078f10ff */
[----:B------:R-:W-:Y:S01]  /*cb50*/  SHF.L.U32 R6, R6, 0x3, RZ ;  /* 0x0000000306067819 */ /* 0x000fe200000006ff */
[----:B------:R-:W-:Y:S01]  /*cb60*/  IMAD R4, R4, 0x20, R2 ;  /* 0x0000002004047824 */ /* 0x000fe200078e0202 */
[----:B------:R-:W-:-:S02]  /*cb70*/  LOP3.LUT R5, R0, 0x18, R61, 0xf8, !PT ;  /* 0x0000001800057812 */ /* 0x000fc400078ef83d */
[----:B------:R-:W-:Y:S02]  /*cb80*/  SHF.R.U32.HI R8, RZ, 0x3, R0 ;  /* 0x00000003ff087819 */ /* 0x000fe40000011600 */
[----:B------:R-:W-:Y:S02]  /*cb90*/  LOP3.LUT R2, R0, 0x18, R6, 0xf8, !PT ;  /* 0x0000001800027812 */ /* 0x000fe400078ef806 */
[----:B------:R-:W-:Y:S02]  /*cba0*/  SHF.L.U32 R0, R7, 0xa, RZ ;  /* 0x0000000a07007819 */ /* 0x000fe400000006ff */
[-C--:B------:R-:W-:Y:S02]  /*cbb0*/  LOP3.LUT R5, R5, R8.reuse, RZ, 0x3c, !PT ;  /* 0x0000000805057212 */ /* 0x080fe400078e3cff */
[----:B------:R-:W-:Y:S02]  /*cbc0*/  LOP3.LUT R2, R2, R8, RZ, 0x3c, !PT ;  /* 0x0000000802027212 */ /* 0x000fe400078e3cff */
[----:B------:R-:W-:Y:S01]  /*cbd0*/  LOP3.LUT R0, R0, 0x7ffff000, RZ, 0xc0, !PT ;  /* 0x7ffff00000007812 */ /* 0x000fe200078ec0ff */
[----:B------:R-:W-:Y:S01]  /*cbe0*/  IMAD.IADD R5, R4, 0x1, R5 ;  /* 0x0000000104057824 */ /* 0x000fe200078e0205 */
[----:B------:R-:W-:-:S02]  /*cbf0*/  SHF.R.U32.HI R15, RZ, 0x10, R71 ;  /* 0x00000010ff0f7819 */ /* 0x000fc40000011647 */
[----:B------:R-:W-:Y:S02]  /*cc00*/  IADD3 R0, R2, R0, R4 ;  /* 0x0000000002007210 */ /* 0x000fe40007ffe004 */
[----:B------:R-:W-:Y:S01]  /*cc10*/  SHF.L.U32 R35, R5, 0x1, RZ ;  /* 0x0000000105237819 */ /* 0x000fe200000006ff */
[----:B------:R-:W-:Y:S01]  /*cc20*/  HADD2.F32 R42, -RZ, R15.H0_H0 ;  /* 0x2000000fff2a7230 */ /* 0x000fe20000004100 */
[----:B------:R-:W-:Y:S01]  /*cc30*/  SHF.L.U32 R33, R0, 0x1, RZ ;  /* 0x0000000100217819 */ /* 0x000fe200000006ff */
[--C-:B------:R-:W-:Y:S01]  /*cc40*/  HADD2.F32 R0, -RZ, R97.reuse.H0_H0 ;  /* 0x20000061ff007230 */ /* 0x100fe20000004100 */
[----:B------:R-:W-:Y:S01]  /*cc50*/  SHF.R.U32.HI R2, RZ, 0x10, R67 ;  /* 0x00000010ff027819 */ /* 0x000fe20000011643 */
[----:B------:R-:W1:Y:S01]  /*cc60*/  LDS.128 R4, [R35+0x6100] ;  /* 0x0061000023047984 */ /* 0x000e620000000c00 */
[----:B------:R-:W-:Y:S02]  /*cc70*/  SHF.R.U32.HI R16, RZ, 0x10, R65 ;  /* 0x00000010ff107819 */ /* 0x000fe40000011641 */
        /* <DEDUP_REMOVED lines=11> */
[----:B------:R-:W-:Y:S02]  /*cd30*/  HADD2.F32 R39, -RZ, R39.H0_H0 ;  /* 0x20000027ff277230 */ /* 0x000fe40000004100 */
[----:B-1----:R-:W-:Y:S02]  /*cd40*/  HADD2.F32 R20, -RZ, R7.H0_H0 ;  /* 0x20000007ff147230 */ /* 0x002fe40000004100 */
[--C-:B------:R-:W-:Y:S02]  /*cd50*/  HADD2.F32 R22, -RZ, R5.reuse.H0_H0 ;  /* 0x20000005ff167230 */ /* 0x100fe40000004100 */
[----:B------:R-:W-:Y:S02]  /*cd60*/  HADD2.F32 R21, -RZ, R5.H1_H1 ;  /* 0x30000005ff157230 */ /* 0x000fe40000004100 */
[----:B------:R-:W-:-:S02]  /*cd70*/  HADD2.F32 R24, -RZ, R4.H0_H0 ;  /* 0x20000004ff187230 */ /* 0x000fc40000004100 */
[----:B------:R-:W-:Y:S02]  /*cd80*/  HADD2.F32 R26, -RZ, R4.H1_H1 ;  /* 0x30000004ff1a7230 */ /* 0x000fe40000004100 */
[--C-:B--2---:R-:W-:Y:S02]  /*cd90*/  HADD2.F32 R5, -RZ, R11.reuse.H0_H0 ;  /* 0x2000000bff057230 */ /* 0x104fe40000004100 */
[----:B------:R-:W-:Y:S02]  /*cda0*/  HADD2.F32 R4, -RZ, R11.H1_H1 ;  /* 0x3000000bff047230 */ /* 0x000fe40000004100 */
[--C-:B------:R-:W-:Y:S01]  /*cdb0*/  HADD2.F32 R11, -RZ, R8.reuse.H0_H0 ;  /* 0x20000008ff0b7230 */ /* 0x100fe20000004100 */
[----:B------:R-:W-:Y:S01]  /*cdc0*/  FMUL.FTZ R34, R5, R0 ;  /* 0x0000000005227220 */ /* 0x000fe20000410000 */
[----:B------:R-:W-:Y:S01]  /*cdd0*/  HADD2.F32 R14, -RZ, R8.H1_H1 ;  /* 0x30000008ff0e7230 */ /* 0x000fe20000004100 */
[----:B------:R-:W-:Y:S01]  /*cde0*/  FMUL.FTZ R31, R4, R18 ;  /* 0x00000012041f7220 */ /* 0x000fe20000410000 */
[----:B------:R-:W-:-:S02]  /*cdf0*/  HADD2.F32 R8, -RZ, R10.H0_H0 ;  /* 0x2000000aff087230 */ /* 0x000fc40000004100 */
[----:B------:R-:W-:Y:S02]  /*ce00*/  HADD2.F32 R13, -RZ, R10.H1_H1 ;  /* 0x3000000aff0d7230 */ /* 0x000fe40000004100 */
[----:B------:R-:W-:Y:S01]  /*ce10*/  HADD2.F32 R19, -RZ, R7.H1_H1 ;  /* 0x30000007ff137230 */ /* 0x000fe20000004100 */
[----:B------:R-:W-:Y:S01]  /*ce20*/  FMUL.FTZ R7, R20, R0 ;  /* 0x0000000014077220 */ /* 0x000fe20000410000 */
[----:B------:R-:W-:Y:S02]  /*ce30*/  HADD2.F32 R10, -RZ, R98.H1_H1 ;  /* 0x30000062ff0a7230 */ /* 0x000fe40000004100 */
[--C-:B------:R-:W-:Y:S01]  /*ce40*/  HADD2.F32 R23, -RZ, R6.reuse.H0_H0 ;  /* 0x20000006ff177230 */ /* 0x100fe20000004100 */
[----:B------:R-:W-:Y:S01]  /*ce50*/  FMUL.FTZ R0, R19, R18 ;  /* 0x0000001213007220 */ /* 0x000fe20000410000 */
[----:B------:R-:W-:Y:S01]  /*ce60*/  HADD2.F32 R25, -RZ, R6.H1_H1 ;  /* 0x30000006ff197230 */ /* 0x000fe20000004100 */
[----:B------:R-:W-:Y:S01]  /*ce70*/  FFMA.FTZ R40, R5, R10, R7 ;  /* 0x0000000a05287223 */ /* 0x000fe20000010007 */
[----:B------:R-:W-:Y:S01]  /*ce80*/  HADD2.F32 R6, -RZ, R9.H0_H0 ;  /* 0x20000009ff067230 */ /* 0x000fe20000004100 */
[----:B------:R-:W-:Y:S01]  /*ce90*/  FMUL.FTZ R5, R22, R2 ;  /* 0x0000000216057220 */ /* 0x000fe20000410000 */
        /* <DEDUP_REMOVED lines=9> */
[----:B------:R-:W-:-:S02]  /*cf30*/  FMUL.FTZ R5, R24, R2 ;  /* 0x0000000218057220 */ /* 0x000fc40000410000 */
[----:B------:R-:W-:Y:S01]  /*cf40*/  FFMA.FTZ R30, R9, R41, R4 ;  /* 0x00000029091e7223 */ /* 0x000fe20000010004 */
[----:B------:R-:W-:Y:S01]  /*cf50*/  HADD2.F32 R4, -RZ, R100.H1_H1 ;  /* 0x30000064ff047230 */ /* 0x000fe20000004100 */
[----:B------:R-:W-:Y:S01]  /*cf60*/  FFMA.FTZ R28, R11, R6, R5 ;  /* 0x000000060b1c7223 */ /* 0x000fe20000010005 */
[----:B------:R-:W-:Y:S01]  /*cf70*/  HADD2.F32 R5, -RZ, R29.H0_H0 ;  /* 0x2000001dff057230 */ /* 0x000fe20000004100 */
        /* <DEDUP_REMOVED lines=30> */
.L_x_729:
[----:B------:R-:W-:Y:S05]  /*d160*/  BSYNC B0 ;  /* 0x0000000000007941 */ /* 0x000fea0003800000 */
.L_x_728:
[----:B------:R-:W-:Y:S01]  /*d170*/  IADD3 R0, R61, 0x10, RZ ;  /* 0x000000103d007810 */ /* 0x000fe20007ffe0ff */
[----:B------:R-:W-:Y:S03]  /*d180*/  BSSY B0, `(.L_x_730) ;  /* 0x0000077000007945 */ /* 0x000fe60003800000 */
[----:B------:R-:W-:-:S13]  /*d190*/  ISETP.GE.AND P0, PT, R0, c[0x0][0x27c], PT ;  /* 0x00009f0000007a0c */ /* 0x000fda0003f06270 */
[----:B------:R-:W-:Y:S05]  /*d1a0*/  @P0 BRA `(.L_x_731) ;  /* 0x0000074000000947 */ /* 0x000fea0003800000 */
[----:B------:R-:W-:Y:S01]  /*d1b0*/  SHF.R.S32.HI R2, RZ, 0x1f, R0 ;  /* 0x0000001fff027819 */ /* 0x000fe20000011400 */
[----:B-1----:R-:W-:Y:S01]  /*d1c0*/  IMAD.MOV.U32 R9, RZ, RZ, c[0x0][0x27c] ;  /* 0x00009f00ff097624 */ /* 0x002fe200078e00ff */
[----:B------:R-:W-:Y:S02]  /*d1d0*/  SHF.R.S32.HI R4, RZ, 0x1f, R12 ;  /* 0x0000001fff047819 */ /* 0x000fe4000001140c */
[CC--:B------:R-:W-:Y:S02]  /*d1e0*/  LEA.HI R7, R2.reuse, R0.reuse, RZ, 0x3 ;  /* 0x0000000002077211 */ /* 0x0c0fe400078f18ff */
[----:B------:R-:W-:Y:S02]  /*d1f0*/  LEA.HI R8, R2, R0, RZ, 0x5 ;  /* 0x0000000002087211 */ /* 0x000fe400078f28ff */
[-C--:B------:R-:W-:Y:S02]  /*d200*/  LEA.HI R6, R12, R12.reuse, RZ, 0x1 ;  /* 0x0000000c0c067211 */ /* 0x080fe400078f08ff */
[----:B------:R-:W-:-:S02]  /*d210*/  LEA.HI R0, R4, R12, RZ, 0x3 ;  /* 0x0000000c04007211 */ /* 0x000fc400078f18ff */
[----:B------:R-:W-:Y:S01]  /*d220*/  SHF.R.S32.HI R2, RZ, 0x3, R7 ;  /* 0x00000003ff027819 */ /* 0x000fe20000011407 */
[C---:B------:R-:W-:Y:S01]  /*d230*/  IMAD.SHL.U32 R5, R6.reuse, 0x20, RZ ;  /* 0x0000002006057824 */ /* 0x040fe200078e00ff */
[----:B------:R-:W-:Y:S01]  /*d240*/  LOP3.LUT R6, R6, 0x7fffffe, RZ, 0xc0, !PT ;  /* 0x07fffffe06067812 */ /* 0x000fe200078ec0ff */
[----:B------:R-:W-:Y:S01]  /*d250*/  IMAD.SHL.U32 R4, R0, 0x20, RZ ;  /* 0x0000002000047824 */ /* 0x000fe200078e00ff */
[----:B------:R-:W-:Y:S02]  /*d260*/  LEA.HI R2, R9, R2, RZ, 0x1d ;  /* 0x0000000209027211 */ /* 0x000fe400078fe8ff */
[----:B------:R-:W-:Y:S01]  /*d270*/  LOP3.LUT R0, R5, 0xc0, RZ, 0xc0, !PT ;  /* 0x000000c005007812 */ /* 0x000fe200078ec0ff */
[----:B------:R-:W-:Y:S01]  /*d280*/  IMAD.SHL.U32 R5, R8, 0x80, RZ ;  /* 0x0000008008057824 */ /* 0x000fe200078e00ff */
[----:B------:R-:W-:Y:S02]  /*d290*/  IADD3 R6, R12, -R6, RZ ;  /* 0x800000060c067210 */ /* 0x000fe40007ffe0ff */
[----:B------:R-:W-:-:S02]  /*d2a0*/  LOP3.LUT R4, R4, 0xffffff00, RZ, 0xc0, !PT ;  /* 0xffffff0004047812 */ /* 0x000fc400078ec0ff */
[----:B------:R-:W-:Y:S02]  /*d2b0*/  LOP3.LUT R7, R0, 0x18, R7, 0xf8, !PT ;  /* 0x0000001800077812 */ /* 0x000fe400078ef807 */
[----:B------:R-:W-:Y:S01]  /*d2c0*/  SHF.R.U32.HI R9, RZ, 0x3, R0 ;  /* 0x00000003ff097819 */ /* 0x000fe20000011600 */
[----:B------:R-:W-:Y:S01]  /*d2d0*/  IMAD R8, R6, 0x20, R4 ;  /* 0x0000002006087824 */ /* 0x000fe200078e0204 */
[----:B------:R-:W-:Y:S02]  /*d2e0*/  SHF.R.S32.HI R4, RZ, 0x1f, R2 ;  /* 0x0000001fff047819 */ /* 0x000fe40000011402 */
[----:B------:R-:W-:Y:S02]  /*d2f0*/  LOP3.LUT R6, R7, R9, RZ, 0x3c, !PT ;  /* 0x0000000907067212 */ /* 0x000fe400078e3cff */
[----:B------:R-:W-:Y:S02]  /*d300*/  SHF.L.U32 R7, R2, 0x3, RZ ;  /* 0x0000000302077819 */ /* 0x000fe400000006ff */
[----:B------:R-:W-:-:S02]  /*d310*/  LEA.HI R2, R4, R2, RZ, 0x2 ;  /* 0x0000000204027211 */ /* 0x000fc400078f10ff */
[----:B------:R-:W-:Y:S02]  /*d320*/  LOP3.LUT R4, R0, 0x18, R7, 0xf8, !PT ;  /* 0x0000001800047812 */ /* 0x000fe400078ef807 */
[----:B------:R-:W-:Y:S01]  /*d330*/  LOP3.LUT R5, R5, 0x7ffff000, RZ, 0xc0, !PT ;  /* 0x7ffff00005057812 */ /* 0x000fe200078ec0ff */
[----:B------:R-:W-:Y:S01]  /*d340*/  IMAD.SHL.U32 R0, R2, 0x400, RZ ;  /* 0x0000040002007824 */ /* 0x000fe200078e00ff */
[----:B------:R-:W-:Y:S02]  /*d350*/  LOP3.LUT R2, R4, R9, RZ, 0x3c, !PT ;  /* 0x0000000904027212 */ /* 0x000fe400078e3cff */
[----:B------:R-:W-:Y:S02]  /*d360*/  IADD3 R5, R6, R8, R5 ;  /* 0x0000000806057210 */ /* 0x000fe40007ffe005 */
[----:B------:R-:W-:Y:S02]  /*d370*/  LOP3.LUT R0, R0, 0x7ffff000, RZ, 0xc0, !PT ;  /* 0x7ffff00000007812 */ /* 0x000fe400078ec0ff */
[----:B------:R-:W-:Y:S01]  /*d380*/  SHF.R.U32.HI R15, RZ, 0x10, R75 ;  /* 0x00000010ff0f7819 */ /* 0x000fe2000001164b */
[----:B------:R-:W-:Y:S01]  /*d390*/  IMAD.SHL.U32 R37, R5, 0x2, RZ ;  /* 0x0000000205257824 */ /* 0x000fe200078e00ff */
[----:B------:R-:W-:-:S02]  /*d3a0*/  IADD3 R0, R2, R0, R8 ;  /* 0x0000000002007210 */ /* 0x000fc40007ffe008 */
[----:B------:R-:W-:Y:S01]  /*d3b0*/  SHF.R.U32.HI R2, RZ, 0x10, R79 ;  /* 0x00000010ff027819 */ /* 0x000fe2000001164f */
[----:B------:R-:W-:Y:S01]  /*d3c0*/  HADD2.F32 R42, -RZ, R15.H0_H0 ;  /* 0x2000000fff2a7230 */ /* 0x000fe20000004100 */
[----:B------:R-:W-:Y:S01]  /*d3d0*/  SHF.L.U32 R33, R0, 0x1, RZ ;  /* 0x0000000100217819 */ /* 0x000fe200000006ff */
[----:B------:R-:W1:Y:S01]  /*d3e0*/  LDS.128 R4, [R37+0x6100] ;  /* 0x0061000025047984 */ /* 0x000e620000000c00 */
[--C-:B------:R-:W-:Y:S01]  /*d3f0*/  HADD2.F32 R0, -RZ, R101.reuse.H0_H0 ;  /* 0x20000065ff007230 */ /* 0x100fe20000004100 */
[----:B------:R-:W-:Y:S01]  /*d400*/  SHF.R.U32.HI R16, RZ, 0x10, R77 ;  /* 0x00000010ff107819 */ /* 0x000fe2000001164d */
[----:B------:R-:W-:Y:S01]  /*d410*/  HADD2.F32 R18, -RZ, R2.H0_H0 ;  /* 0x20000002ff127230 */ /* 0x000fe20000004100 */
[----:B------:R-:W2:Y:S01]  /*d420*/  LDS.128 R8, [R33+0x6100] ;  /* 0x0061000021087984 */ /* 0x000ea20000000c00 */
[----:B------:R-:W-:Y:S01]  /*d430*/  HADD2.F32 R2, -RZ, R101.H1_H1 ;  /* 0x30000065ff027230 */ /* 0x000fe20000004100 */
[----:B------:R-:W-:Y:S01]  /*d440*/  SHF.R.U32.HI R17, RZ, 0x10, R73 ;  /* 0x00000010ff117819 */ /* 0x000fe20000011649 */
[----:B------:R-:W-:Y:S01]  /*d450*/  HADD2.F32 R15, -RZ, R16.H0_H0 ;  /* 0x20000010ff0f7230 */ /* 0x000fe20000004100 */
[----:B------:R-:W-:-:S02]  /*d460*/  SHF.R.U64 R29, R76, 0x10, R77 ;  /* 0x000000104c1d7819 */ /* 0x000fc4000000124d */
[----:B------:R-:W-:Y:S01]  /*d470*/  SHF.R.U64 R35, R78, 0x10, R79 ;  /* 0x000000104e237819 */ /* 0x000fe2000000124f */
[----:B------:R-:W-:Y:S01]  /*d480*/  HADD2.F32 R41, -RZ, R17.H0_H0 ;  /* 0x20000011ff297230 */ /* 0x000fe20000004100 */
[----:B------:R-:W-:Y:S02]  /*d490*/  SHF.R.U64 R38, R72, 0x10, R73 ;  /* 0x0000001048267819 */ /* 0x000fe40000001249 */
[----:B------:R-:W-:-:S03]  /*d4a0*/  SHF.R.U64 R39, R74, 0x10, R75 ;  /* 0x000000104a277819 */ /* 0x000fc6000000124b */
[----:B------:R-:W-:Y:S02]  /*d4b0*/  HADD2.F32 R38, -RZ, R38.H0_H0 ;  /* 0x20000026ff267230 */ /* 0x000fe40000004100 */
[----:B-1----:R-:W-:Y:S02]  /*d4c0*/  HADD2.F32 R20, -RZ, R7.H0_H0 ;  /* 0x20000007ff147230 */ /* 0x002fe40000004100 */
[--C-:B------:R-:W-:Y:S02]  /*d4d0*/  HADD2.F32 R22, -RZ, R5.reuse.H0_H0 ;  /* 0x20000005ff167230 */ /* 0x100fe40000004100 */
[----:B------:R-:W-:Y:S02]  /*d4e0*/  HADD2.F32 R21, -RZ, R5.H1_H1 ;  /* 0x30000005ff157230 */ /* 0x000fe40000004100 */
[--C-:B------:R-:W-:Y:S02]  /*d4f0*/  HADD2.F32 R24, -RZ, R4.reuse.H0_H0 ;  /* 0x20000004ff187230 */ /* 0x100fe40000004100 */
[----:B------:R-:W-:-:S02]  /*d500*/  HADD2.F32 R26, -RZ, R4.H1_H1 ;  /* 0x30000004ff1a7230 */ /* 0x000fc40000004100 */
[--C-:B--2---:R-:W-:Y:S02]  /*d510*/  HADD2.F32 R5, -RZ, R11.reuse.H0_H0 ;  /* 0x2000000bff057230 */ /* 0x104fe40000004100 */
[----:B------:R-:W-:Y:S02]  /*d520*/  HADD2.F32 R4, -RZ, R11.H1_H1 ;  /* 0x3000000bff047230 */ /* 0x000fe40000004100 */
[--C-:B------:R-:W-:Y:S01]  /*d530*/  HADD2.F32 R11, -RZ, R8.reuse.H0_H0 ;  /* 0x20000008ff0b7230 */ /* 0x100fe20000004100 */
[----:B------:R-:W-:Y:S01]  /*d540*/  FMUL.FTZ R34, R5, R0 ;  /* 0x0000000005227220 */ /* 0x000fe20000410000 */
[----:B------:R-:W-:Y:S01]  /*d550*/  HADD2.F32 R14, -RZ, R8.H1_H1 ;  /* 0x30000008ff0e7230 */ /* 0x000fe20000004100 */
[----:B------:R-:W-:Y:S01]  /*d560*/  FMUL.FTZ R31, R4, R18 ;  /* 0x00000012041f7220 */ /* 0x000fe20000410000 */
[--C-:B------:R-:W-:Y:S02]  /*d570*/  HADD2.F32 R8, -RZ, R10.reuse.H0_H0 ;  /* 0x2000000aff087230 */ /* 0x100fe40000004100 */
[----:B------:R-:W-:-:S02]  /*d580*/  HADD2.F32 R13, -RZ, R10.H1_H1 ;  /* 0x3000000aff0d7230 */ /* 0x000fc40000004100 */
[----:B------:R-:W-:Y:S01]  /*d590*/  HADD2.F32 R19, -RZ, R7.H1_H1 ;  /* 0x30000007ff137230 */ /* 0x000fe20000004100 */
[----:B------:R-:W-:Y:S01]  /*d5a0*/  FMUL.FTZ R7, R20, R0 ;  /* 0x0000000014077220 */ /* 0x000fe20000410000 */
[----:B------:R-:W-:Y:S02]  /*d5b0*/  HADD2.F32 R10, -RZ, R102.H0_H0 ;  /* 0x20000066ff0a7230 */ /* 0x000fe40000004100 */
[--C-:B------:R-:W-:Y:S01]  /*d5c0*/  HADD2.F32 R23, -RZ, R6.reuse.H0_H0 ;  /* 0x20000006ff177230 */ /* 0x100fe20000004100 */
[----:B------:R-:W-:Y:S01]  /*d5d0*/  FMUL.FTZ R0, R19, R18 ;  /* 0x0000001213007220 */ /* 0x000fe20000410000 */
[----:B------:R-:W-:Y:S01]  /*d5e0*/  HADD2.F32 R25, -RZ, R6.H1_H1 ;  /* 0x30000006ff197230 */ /* 0x000fe20000004100 */
[----:B------:R-:W-:Y:S01]  /*d5f0*/  FFMA.FTZ R40, R5, R10, R7 ;  /* 0x0000000a05287223 */ /* 0x000fe20000010007 */
[----:B------:R-:W-:Y:S01]  /*d600*/  HADD2.F32 R6, -RZ, R9.H0_H0 ;  /* 0x20000009ff067230 */ /* 0x000fe20000004100 */
[----:B------:R-:W-:Y:S01]  /*d610*/  FMUL.FTZ R5, R22, R2 ;  /* 0x0000000216057220 */ /* 0x000fe20000410000 */
        /* <DEDUP_REMOVED lines=8> */
[----:B------:R-:W-:Y:S01]  /*d6a0*/  HADD2.F32 R0, -RZ, R103.H1_H1 ;  /* 0x30000067ff007230 */ /* 0x000fe20000004100 */
[----:B------:R-:W-:-:S02]  /*d6b0*/  FMUL.FTZ R5, R24, R2 ;  /* 0x0000000218057220 */ /* 0x000fc40000410000 */
[----:B------:R-:W-:Y:S01]  /*d6c0*/  FFMA.FTZ R30, R9, R41, R4 ;  /* 0x00000029091e7223 */ /* 0x000fe20000010004 */
[----:B------:R-:W-:Y:S01]  /*d6d0*/  HADD2.F32 R4, -RZ, R104.H1_H1 ;  /* 0x30000068ff047230 */ /* 0x000fe20000004100 */
[----:B------:R-:W-:Y:S01]  /*d6e0*/  FFMA.FTZ R28, R11, R6, R5 ;  /* 0x000000060b1c7223 */ /* 0x000fe20000010005 */
[----:B------:R-:W-:Y:S01]  /*d6f0*/  HADD2.F32 R5, -RZ, R29.H0_H0 ;  /* 0x2000001dff057230 */ /* 0x000fe20000004100 */
[----:B------:R-:W-:Y:S01]  /*d700*/  FMUL.FTZ R18, R9, R15 ;  /* 0x0000000f09127220 */ /* 0x000fe20000410000 */
[----:B------:R-:W-:Y:S01]  /*d710*/  HADD2.F32 R9, -RZ, R35.H0_H0 ;  /* 0x20000023ff097230 */ /* 0x000fe20000004100 */
[----:B------:R-:W-:Y:S01]  /*d720*/  FMUL.FTZ R16, R11, R2 ;  /* 0x000000020b107220 */ /* 0x000fe20000410000 */
[----:B------:R-:W-:Y:S01]  /*d730*/  HADD2.F32 R35, -RZ, R39.H0_H0 ;  /* 0x20000027ff237230 */ /* 0x000fe20000004100 */
        /* <DEDUP_REMOVED lines=27> */
.L_x_731:
[----:B------:R-:W-:Y:S05]  /*d8f0*/  BSYNC B0 ;  /* 0x0000000000007941 */ /* 0x000fea0003800000 */
.L_x_730:
[----:B------:R-:W-:-:S04]  /*d900*/  IADD3 R0, R61, 0x20, RZ ;  /* 0x000000203d007810 */ /* 0x000fc80007ffe0ff */
[----:B------:R-:W-:-:S13]  /*d910*/  ISETP.GE.AND P0, PT, R0, c[0x0][0x27c], PT ;  /* 0x00009f0000007a0c */ /* 0x000fda0003f06270 */
[----:B------:R-:W-:Y:S05]  /*d920*/  @P0 BRA `(.L_x_707) ;  /* 0x0000074000000947 */ /* 0x000fea0003800000 */
[----:B------:R-:W-:Y:S01]  /*d930*/  SHF.R.S32.HI R2, RZ, 0x1f, R0 ;  /* 0x0000001fff027819 */ /* 0x000fe20000011400 */
[----:B-1----:R-:W-:Y:S01]  /*d940*/  IMAD.MOV.U32 R10, RZ, RZ, c[0x0][0x27c] ;  /* 0x00009f00ff0a7624 */ /* 0x002fe200078e00ff */
[----:B------:R-:W-:Y:S02]  /*d950*/  SHF.R.S32.HI R4, RZ, 0x1f, R12 ;  /* 0x0000001fff047819 */ /* 0x000fe4000001140c */
[----:B------:R-:W-:Y:S02]  /*d960*/  LEA.HI R5, R12, R12, RZ, 0x1 ;  /* 0x0000000c0c057211 */ /* 0x000fe400078f08ff */
[CC--:B------:R-:W-:Y:S02]  /*d970*/  LEA.HI R7, R2.reuse, R0.reuse, RZ, 0x3 ;  /* 0x0000000002077211 */ /* 0x0c0fe400078f18ff */
[----:B------:R-:W-:Y:S02]  /*d980*/  LEA.HI R9, R2, R0, RZ, 0x5 ;  /* 0x0000000002097211 */ /* 0x000fe400078f28ff */
[----:B------:R-:W-:Y:S01]  /*d990*/  LEA.HI R0, R4, R12, RZ, 0x3 ;  /* 0x0000000c04007211 */ /* 0x000fe200078f18ff */
[C---:B------:R-:W-:Y:S01]  /*d9a0*/  IMAD.SHL.U32 R4, R5.reuse, 0x20, RZ ;  /* 0x0000002005047824 */ /* 0x040fe200078e00ff */
[----:B------:R-:W-:-:S02]  /*d9b0*/  LOP3.LUT R2, R5, 0x7fffffe, RZ, 0xc0, !PT ;  /* 0x07fffffe05027812 */ /* 0x000fc400078ec0ff */
[--C-:B------:R-:W-:Y:S01]  /*d9c0*/  SHF.R.S32.HI R6, RZ, 0x3, R7.reuse ;  /* 0x00000003ff067819 */ /* 0x100fe20000011407 */
[----:B------:R-:W-:Y:S01]  /*d9d0*/  IMAD.SHL.U32 R5, R0, 0x20, RZ ;  /* 0x0000002000057824 */ /* 0x000fe200078e00ff */
[----:B------:R-:W-:Y:S02]  /*d9e0*/  LOP3.LUT R0, R4, 0xc0, RZ, 0xc0, !PT ;  /* 0x000000c004007812 */ /* 0x000fe400078ec0ff */
[----:B------:R-:W-:Y:S02]  /*d9f0*/  IADD3 R8, R12, -R2, RZ ;  /* 0x800000020c087210 */ /* 0x000fe40007ffe0ff */
[----:B------:R-:W-:Y:S01]  /*da00*/  LOP3.LUT R4, R5, 0xffffff00, RZ, 0xc0, !PT ;  /* 0xffffff0005047812 */ /* 0x000fe200078ec0ff */
[----:B------:R-:W-:Y:S01]  /*da10*/  IMAD.SHL.U32 R5, R9, 0x80, RZ ;  /* 0x0000008009057824 */ /* 0x000fe200078e00ff */
[----:B------:R-:W-:Y:S02]  /*da20*/  LEA.HI R2, R10, R6, RZ, 0x1d ;  /* 0x000000060a027211 */ /* 0x000fe400078fe8ff */
[----:B------:R-:W-:Y:S01]  /*da30*/  LOP3.LUT R6, R0, 0x18, R7, 0xf8, !PT ;  /* 0x0000001800067812 */ /* 0x000fe200078ef807 */
[----:B------:R-:W-:Y:S01]  /*da40*/  IMAD R8, R8, 0x20, R4 ;  /* 0x0000002008087824 */ /* 0x000fe200078e0204 */
[----:B------:R-:W-:-:S02]  /*da50*/  SHF.R.U32.HI R9, RZ, 0x3, R0 ;  /* 0x00000003ff097819 */ /* 0x000fc40000011600 */
[----:B------:R-:W-:Y:S02]  /*da60*/  SHF.R.S32.HI R4, RZ, 0x1f, R2 ;  /* 0x0000001fff047819 */ /* 0x000fe40000011402 */
[----:B------:R-:W-:Y:S02]  /*da70*/  LOP3.LUT R7, R5, 0x7ffff000, RZ, 0xc0, !PT ;  /* 0x7ffff00005077812 */ /* 0x000fe400078ec0ff */
[----:B------:R-:W-:Y:S02]  /*da80*/  LOP3.LUT R5, R6, R9, RZ, 0x3c, !PT ;  /* 0x0000000906057212 */ /* 0x000fe400078e3cff */
[----:B------:R-:W-:Y:S02]  /*da90*/  SHF.L.U32 R6, R2, 0x3, RZ ;  /* 0x0000000302067819 */ /* 0x000fe400000006ff */
[----:B------:R-:W-:Y:S02]  /*daa0*/  LEA.HI R2, R4, R2, RZ, 0x2 ;  /* 0x0000000204027211 */ /* 0x000fe400078f10ff */
[----:B------:R-:W-:-:S02]  /*dab0*/  LOP3.LUT R4, R0, 0x18, R6, 0xf8, !PT ;  /* 0x0000001800047812 */ /* 0x000fc400078ef806 */
[----:B------:R-:W-:Y:S01]  /*dac0*/  IADD3 R5, R5, R8, R7 ;  /* 0x0000000805057210 */ /* 0x000fe20007ffe007 */
[----:B------:R-:W-:Y:S01]  /*dad0*/  IMAD.SHL.U32 R0, R2, 0x400, RZ ;  /* 0x0000040002007824 */ /* 0x000fe200078e00ff */
[----:B------:R-:W-:Y:S02]  /*dae0*/  LOP3.LUT R2, R4, R9, RZ, 0x3c, !PT ;  /* 0x0000000904027212 */ /* 0x000fe400078e3cff */
[----:B------:R-:W-:Y:S01]  /*daf0*/  SHF.R.U32.HI R14, RZ, 0x10, R87 ;  /* 0x00000010ff0e7819 */ /* 0x000fe20000011657 */
[----:B------:R-:W-:Y:S01]  /*db00*/  IMAD.SHL.U32 R36, R5, 0x2, RZ ;  /* 0x0000000205247824 */ /* 0x000fe200078e00ff */
[----:B------:R-:W-:Y:S02]  /*db10*/  LOP3.LUT R0, R0, 0x7ffff000, RZ, 0xc0, !PT ;  /* 0x7ffff00000007812 */ /* 0x000fe400078ec0ff */
[----:B------:R-:W-:Y:S01]  /*db20*/  SHF.R.U32.HI R15, RZ, 0x10, R81 ;  /* 0x00000010ff0f7819 */ /* 0x000fe20000011651 */
[----:B------:R-:W-:Y:S01]  /*db30*/  HADD2.F32 R41, -RZ, R14.H0_H0 ;  /* 0x2000000eff297230 */ /* 0x000fe20000004100 */
[----:B------:R-:W-:Y:S01]  /*db40*/  IADD3 R0, R2, R0, R8 ;  /* 0x0000000002007210 */ /* 0x000fe20007ffe008 */
[----:B------:R-:W1:Y:S01]  /*db50*/  LDS.128 R4, [R36+0x6100] ;  /* 0x0061000024047984 */ /* 0x000e620000000c00 */
[----:B------:R-:W-:Y:S01]  /*db60*/  SHF.R.U32.HI R2, RZ, 0x10, R83 ;  /* 0x00000010ff027819 */ /* 0x000fe20000011653 */
[----:B------:R-:W-:Y:S01]  /*db70*/  HADD2.F32 R15, -RZ, R15.H0_H0 ;  /* 0x2000000fff0f7230 */ /* 0x000fe20000004100 */
[----:B------:R-:W-:Y:S01]  /*db80*/  SHF.L.U32 R32, R0, 0x1, RZ ;  /* 0x0000000100207819 */ /* 0x000fe200000006ff */
[----:B------:R-:W-:Y:S01]  /*db90*/  HADD2.F32 R0, -RZ, R106.H0_H0 ;  /* 0x2000006aff007230 */ /* 0x000fe20000004100 */
[----:B------:R-:W-:Y:S01]  /*dba0*/  SHF.R.U32.HI R16, RZ, 0x10, R85 ;  /* 0x00000010ff107819 */ /* 0x000fe20000011655 */
[----:B------:R-:W-:Y:S01]  /*dbb0*/  HADD2.F32 R17, -RZ, R2.H0_H0 ;  /* 0x20000002ff117230 */ /* 0x000fe20000004100 */
[----:B------:R-:W-:Y:S01]  /*dbc0*/  SHF.R.U64 R28, R80, 0x10, R81 ;  /* 0x00000010501c7819 */ /* 0x000fe20000001251 */
[----:B------:R-:W2:Y:S01]  /*dbd0*/  LDS.128 R8, [R32+0x6100] ;  /* 0x0061000020087984 */ /* 0x000ea20000000c00 */
[----:B------:R-:W-:Y:S01]  /*dbe0*/  HADD2.F32 R2, -RZ, R106.H1_H1 ;  /* 0x3000006aff027230 */ /* 0x000fe20000004100 */
[----:B------:R-:W-:Y:S01]  /*dbf0*/  SHF.R.U64 R34, R82, 0x10, R83 ;  /* 0x0000001052227819 */ /* 0x000fe20000001253 */
[----:B------:R-:W-:Y:S01]  /*dc00*/  HADD2.F32 R40, -RZ, R16.H0_H0 ;  /* 0x20000010ff287230 */ /* 0x000fe20000004100 */
[----:B------:R-:W-:-:S02]  /*dc10*/  SHF.R.U64 R37, R84, 0x10, R85 ;  /* 0x0000001054257819 */ /* 0x000fc40000001255 */
        /* <DEDUP_REMOVED lines=18> */
[----:B------:R-:W-:Y:S02]  /*dd40*/  HADD2.F32 R10, -RZ, R107.H0_H0 ;  /* 0x2000006bff0a7230 */ /* 0x000fe40000004100 */
[--C-:B------:R-:W-:Y:S01]  /*dd50*/  HADD2.F32 R22, -RZ, R6.reuse.H0_H0 ;  /* 0x20000006ff167230 */ /* 0x100fe20000004100 */
[----:B------:R-:W-:Y:S01]  /*dd60*/  FMUL.FTZ R0, R18, R17 ;  /* 0x0000001112007220 */ /* 0x000fe20000410000 */
[----:B------:R-:W-:Y:S01]  /*dd70*/  HADD2.F32 R24, -RZ, R6.H1_H1 ;  /* 0x30000006ff187230 */ /* 0x000fe20000004100 */
[----:B------:R-:W-:Y:S01]  /*dd80*/  FFMA.FTZ R39, R5, R10, R7 ;  /* 0x0000000a05277223 */ /* 0x000fe20000010007 */
[--C-:B------:R-:W-:Y:S01]  /*dd90*/  HADD2.F32 R6, -RZ, R9.reuse.H0_H0 ;  /* 0x20000009ff067230 */ /* 0x100fe20000004100 */
[-C--:B------:R-:W-:Y:S01]  /*dda0*/  FMUL.FTZ R5, R21, R2.reuse ;  /* 0x0000000215057220 */ /* 0x080fe20000410000 */
[--C-:B------:R-:W-:Y:S01]  /*ddb0*/  HADD2.F32 R7, -RZ, R108.reuse.H0_H0 ;  /* 0x2000006cff077230 */ /* 0x100fe20000004100 */
        /* <DEDUP_REMOVED lines=9> */
[----:B------:R-:W-:Y:S02]  /*de50*/  FMUL.FTZ R17, R9, R15 ;  /* 0x0000000f09117220 */ /* 0x000fe40000410000 */
[----:B------:R-:W-:Y:S01]  /*de60*/  FFMA.FTZ R27, R11, R6, R5 ;  /* 0x000000060b1b7223 */ /* 0x000fe20000010005 */
[----:B------:R-:W-:Y:S01]  /*de70*/  HADD2.F32 R5, -RZ, R28.H0_H0 ;  /* 0x2000001cff057230 */ /* 0x000fe20000004100 */
[----:B------:R-:W-:Y:S01]  /*de80*/  FFMA.FTZ R29, R9, R40, R4 ;  /* 0x00000028091d7223 */ /* 0x000fe20000010004 */
[----:B------:R-:W-:Y:S01]  /*de90*/  HADD2.F32 R4, -RZ, R109.H1_H1 ;  /* 0x3000006dff047230 */ /* 0x000fe20000004100 */
        /* <DEDUP_REMOVED lines=29> */
.L_x_707:
[----:B------:R-:W-:Y:S05]  /*e070*/  BSYNC B2 ;  /* 0x0000000000027941 */ /* 0x000fea0003800000 */
.L_x_689:
[----:B------:R-:W-:Y:S01]  /*e080*/  LOP3.LUT R2, R115, 0xfffffff8, RZ, 0xc0, !PT ;  /* 0xfffffff873027812 */ /* 0x000fe200078ec0ff */
[----:B-1----:R-:W-:Y:S01]  /*e090*/  IMAD.SHL.U32 R5, R112, 0x40, RZ ;  /* 0x0000004070057824 */ /* 0x002fe200078e00ff */
[----:B------:R-:W-:Y:S01]  /*e0a0*/  LOP3.LUT R4, R110, 0x7fffffe, RZ, 0xc0, !PT ;  /* 0x07fffffe6e047812 */ /* 0x000fe200078ec0ff */
[----:B------:R-:W-:-:S04]  /*e0b0*/  DEPBAR.LE SB0, 0x0 ;  /* 0x000080000000791a */ /* 0x000fc80000000000 */
[----:B------:R-:W-:Y:S01]  /*e0c0*/  IMAD.IADD R2, R165, 0x1, -R2 ;  /* 0x00000001a5027824 */ /* 0x000fe200078e0a02 */
[----:B------:R-:W-:Y:S01]  /*e0d0*/  LEA.HI R6, R93, R93, RZ, 0x1 ;  /* 0x0000005d5d067211 */ /* 0x000fe200078f08ff */
[----:B------:R-:W-:Y:S01]  /*e0e0*/  IMAD.IADD R160, R105, 0x1, -R4 ;  /* 0x0000000169a07824 */ /* 0x000fe200078e0a04 */
[----:B------:R-:W-:Y:S01]  /*e0f0*/  SHF.R.S32.HI R7, RZ, 0x1f, R105 ;  /* 0x0000001fff077819 */ /* 0x000fe20000011469 */
[----:B------:R-:W-:Y:S01]  /*e100*/  IMAD R148, R149, -0x40, R161 ;  /* 0xffffffc095947824 */ /* 0x000fe200078e02a1 */
[----:B------:R-:W-:Y:S01]  /*e110*/  LEA.HI R0, R2, R2, RZ, 0x1 ;  /* 0x0000000202007211 */ /* 0x000fe200078f08ff */
[----:B------:R-:W-:Y:S01]  /*e120*/  IMAD.MOV.U32 R22, RZ, RZ, c[0x0][0x208] ;  /* 0x00008200ff167624 */ /* 0x000fe200078e00ff */
[----:B------:R-:W-:Y:S01]  /*e130*/  LOP3.LUT R6, R6, 0xfffffffe, RZ, 0xc0, !PT ;  /* 0xfffffffe06067812 */ /* 0x000fe200078ec0ff */
[----:B------:R-:W-:Y:S01]  /*e140*/  IMAD.SHL.U32 R225, R225, 0x2, RZ ;  /* 0x00000002e1e17824 */ /* 0x000fe200078e00ff */
[----:B------:R-:W-:Y:S02]  /*e150*/  SHF.R.S32.HI R10, RZ, 0x1, R0 ;  /* 0x00000001ff0a7819 */ /* 0x000fe40000011400 */
[----:B------:R-:W-:Y:S01]  /*e160*/  LOP3.LUT R4, R0, 0x3fffffe, RZ, 0xc0, !PT ;  /* 0x03fffffe00047812 */ /* 0x000fe200078ec0ff */
[----:B------:R-:W-:Y:S01]  /*e170*/  IMAD.IADD R8, R93, 0x1, -R6 ;  /* 0x000000015d087824 */ /* 0x000fe200078e0a06 */
[----:B------:R-:W-:Y:S01]  /*e180*/  LEA.HI R7, R7, R105, RZ, 0x3 ;  /* 0x0000006907077211 */ /* 0x000fe200078f18ff */
[----:B------:R-:W-:Y:S01]  /*e190*/  IMAD.SHL.U32 R0, R10, 0x40, RZ ;  /* 0x000000400a007824 */ /* 0x000fe200078e00ff */
[----:B------:R-:W-:Y:S01]  /*e1a0*/  BAR.SYNC.DEFER_BLOCKING 0x0 ;  /* 0x0000000000007b1d */ /* 0x000fe20000010000 */
[----:B------:R-:W-:Y:S01]  /*e1b0*/  IMAD.IADD R9, R2, 0x1, -R4 ;  /* 0x0000000102097824 */ /* 0x000fe200078e0a04 */
[----:B------:R-:W-:Y:S01]  /*e1c0*/  LOP3.LUT R2, R5, 0xc0, RZ, 0xc0, !PT ;  /* 0x000000c005027812 */ /* 0x000fe200078ec0ff */
[----:B------:R-:W-:Y:S01]  /*e1d0*/  IMAD.SHL.U32 R4, R7, 0x20, RZ ;  /* 0x0000002007047824 */ /* 0x000fe200078e00ff */
[----:B------:R-:W-:Y:S01]  /*e1e0*/  LOP3.LUT R0, R0, 0xc0, RZ, 0xc0, !PT ;  /* 0x000000c000007812 */ /* 0x000fe200078ec0ff */
[----:B------:R-:W-:Y:S01]  /*e1f0*/  IMAD.SHL.U32 R6, R113, 0x8, RZ ;  /* 0x0000000871067824 */ /* 0x000fe200078e00ff */
[----:B------:R-:W-:Y:S01]  /*e200*/  LOP3.LUT P1, RZ, R10, 0x2, RZ, 0xc0, !PT ;  /* 0x000000020aff7812 */ /* 0x000fe2000782c0ff */
[----:B------:R-:W-:Y:S01]  /*e210*/  IMAD.SHL.U32 R5, R8, 0x8, RZ ;  /* 0x0000000808057824 */ /* 0x000fe200078e00ff */
[----:B------:R-:W-:-:S02]  /*e220*/  LOP3.LUT R150, R4, 0xffffff00, RZ, 0xc0, !PT ;  /* 0xffffff0004967812 */ /* 0x000fc400078ec0ff */
[----:B------:R-:W-:Y:S02]  /*e230*/  LOP3.LUT R6, R0, 0x8, R6, 0xf8, !PT ;  /* 0x0000000800067812 */ /* 0x000fe400078ef806 */
[----:B------:R-:W-:Y:S02]  /*e240*/  LOP3.LUT R5, R2, 0x8, R5, 0xf8, !PT ;  /* 0x0000000802057812 */ /* 0x000fe400078ef805 */
[----:B------:R-:W-:Y:S01]  /*e250*/  SHF.R.U32.HI R4, RZ, 0x3, R2 ;  /* 0x00000003ff047819 */ /* 0x000fe20000011602 */
[----:B------:R-:W-:Y:S01]  /*e260*/  IMAD R2, R153, 0x200, R150 ;  /* 0x0000020099027824 */ /* 0x000fe200078e0296 */
[----:B------:R-:W-:Y:S02]  /*e270*/  SHF.R.U32.HI R0, RZ, 0x3, R0 ;  /* 0x00000003ff007819 */ /* 0x000fe40000011600 */
[----:B------:R-:W-:Y:S01]  /*e280*/  LOP3.LUT R151, R5, R4, RZ, 0x3c, !PT ;  /* 0x0000000405977212 */ /* 0x000fe200078e3cff */
[----:B------:R-:W-:Y:S01]  /*e290*/  IMAD R4, R8, 0x8, R9 ;  /* 0x0000000808047824 */ /* 0x000fe200078e0209 */
[----:B------:R-:W-:Y:S01]  /*e2a0*/  LOP3.LUT R0, R6, R0, RZ, 0x3c, !PT ;  /* 0x0000000006007212 */ /* 0x000fe200078e3cff */
[----:B------:R-:W-:Y:S01]  /*e2b0*/  IMAD R2, R160, 0x20, R2 ;  /* 0x00000020a0027824 */ /* 0x000fe200078e0202 */
[----:B------:R-:W-:Y:S01]  /*e2c0*/  SHF.L.U64.HI R11, R22, R116, c[0x0][0x20c] ;  /* 0x00008300160b7619 */ /* 0x000fe20000010274 */
[----:B------:R-:W-:Y:S01]  /*e2d0*/  IMAD.WIDE.U32 R8, R149, c[0x0][0x208], RZ ;  /* 0x0000820095087a25 */ /* 0x000fe200078e00ff */
[----:B------:R-:W-:-:S03]  /*e2e0*/  IADD3 R204, R155, -0x2, RZ ;  /* 0xfffffffe9bcc7810 */ /* 0x000fc60007ffe0ff */
[----:B------:R-:W-:Y:S02]  /*e2f0*/  IMAD.U32 R0, R4, 0x20, R0 ;  /* 0x0000002004007824 */ /* 0x000fe400078e0000 */
[----:B------:R-:W-:Y:S02]  /*e300*/  IMAD.IADD R2, R151, 0x1, R2 ;  /* 0x0000000197027824 */ /* 0x000fe400078e0202 */
[----:B------:R-:W-:Y:S02]  /*e310*/  IMAD.SHL.U32 R208, R0, 0x2, RZ ;  /* 0x0000000200d07824 */ /* 0x000fe400078e00ff */
[----:B------:R-:W-:Y:S02]  /*e320*/  IMAD R0, R111, c[0x0][0x208], RZ ;  /* 0x000082006f007a24 */ /* 0x000fe400078e02ff */
[----:B------:R-:W-:Y:S01]  /*e330*/  IMAD.SHL.U32 R211, R2, 0x2, RZ ;  /* 0x0000000202d37824 */ /* 0x000fe200078e00ff */
[----:B------:R-:W-:Y:S01]  /*e340*/  IADD3 R213, R208, 0x3120, RZ ;  /* 0x00003120d0d57810 */ /* 0x000fe20007ffe0ff */
[----:B------:R-:W-:Y:S01]  /*e350*/  IMAD R2, R149, c[0x0][0x20c], R0 ;  /* 0x0000830095027a24 */ /* 0x000fe200078e0200 */
[----:B------:R-:W-:Y:S01]  /*e360*/  LEA R0, P0, R8, R120, 0x6 ;  /* 0x0000007808007211 */ /* 0x000fe200078030ff */
[----:B------:R-:W-:Y:S01]  /*e370*/  LDSM.16.M88.4 R40, [R208+0x3100] ;  /* 0x00310000d028783b */ /* 0x000fe20000000200 */
[----:B------:R-:W-:-:S02]  /*e380*/  IMAD.SHL.U32 R22, R22, 0x40, RZ ;  /* 0x0000004016167824 */ /* 0x000fc400078e00ff */
[----:B------:R-:W-:Y:S01]  /*e390*/  IMAD.IADD R2, R9, 0x1, R2 ;  /* 0x0000000109027824 */ /* 0x000fe200078e0202 */
[----:B------:R-:W-:Y:S01]  /*e3a0*/  SEL R9, RZ, 0x2, P6 ;  /* 0x00000002ff097807 */ /* 0x000fe20003000000 */
[----:B------:R-:W1:Y:S01]  /*e3b0*/  LDSM.16.M88.4 R4, [R211+0x7100] ;  /* 0x00710000d304783b */ /* 0x000e620000000200 */
[----:B------:R-:W-:Y:S02]  /*e3c0*/  IMAD R212, R3, 0x2, R211 ;  /* 0x0000000203d47824 */ /* 0x000fe400078e02d3 */
[----:B------:R-:W-:Y:S01]  /*e3d0*/  LEA.HI.X R2, R8, R119, R2, 0x6, P0 ;  /* 0x0000007708027211 */ /* 0x000fe200000f3402 */
[----:B------:R-:W2:Y:S01]  /*e3e0*/  LDSM.16.M88.4 R36, [R208+0x3500] ;  /* 0x00350000d024783b */ /* 0x000ea20000000200 */
[C---:B------:R-:W-:Y:S02]  /*e3f0*/  LEA R20, P0, R0.reuse, c[0x0][0x1f8], 0x1 ;  /* 0x00007e0000147a11 */ /* 0x040fe400078008ff */
[----:B------:R-:W-:Y:S01]  /*e400*/  SEL R8, RZ, 0x4, P3 ;  /* 0x00000004ff087807 */ /* 0x000fe20001800000 */
[----:B------:R-:W4:Y:S01]  /*e410*/  LDSM.16.M88.4 R32, [R208+0x3900] ;  /* 0x00390000d020783b */ /* 0x000f220000000200 */
[----:B------:R-:W-:Y:S01]  /*e420*/  LEA.HI.X R21, R0, c[0x0][0x1fc], R2, 0x1, P0 ;  /* 0x00007f0000157a11 */ /* 0x000fe200000f0c02 */
[----:B------:R-:W-:Y:S01]  /*e430*/  IMAD.IADD R0, R148, 0x1, -R88 ;  /* 0x0000000194007824 */ /* 0x000fe200078e0a58 */
[----:B------:R-:W-:Y:S01]  /*e440*/  IADD3 R2, R208, 0x3100, RZ ;  /* 0x00003100d0027810 */ /* 0x000fe20007ffe0ff */
[----:B------:R-:W3:Y:S01]  /*e450*/  LDSM.16.M88.4 R28, [R208+0x3d00] ;  /* 0x003d0000d01c783b */ /* 0x000ee20000000200 */
[----:B------:R-:W-:-:S02]  /*e460*/  IADD3 R24, R8, R9, R114 ;  /* 0x0000000908187210 */ /* 0x000fc40007ffe072 */
[----:B------:R-:W-:Y:S01]  /*e470*/  @P1 IADD3 R213, R2, -0x20, RZ ;  /* 0xffffffe002d51810 */ /* 0x000fe20007ffe0ff */
[----:B---3--:R-:W3:Y:S01]  /*e480*/  LDSM.16.M88.4 R16, [R211+0x6100] ;  /* 0x00610000d310783b */ /* 0x008ee20000000200 */
[----:B------:R-:W-:Y:S02]  /*e490*/  LOP3.LUT P1, RZ, R24, 0x2, RZ, 0xc0, !PT ;  /* 0x0000000218ff7812 */ /* 0x000fe4000782c0ff */
[C---:B------:R-:W-:Y:S01]  /*e4a0*/  ISETP.LT.OR P3, PT, R0.reuse, 0x1, P5 ;  /* 0x000000010000780c */ /* 0x040fe20002f61670 */
[----:B------:R-:W-:Y:S01]  /*e4b0*/  LDSM.16.M88.4 R12, [R212+0x6100] ;  /* 0x00610000d40c783b */ /* 0x000fe20000000200 */
[----:B------:R-:W-:Y:S02]  /*e4c0*/  ISETP.LT.OR P2, PT, R0, 0x1, !P1 ;  /* 0x000000010000780c */ /* 0x000fe40004f41670 */
[----:B------:R-:W-:Y:S01]  /*e4d0*/  IADD3 R22, P0, R22, R20, RZ ;  /* 0x0000001416167210 */ /* 0x000fe20007f1e0ff */
[----:B------:R-:W-:Y:S01]  /*e4e0*/  LDSM.16.M88.4 R56, [R213] ;  /* 0x00000000d538783b */ /* 0x000fe20000000200 */
[----:B------:R-:W-:-:S02]  /*e4f0*/  ISETP.LT.OR P1, PT, R0, 0x21, !P1 ;  /* 0x000000210000780c */ /* 0x000fc40004f21670 */
[----:B------:R-:W-:Y:S01]  /*e500*/  LOP3.LUT R2, R154, 0xffffffe0, RZ, 0xc0, !PT ;  /* 0xffffffe09a027812 */ /* 0x000fe200078ec0ff */
[----:B------:R-:W-:Y:S01]  /*e510*/  IMAD.X R23, R11, 0x1, R21, P0 ;  /* 0x000000010b177824 */ /* 0x000fe200000e0615 */
[----:B------:R-:W-:Y:S01]  /*e520*/  LOP3.LUT P0, RZ, R24, 0x4, RZ, 0xc0, !PT ;  /* 0x0000000418ff7812 */ /* 0x000fe2000780c0ff */
[----:B------:R-:W3:Y:S02]  /*e530*/  LDSM.16.M88.4 R8, [R212+0x7100] ;  /* 0x00710000d408783b */ /* 0x000ee40000000200 */
[----:B------:R-:W-:Y:S02]  /*e540*/  IMAD.IADD R2, R165, 0x1, -R2 ;  /* 0x00000001a5027824 */ /* 0x000fe400078e0a02 */
[----:B------:R-:W3:Y:S04]  /*e550*/  LDSM.16.M88.4 R52, [R213+0x400] ;  /* 0x00040000d534783b */ /* 0x000ee80000000200 */
[----:B------:R-:W3:Y:S01]  /*e560*/  LDSM.16.M88.4 R48, [R213+0x800] ;  /* 0x00080000d530783b */ /* 0x000ee20000000200 */
[C---:B-1----:R-:W-:Y:S03]  /*e570*/  HMMA.16816.F32 R80, R4.reuse, R40, RZ ;  /* 0x000000280450723c */ /* 0x042fe600000018ff */
[----:B------:R-:W1:Y:S04]  /*e580*/  LDSM.16.M88.4 R44, [R213+0xc00] ;  /* 0x000c0000d52c783b */ /* 0x000e680000000200 */
[----:B------:R-:W-:Y:S01]  /*e590*/  @!PT LDS RZ, [RZ] ;  /* 0x00000000fffff984 */ /* 0x000fe20000000800 */
[----:B------:R-:W-:Y:S01]  /*e5a0*/  @!PT LDS RZ, [RZ] ;  /* 0x00000000fffff984 */ /* 0x000fe20000000800 */
[----:B------:R-:W-:Y:S01]  /*e5b0*/  @!PT LDS RZ, [RZ] ;  /* 0x00000000fffff984 */ /* 0x000fe20000000800 */
[----:B------:R1:W-:Y:S01]  /*e5c0*/  LDGSTS.E.BYPASS.LTC128B.128 [R225+0x100], [R20.64], !P3 ;  /* 0x0010000014e17fae */ /* 0x0003e2000d901d46 */
[----:B------:R-:W-:Y:S01]  /*e5d0*/  ISETP.NE.AND P3, PT, R117, RZ, PT ;  /* 0x000000ff7500720c */ /* 0x000fe20003f65270 */
[----:B--2---:R-:W-:Y:S02]  /*e5e0*/  HMMA.16816.F32 R88, R4, R36, RZ ;  /* 0x000000240458723c */ /* 0x004fe400000018ff */
[----:B------:R1:W-:Y:S01]  /*e5f0*/  LDGSTS.E.BYPASS.LTC128B.128 [R225+0x1100], [R20.64+0x40], !P2 ;  /* 0x0110004014e17fae */ /* 0x0003e2000d101d46 */
[----:B------:R-:W-:-:S02]  /*e600*/  ISETP.LT.OR P2, PT, R0, 0x1, !P0 ;  /* 0x000000010000780c */ /* 0x000fc40004741670 */
[----:B------:R-:W-:-:S03]  /*e610*/  ISETP.LT.OR P0, PT, R0, 0x21, !P0 ;  /* 0x000000210000780c */ /* 0x000fc60004701670 */
[C---:B----4-:R-:W-:Y:S08]  /*e620*/  HMMA.16816.F32 R92, R4.reuse, R32, RZ ;  /* 0x00000020045c723c */ /* 0x050ff000000018ff */
[----:B------:R1:W-:Y:S01]  /*e630*/  LDGSTS.E.BYPASS.LTC128B.128 [R225+0x2100], [R20.64+0x80], !P2 ;  /* 0x0210008014e17fae */ /* 0x0003e2000d101d46 */
[----:B------:R-:W-:Y:S01]  /*e640*/  ISETP.LT.OR P2, PT, R0, 0x21, P5 ;  /* 0x000000210000780c */ /* 0x000fe20002f41670 */
[----:B------:R-:W-:Y:S01]  /*e650*/  HMMA.16816.F32 R104, R4, R28, RZ ;  /* 0x0000001c0468723c */ /* 0x000fe200000018ff */
[----:B------:R-:W-:-:S04]  /*e660*/  SHF.R.S32.HI R0, RZ, 0x1f, R153 ;  /* 0x0000001fff007819 */ /* 0x000fc80000011499 */
[----:B------:R-:W-:-:S03]  /*e670*/  LEA.HI R0, R0, R153, RZ, 0x2 ;  /* 0x0000009900007211 */ /* 0x000fc600078f10ff */
[----:B------:R-:W-:Y:S01]  /*e680*/  HMMA.16816.F32 R116, R4, R42, RZ ;  /* 0x0000002a0474723c */ /* 0x000fe200000018ff */
[----:B------:R-:W-:-:S03]  /*e690*/  LOP3.LUT R0, R0, 0xffffffc, RZ, 0xc0, !PT ;  /* 0x0ffffffc00007812 */ /* 0x000fc600078ec0ff */
[----:B------:R1:W-:Y:S01]  /*e6a0*/  LDGSTS.E.BYPASS.LTC128B.128 [R225+0x900], [R22.64], !P2 ;  /* 0x0090000016e17fae */ /* 0x0003e2000d101d46 */
[----:B------:R-:W-:-:S03]  /*e6b0*/  ISETP.GE.AND P2, PT, R155, 0x2, PT ;  /* 0x000000029b00780c */ /* 0x000fc60003f46270 */
[C---:B------:R-:W-:Y:S01]  /*e6c0*/  HMMA.16816.F32 R112, R4.reuse, R38, RZ ;  /* 0x000000260470723c */ /* 0x040fe200000018ff */
[----:B------:R1:W-:Y:S04]  /*e6d0*/  LDGSTS.E.BYPASS.LTC128B.128 [R225+0x1900], [R22.64+0x40], !P1 ;  /* 0x0190004016e17fae */ /* 0x0003e8000c901d46 */
[----:B------:R1:W-:Y:S03]  /*e6e0*/  LDGSTS.E.BYPASS.LTC128B.128 [R225+0x2900], [R22.64+0x80], !P0 ;  /* 0x0290008016e17fae */ /* 0x0003e6000c101d46 */
[C---:B------:R-:W-:Y:S01]  /*e6f0*/  HMMA.16816.F32 R108, R4.reuse, R34, RZ ;  /* 0x00000022046c723c */ /* 0x040fe200000018ff */
[----:B------:R-:W-:Y:S04]  /*e700*/  LDSM.16.M88.4 R60, [R208+0x4100] ;  /* 0x00410000d03c783b */ /* 0x000fe80000000200 */
[----:B------:R-:W-:Y:S03]  /*e710*/  LDSM.16.M88.4 R64, [R208+0x4500] ;  /* 0x00450000d040783b */ /* 0x000fe60000000200 */
[----:B------:R-:W-:Y:S01]  /*e720*/  HMMA.16816.F32 R100, R4, R30, RZ ;  /* 0x0000001e0464723c */ /* 0x000fe200000018ff */
[----:B------:R-:W2:Y:S04]  /*e730*/  LDSM.16.M88.4 R4, [R211+0x9100] ;  /* 0x00910000d304783b */ /* 0x000ea80000000200 */
[----:B------:R-:W4:Y:S03]  /*e740*/  LDSM.16.M88.4 R68, [R208+0x4900] ;  /* 0x00490000d044783b */ /* 0x000f260000000200 */
[C---:B---3--:R-:W-:Y:S01]  /*e750*/  HMMA.16816.F32 R96, R16.reuse, R40, RZ ;  /* 0x000000281060723c */ /* 0x048fe200000018ff */
[----:B------:R-:W3:Y:S04]  /*e760*/  LDSM.16.M88.4 R72, [R208+0x4d00] ;  /* 0x004d0000d048783b */ /* 0x000ee80000000200 */
[----:B------:R-:W0:Y:S03]  /*e770*/  LDGDEPBAR ;  /* 0x00000000000079af */ /* 0x000e260000000000 */
[C---:B------:R-:W-:Y:S01]  /*e780*/  HMMA.16816.F32 R124, R16.reuse, R42, RZ ;  /* 0x0000002a107c723c */ /* 0x040fe200000018ff */
[----:B-1----:R-:W1:Y:S07]  /*e790*/  LDSM.16.M88.4 R20, [R211+0x8100] ;  /* 0x00810000d314783b */ /* 0x002e6e0000000200 */
[C---:B------:R-:W-:Y:S08]  /*e7a0*/  HMMA.16816.F32 R84, R16.reuse, R36, RZ ;  /* 0x000000241054723c */ /* 0x040ff000000018ff */
[C---:B------:R-:W-:Y:S08]  /*e7b0*/  HMMA.16816.F32 R120, R16.reuse, R38, RZ ;  /* 0x000000261078723c */ /* 0x040ff000000018ff */
[C---:B------:R-:W-:Y:S08]  /*e7c0*/  HMMA.16816.F32 R76, R16.reuse, R32, RZ ;  /* 0x00000020104c723c */ /* 0x040ff000000018ff */
[C---:B------:R-:W-:Y:S08]  /*e7d0*/  HMMA.16816.F32 R40, R16.reuse, R34, RZ ;  /* 0x000000221028723c */ /* 0x040ff000000018ff */
[C---:B------:R-:W-:Y:S08]  /*e7e0*/  HMMA.16816.F32 R36, R16.reuse, R28, RZ ;  /* 0x0000001c1024723c */ /* 0x040ff000000018ff */
[----:B------:R-:W-:Y:S08]  /*e7f0*/  HMMA.16816.F32 R32, R16, R30, RZ ;  /* 0x0000001e1020723c */ /* 0x000ff000000018ff */
        /* <DEDUP_REMOVED lines=12> */
[----:B------:R-:W-:Y:S08]  /*e8c0*/  HMMA.16816.F32 R84, R12, R54, R120 ;  /* 0x000000360c54723c */ /* 0x000ff00000001878 */
[C---:B--2---:R-:W-:Y:S01]  /*e8d0*/  HMMA.16816.F32 R56, R4.reuse, R60, R28 ;  /* 0x0000003c0438723c */ /* 0x044fe2000000181c */
[----:B------:R-:W2:Y:S07]  /*e8e0*/  LDSM.16.M88.4 R28, [R213+0x1400] ;  /* 0x00140000d51c783b */ /* 0x000eae0000000200 */
[----:B------:R-:W-:Y:S01]  /*e8f0*/  HMMA.16816.F32 R52, R4, R64, R24 ;  /* 0x000000400434723c */ /* 0x000fe20000001818 */
[----:B------:R-:W1:Y:S07]  /*e900*/  LDSM.16.M88.4 R24, [R213+0x1800] ;  /* 0x00180000d518783b */ /* 0x000e6e0000000200 */
[C---:B------:R-:W-:Y:S08]  /*e910*/  HMMA.16816.F32 R136, R12.reuse, R48, R76 ;  /* 0x000000300c88723c */ /* 0x040ff0000000184c */
[C---:B------:R-:W-:Y:S08]  /*e920*/  HMMA.16816.F32 R140, R12.reuse, R44, R36 ;  /* 0x0000002c0c8c723c */ /* 0x040ff00000001824 */
[C---:B------:R-:W-:Y:S01]  /*e930*/  HMMA.16816.F32 R88, R12.reuse, R50, R40 ;  /* 0x000000320c58723c */ /* 0x040fe20000001828 */
[----:B------:R-:W-:Y:S07]  /*e940*/  LDSM.16.M88.4 R48, [R208+0x5100] ;  /* 0x00510000d030783b */ /* 0x000fee0000000200 */
[----:B------:R-:W-:Y:S01]  /*e950*/  HMMA.16816.F32 R76, R12, R46, R32 ;  /* 0x0000002e0c4c723c */ /* 0x000fe20000001820 */
[----:B------:R-:W1:Y:S04]  /*e960*/  LDSM.16.M88.4 R32, [R213+0x1000] ;  /* 0x00100000d520783b */ /* 0x000e680000000200 */
[----:B------:R-:W-:Y:S03]  /*e970*/  LDSM.16.M88.4 R12, [R213+0x1c00] ;  /* 0x001c0000d50c783b */ /* 0x000fe60000000200 */
[C---:B----4-:R-:W-:Y:S01]  /*e980*/  HMMA.16816.F32 R36, R4.reuse, R68, R16 ;  /* 0x000000440424723c */ /* 0x050fe20000001810 */
[----:B------:R-:W-:Y:S07]  /*e990*/  LDSM.16.M88.4 R16, [R211+0xb100] ;  /* 0x00b10000d310783b */ /* 0x000fee0000000200 */
[C---:B---3-5:R-:W-:Y:S01]  /*e9a0*/  HMMA.16816.F32 R144, R4.reuse, R72, R104 ;  /* 0x000000480490723c */ /* 0x068fe20000001868 */
[----:B------:R-:W-:Y:S07]  /*e9b0*/  LDSM.16.M88.4 R104, [R208+0x5d00] ;  /* 0x005d0000d068783b */ /* 0x000fee0000000200 */
[C---:B------:R-:W-:Y:S08]  /*e9c0*/  HMMA.16816.F32 R44, R4.reuse, R62, R116 ;  /* 0x0000003e042c723c */ /* 0x040ff00000001874 */
[C---:B------:R-:W-:Y:S08]  /*e9d0*/  HMMA.16816.F32 R40, R4.reuse, R66, R112 ;  /* 0x000000420428723c */ /* 0x040ff00000001870 */
[C---:B------:R-:W-:Y:S08]  /*e9e0*/  HMMA.16816.F32 R124, R4.reuse, R70, R108 ;  /* 0x00000046047c723c */ /* 0x040ff0000000186c */
[----:B------:R-:W-:Y:S01]  /*e9f0*/  HMMA.16816.F32 R132, R4, R74, R100 ;  /* 0x0000004a0484723c */ /* 0x000fe20000001864 */
[----:B------:R-:W3:Y:S07]  /*ea00*/  LDSM.16.M88.4 R4, [R212+0x8100] ;  /* 0x00810000d404783b */ /* 0x000eee0000000200 */
[C---:B-1----:R-:W-:Y:S08]  /*ea10*/  HMMA.16816.F32 R128, R20.reuse, R60, R96 ;  /* 0x0000003c1480723c */ /* 0x042ff00000001860 */
        /* <DEDUP_REMOVED lines=10> */
[C---:B------:R-:W-:Y:S01]  /*eac0*/  HMMA.16816.F32 R76, R8.reuse, R24, R36 ;  /* 0x00000018084c723c */ /* 0x040fe20000001824 */
[----:B------:R-:W4:Y:S07]  /*ead0*/  LDSM.16.M88.4 R36, [R208+0x5900] ;  /* 0x00590000d024783b */ /* 0x000f2e0000000200 */
[C---:B------:R-:W-:Y:S08]  /*eae0*/  HMMA.16816.F32 R96, R8.reuse, R34, R44 ;  /* 0x000000220860723c */ /* 0x040ff0000000182c */
[-C--:B------:R-:W-:Y:S08]  /*eaf0*/  HMMA.16816.F32 R88, R8, R32.reuse, R56 ;  /* 0x000000200858723c */ /* 0x080ff00000001838 */
[C---:B---3--:R-:W-:Y:S08]  /*eb00*/  HMMA.16816.F32 R44, R4.reuse, R32, R128 ;  /* 0x00000020042c723c */ /* 0x048ff00000001880 */
        /* <DEDUP_REMOVED lines=8> */
[----:B------:R-:W3:Y:S07]  /*eb90*/  LDSM.16.M88.4 R8, [R212+0xb100] ;  /* 0x00b10000d408783b */ /* 0x000eee0000000200 */
[C---:B------:R-:W-:Y:S08]  /*eba0*/  HMMA.16816.F32 R100, R4.reuse, R12, R108 ;  /* 0x0000000c0464723c */ /* 0x040ff0000000186c */
[C---:B------:R-:W-:Y:S01]  /*ebb0*/  HMMA.16816.F32 R112, R4.reuse, R14, R92 ;  /* 0x0000000e0470723c */ /* 0x040fe2000000185c */
[----:B------:R-:W1:Y:S07]  /*ebc0*/  LDSM.16.M88.4 R12, [R212+0xa100] ;  /* 0x00a10000d40c783b */ /* 0x000e6e0000000200 */
        /* <DEDUP_REMOVED lines=20> */
[----:B------:R-:W-:Y:S02]  /*ed10*/  IMAD R162, R5, 0x8, R0 ;  /* 0x0000000805a27824 */ /* 0x000fe400078e0200 */
[----:B------:R-:W-:Y:S02]  /*ed20*/  @P2 IMAD R4, R156, R204, RZ ;  /* 0x000000cc9c042224 */ /* 0x000fe400078e02ff */
        /* <DEDUP_REMOVED lines=10> */
[----:B------:R-:W-:-:S04]  /*edd0*/  IADD3 R2, -R7, R2, R161 ;  /* 0x0000000207027210 */ /* 0x000fc80007ffe1a1 */
[----:B----4-:R-:W-:Y:S01]  /*ede0*/  HMMA.16816.F32 R76, R16, R36, R76 ;  /* 0x00000024104c723c */ /* 0x010fe2000000184c */
        /* <DEDUP_REMOVED lines=10> */
[-C--:B---3--:R-:W-:Y:S01]  /*ee90*/  HMMA.16816.F32 R72, R8, R24.reuse, R28 ;  /* 0x000000180848723c */ /* 0x088fe2000000181c */
[----:B------:R-:W1:Y:S04]  /*eea0*/  SHFL.IDX PT, R29, R0, RZ, 0x1c1f ;  /* 0x001c1fff001d7589 */ /* 0x000e6800000e0000 */
[----:B------:R-:W-:Y:S03]  /*eeb0*/  SHFL.IDX PT, R28, R0, 0x1, 0x1c1f ;  /* 0x003c1f00001c7f89 */ /* 0x000fe600000e0000 */
[----:B------:R-:W-:Y:S08]  /*eec0*/  HMMA.16816.F32 R44, R12, R24, R44 ;  /* 0x000000180c2c723c */ /* 0x000ff0000000182c */
[-C--:B------:R-:W-:Y:S08]  /*eed0*/  HMMA.16816.F32 R96, R8, R26.reuse, R96 ;  /* 0x0000001a0860723c */ /* 0x080ff00000001860 */
[----:B------:R-:W-:Y:S01]  /*eee0*/  HMMA.16816.F32 R32, R12, R26, R48 ;  /* 0x0000001a0c20723c */ /* 0x000fe20000001830 */
[----:B------:R-:W2:Y:S01]  /*eef0*/  LDSM.16.M88.4 R24, [R213+0x2800] ;  /* 0x00280000d518783b */ /* 0x000ea20000000200 */
[----:B-1----:R-:W-:-:S05]  /*ef00*/  IMAD.IADD R4, R6, 0x1, R29 ;  /* 0x0000000106047824 */ /* 0x002fca00078e021d */
[----:B------:R-:W-:Y:S01]  /*ef10*/  IMNMX R4, R7, R4, PT ;  /* 0x0000000407047217 */ /* 0x000fe20003800200 */
[----:B------:R-:W-:Y:S03]  /*ef20*/  HMMA.16816.F32 R60, R20, R42, R80 ;  /* 0x0000002a143c723c */ /* 0x000fe60000001850 */
[----:B------:R-:W-:-:S04]  /*ef30*/  ISETP.GT.AND P1, PT, R4, 0x1, PT ;  /* 0x000000010400780c */ /* 0x000fc80003f24270 */
        /* <DEDUP_REMOVED lines=16> */
[----:B------:R-:W-:Y:S01]  /*f040*/  ISETP.GT.AND P0, PT, R4, RZ, PT ;  /* 0x000000ff0400720c */ /* 0x000fe20003f04270 */
        /* <DEDUP_REMOVED lines=11> */
[----:B------:R-:W-:Y:S02]  /*f100*/  IMNMX R5, R7, R2, PT ;  /* 0x0000000207057217 */ /* 0x000fe40003800200 */
[----:B------:R-:W-:-:S02]  /*f110*/  FSEL R147, R40, -INF , P0 ;  /* 0xff80000028937808 */ /* 0x000fc40000000000 */
[----:B------:R-:W-:Y:S02]  /*f120*/  ISETP.GT.AND P0, PT, R4, 0x18, PT ;  /* 0x000000180400780c */ /* 0x000fe40003f04270 */
[----:B------:R-:W-:Y:S01]  /*f130*/  FSEL R156, R61, -INF , P1 ;  /* 0xff8000003d9c7808 */ /* 0x000fe20000800000 */
[----:B-1----:R-:W-:Y:S01]  /*f140*/  IMAD.IADD R2, R6, 0x1, R16 ;  /* 0x0000000106027824 */ /* 0x002fe200078e0210 */
[----:B------:R-:W-:Y:S01]  /*f150*/  FSEL R157, R60, -INF , P0 ;  /* 0xff8000003c9d7808 */ /* 0x000fe20000000000 */
[----:B------:R-:W-:Y:S01]  /*f160*/  HMMA.16816.F32 R24, R8, R26, R88 ;  /* 0x0000001a0818723c */ /* 0x000fe20000001858 */
[C---:B------:R-:W-:Y:S02]  /*f170*/  ISETP.GT.AND P0, PT, R4.reuse, 0x20, PT ;  /* 0x000000200400780c */ /* 0x040fe40003f04270 */
[----:B------:R-:W-:Y:S02]  /*f180*/  ISETP.GT.AND P1, PT, R4, 0x21, PT ;  /* 0x000000210400780c */ /* 0x000fe40003f24270 */
[----:B------:R-:W-:-:S02]  /*f190*/  FSEL R176, R56, -INF , P0 ;  /* 0xff80000038b07808 */ /* 0x000fc40000000000 */
[----:B------:R-:W-:Y:S01]  /*f1a0*/  ISETP.GT.AND P0, PT, R5, RZ, PT ;  /* 0x000000ff0500720c */ /* 0x000fe20003f04270 */
[----:B------:R-:W-:Y:S01]  /*f1b0*/  HMMA.16816.F32 R80, R20, R104, R100 ;  /* 0x000000681450723c */ /* 0x000fe20000001864 */
[----:B------:R-:W-:Y:S01]  /*f1c0*/  FSEL R184, R57, -INF , P1 ;  /* 0xff80000039b87808 */ /* 0x000fe20000800000 */
[----:B--2---:R-:W-:Y:S01]  /*f1d0*/  IMAD.IADD R0, R6, 0x1, R0 ;  /* 0x0000000106007824 */ /* 0x004fe200078e0200 */
        /* <DEDUP_REMOVED lines=8> */
[----:B------:R-:W-:-:S02]  /*f260*/  FSEL R60, R34, -INF , P0 ;  /* 0xff800000223c7808 */ /* 0x000fc40000000000 */
[----:B------:R-:W-:Y:S01]  /*f270*/  FSEL R56, R47, -INF , P1 ;  /* 0xff8000002f387808 */ /* 0x000fe20000800000 */
[----:B------:R1:W-:Y:S01]  /*f280*/  @P2 LDGSTS.E.BYPASS.LTC128B.128 [R225+0x5100], [R18.64+0x80], !P3 ;  /* 0x0510008012e12fae */ /* 0x0003e2000d901d46 */
[----:B------:R-:W-:Y:S02]  /*f290*/  ISETP.GT.AND P0, PT, R4, 0x28, PT ;  /* 0x000000280400780c */ /* 0x000fe40003f04270 */
[----:B------:R-:W-:Y:S02]  /*f2a0*/  ISETP.GT.AND P1, PT, R5, 0x9, PT ;  /* 0x000000090500780c */ /* 0x000fe40003f24270 */
[----:B------:R-:W-:Y:S02]  /*f2b0*/  FSEL R177, R64, -INF , P0 ;  /* 0xff80000040b17808 */ /* 0x000fe40000000000 */
[----:B------:R-:W-:Y:S02]  /*f2c0*/  FSEL R61, R35, -INF , P1 ;  /* 0xff800000233d7808 */ /* 0x000fe40000800000 */
[----:B------:R-:W-:Y:S01]  /*f2d0*/  ISETP.GT.AND P0, PT, R5, 0x10, PT ;  /* 0x000000100500780c */ /* 0x000fe20003f04270 */
[----:B------:R-:W-:Y:S01]  /*f2e0*/  HMMA.16816.F32 R32, R8, R28, R92 ;  /* 0x0000001c0820723c */ /* 0x000fe2000000185c */
[----:B------:R-:W-:-:S02]  /*f2f0*/  IMNMX R2, R7, R2, PT ;  /* 0x0000000207027217 */ /* 0x000fc40003800200 */
[----:B------:R-:W-:Y:S02]  /*f300*/  ISETP.GT.AND P1, PT, R5, 0x11, PT ;  /* 0x000000110500780c */ /* 0x000fe40003f24270 */
[----:B------:R-:W-:Y:S02]  /*f310*/  FSEL R146, R42, -INF , P0 ;  /* 0xff8000002a927808 */ /* 0x000fe40000000000 */
[C---:B------:R-:W-:Y:S01]  /*f320*/  ISETP.GT.AND P0, PT, R2.reuse, RZ, PT ;  /* 0x000000ff0200720c */ /* 0x040fe20003f04270 */
[----:B------:R-:W-:Y:S01]  /*f330*/  HMMA.16816.F32 R8, R8, R30, R108 ;  /* 0x0000001e0808723c */ /* 0x000fe2000000186c */
[----:B------:R-:W-:Y:S02]  /*f340*/  FSEL R140, R43, -INF , P1 ;  /* 0xff8000002b8c7808 */ /* 0x000fe40000800000 */
[----:B------:R-:W-:Y:S02]  /*f350*/  ISETP.GT.AND P1, PT, R2, 0x1, PT ;  /* 0x000000010200780c */ /* 0x000fe40003f24270 */
[----:B------:R-:W-:-:S02]  /*f360*/  FSEL R44, R72, -INF , P0 ;  /* 0xff800000482c7808 */ /* 0x000fc40000000000 */
[C---:B------:R-:W-:Y:S01]  /*f370*/  ISETP.GT.AND P0, PT, R2.reuse, 0x8, PT ;  /* 0x000000080200780c */ /* 0x040fe20003f04270 */
[----:B------:R-:W-:Y:S01]  /*f380*/  HMMA.16816.F32 R40, R20, R106, R112 ;  /* 0x0000006a1428723c */ /* 0x000fe20000001870 */
[----:B------:R-:W-:Y:S02]  /*f390*/  FSEL R45, R73, -INF , P1 ;  /* 0xff800000492d7808 */ /* 0x000fe40000800000 */
[----:B------:R-:W-:Y:S02]  /*f3a0*/  ISETP.GT.AND P1, PT, R2, 0x9, PT ;  /* 0x000000090200780c */ /* 0x000fe40003f24270 */
[----:B------:R-:W-:Y:S02]  /*f3b0*/  FSEL R46, R96, -INF , P0 ;  /* 0xff800000602e7808 */ /* 0x000fe40000000000 */
[----:B------:R-:W-:Y:S01]  /*f3c0*/  ISETP.GT.AND P0, PT, R2, 0x10, PT ;  /* 0x000000100200780c */ /* 0x000fe20003f04270 */
[----:B------:R-:W-:Y:S01]  /*f3d0*/  HMMA.16816.F32 R20, R12, R28, R80 ;  /* 0x0000001c0c14723c */ /* 0x000fe20000001850 */
[----:B------:R-:W-:-:S02]  /*f3e0*/  FSEL R47, R97, -INF , P1 ;  /* 0xff800000612f7808 */ /* 0x000fc40000800000 */
[----:B------:R-:W-:Y:S02]  /*f3f0*/  ISETP.GT.AND P1, PT, R2, 0x11, PT ;  /* 0x000000110200780c */ /* 0x000fe40003f24270 */
[----:B------:R-:W-:Y:S02]  /*f400*/  FSEL R120, R48, -INF , P0 ;  /* 0xff80000030787808 */ /* 0x000fe40000000000 */
[C---:B------:R-:W-:Y:S02]  /*f410*/  ISETP.GT.AND P0, PT, R2.reuse, 0x18, PT ;  /* 0x000000180200780c */ /* 0x040fe40003f04270 */
[----:B------:R-:W-:Y:S02]  /*f420*/  FSEL R102, R49, -INF , P1 ;  /* 0xff80000031667808 */ /* 0x000fe40000800000 */
[----:B------:R-:W-:Y:S02]  /*f430*/  ISETP.GT.AND P1, PT, R2, 0x19, PT ;  /* 0x000000190200780c */ /* 0x000fe40003f24270 */
[----:B------:R-:W-:-:S02]  /*f440*/  FMNMX.FTZ R6, R44, R45, !PT ;  /* 0x0000002d2c067209 */ /* 0x000fc40007810000 */
[----:B------:R-:W-:Y:S01]  /*f450*/  FSEL R49, R52, -INF , P0 ;  /* 0xff80000034317808 */ /* 0x000fe20000000000 */
[----:B------:R-:W-:Y:S01]  /*f460*/  HMMA.16816.F32 R12, R12, R30, R40 ;  /* 0x0000001e0c0c723c */ /* 0x000fe20000001828 */
[C---:B------:R-:W-:Y:S02]  /*f470*/  ISETP.GT.AND P0, PT, R2.reuse, 0x20, PT ;  /* 0x000000200200780c */ /* 0x040fe40003f04270 */
[----:B------:R-:W-:Y:S02]  /*f480*/  FSEL R53, R53, -INF , P1 ;  /* 0xff80000035357808 */ /* 0x000fe40000800000 */
[----:B------:R-:W-:Y:S02]  /*f490*/  ISETP.GT.AND P1, PT, R2, 0x21, PT ;  /* 0x000000210200780c */ /* 0x000fe40003f24270 */
[----:B------:R-:W-:Y:S02]  /*f4a0*/  FMNMX.FTZ R6, R46, R6, !PT ;  /* 0x000000062e067209 */ /* 0x000fe40007810000 */
[----:B------:R-:W-:-:S02]  /*f4b0*/  FSEL R175, R36, -INF , P0 ;  /* 0xff80000024af7808 */ /* 0x000fc40000000000 */
[C---:B------:R-:W-:Y:S02]  /*f4c0*/  ISETP.GT.AND P0, PT, R2.reuse, 0x28, PT ;  /* 0x000000280200780c */ /* 0x040fe40003f04270 */
[----:B------:R-:W-:Y:S02]  /*f4d0*/  FSEL R173, R37, -INF , P1 ;  /* 0xff80000025ad7808 */ /* 0x000fe40000800000 */
[----:B------:R-:W-:Y:S02]  /*f4e0*/  ISETP.GT.AND P1, PT, R2, 0x29, PT ;  /* 0x000000290200780c */ /* 0x000fe40003f24270 */
[----:B------:R-:W-:Y:S02]  /*f4f0*/  FMNMX.FTZ R6, R47, R6, !PT ;  /* 0x000000062f067209 */ /* 0x000fe40007810000 */
[----:B------:R-:W-:Y:S02]  /*f500*/  FSEL R172, R24, -INF , P0 ;  /* 0xff80000018ac7808 */ /* 0x000fe40000000000 */
[----:B------:R-:W-:-:S02]  /*f510*/  ISETP.GT.AND P0, PT, R2, 0x30, PT ;  /* 0x000000300200780c */ /* 0x000fc40003f04270 */
[----:B------:R-:W-:Y:S02]  /*f520*/  FSEL R174, R25, -INF , P1 ;  /* 0xff80000019ae7808 */ /* 0x000fe40000800000 */
[----:B------:R-:W-:Y:S02]  /*f530*/  FMNMX.FTZ R6, R120, R6, !PT ;  /* 0x0000000678067209 */ /* 0x000fe40007810000 */
[----:B------:R-:W-:Y:S02]  /*f540*/  IMNMX R0, R7, R0, PT ;  /* 0x0000000007007217 */ /* 0x000fe40003800200 */
[----:B------:R-:W-:Y:S02]  /*f550*/  ISETP.GT.AND P1, PT, R2, 0x31, PT ;  /* 0x000000310200780c */ /* 0x000fe40003f24270 */
[----:B------:R-:W-:Y:S02]  /*f560*/  FSEL R228, R32, -INF , P0 ;  /* 0xff80000020e47808 */ /* 0x000fe40000000000 */
[----:B------:R-:W-:-:S02]  /*f570*/  FMNMX.FTZ R6, R102, R6, !PT ;  /* 0x0000000666067209 */ /* 0x000fc40007810000 */
[C---:B------:R-:W-:Y:S02]  /*f580*/  ISETP.GT.AND P0, PT, R0.reuse, RZ, PT ;  /* 0x000000ff0000720c */ /* 0x040fe40003f04270 */
[----:B------:R-:W-:Y:S02]  /*f590*/  FSEL R229, R33, -INF , P1 ;  /* 0xff80000021e57808 */ /* 0x000fe40000800000 */
[----:B------:R-:W-:Y:S02]  /*f5a0*/  ISETP.GT.AND P1, PT, R0, 0x1, PT ;  /* 0x000000010000780c */ /* 0x000fe40003f24270 */
[----:B------:R-:W-:Y:S02]  /*f5b0*/  FMNMX.FTZ R6, R49, R6, !PT ;  /* 0x0000000631067209 */ /* 0x000fe40007810000 */
[----:B------:R-:W-:Y:S02]  /*f5c0*/  FSEL R16, R74, -INF , P0 ;  /* 0xff8000004a107808 */ /* 0x000fe40000000000 */
[----:B------:R-:W-:-:S02]  /*f5d0*/  ISETP.GT.AND P0, PT, R0, 0x8, PT ;  /* 0x000000080000780c */ /* 0x000fc40003f04270 */
[----:B------:R-:W-:Y:S02]  /*f5e0*/  FSEL R17, R75, -INF , P1 ;  /* 0xff8000004b117808 */ /* 0x000fe40000800000 */
[----:B------:R-:W-:Y:S02]  /*f5f0*/  ISETP.GT.AND P1, PT, R0, 0x9, PT ;  /* 0x000000090000780c */ /* 0x000fe40003f24270 */
[----:B------:R-:W-:Y:S02]  /*f600*/  FMNMX.FTZ R6, R53, R6, !PT ;  /* 0x0000000635067209 */ /* 0x000fe40007810000 */
[----:B------:R-:W-:Y:S02]  /*f610*/  FSEL R32, R98, -INF , P0 ;  /* 0xff80000062207808 */ /* 0x000fe40000000000 */
[----:B------:R-:W-:Y:S02]  /*f620*/  FMNMX.FTZ R7, R16, R17, !PT ;  /* 0x0000001110077209 */ /* 0x000fe40007810000 */
[----:B------:R-:W-:-:S02]  /*f630*/  FSEL R33, R99, -INF , P1 ;  /* 0xff80000063217808 */ /* 0x000fc40000800000 */
[----:B------:R-:W-:Y:S02]  /*f640*/  FMNMX.FTZ R6, R175, R6, !PT ;  /* 0x00000006af067209 */ /* 0x000fe40007810000 */
[C---:B------:R-:W-:Y:S02]  /*f650*/  ISETP.GT.AND P0, PT, R0.reuse, 0x10, PT ;  /* 0x000000100000780c */ /* 0x040fe40003f04270 */
[----:B------:R-:W-:Y:S02]  /*f660*/  ISETP.GT.AND P1, PT, R0, 0x11, PT ;  /* 0x000000110000780c */ /* 0x000fe40003f24270 */
[----:B------:R-:W-:Y:S02]  /*f670*/  FMNMX.FTZ R7, R32, R7, !PT ;  /* 0x0000000720077209 */ /* 0x000fe40007810000 */
[----:B------:R-:W-:Y:S02]  /*f680*/  FMNMX.FTZ R6, R173, R6, !PT ;  /* 0x00000006ad067209 */ /* 0x000fe40007810000 */
[----:B------:R-:W-:-:S02]  /*f690*/  FSEL R50, R50, -INF , P0 ;  /* 0xff80000032327808 */ /* 0x000fc40000000000 */
[----:B------:R-:W-:Y:S02]  /*f6a0*/  FSEL R51, R51, -INF , P1 ;  /* 0xff80000033337808 */ /* 0x000fe40000800000 */
[C---:B------:R-:W-:Y:S02]  /*f6b0*/  ISETP.GT.AND P0, PT, R0.reuse, 0x18, PT ;  /* 0x000000180000780c */ /* 0x040fe40003f04270 */
[----:B------:R-:W-:Y:S02]  /*f6c0*/  ISETP.GT.AND P1, PT, R0, 0x19, PT ;  /* 0x000000190000780c */ /* 0x000fe40003f24270 */
[----:B------:R-:W-:Y:S02]  /*f6d0*/  FMNMX.FTZ R7, R33, R7, !PT ;  /* 0x0000000721077209 */ /* 0x000fe40007810000 */
[----:B------:R-:W-:Y:S02]  /*f6e0*/  FMNMX.FTZ R6, R172, R6, !PT ;  /* 0x00000006ac067209 */ /* 0x000fe40007810000 */
[----:B------:R-:W-:-:S02]  /*f6f0*/  FSEL R48, R54, -INF , P0 ;  /* 0xff80000036307808 */ /* 0x000fc40000000000 */
[----:B------:R-:W-:Y:S02]  /*f700*/  FSEL R103, R55, -INF , P1 ;  /* 0xff80000037677808 */ /* 0x000fe40000800000 */
[----:B------:R-:W-:Y:S02]  /*f710*/  FMNMX.FTZ R7, R50, R7, !PT ;  /* 0x0000000732077209 */ /* 0x000fe40007810000 */
[C---:B------:R-:W-:Y:S02]  /*f720*/  ISETP.GT.AND P0, PT, R2.reuse, 0x38, PT ;  /* 0x000000380200780c */ /* 0x040fe40003f04270 */
[----:B------:R-:W-:Y:S02]  /*f730*/  ISETP.GT.AND P1, PT, R2, 0x39, PT ;  /* 0x000000390200780c */ /* 0x000fe40003f24270 */
[----:B------:R-:W-:Y:S02]  /*f740*/  FMNMX.FTZ R2, R174, R6, !PT ;  /* 0x00000006ae027209 */ /* 0x000fe40007810000 */
[----:B------:R-:W-:-:S02]  /*f750*/  FMNMX.FTZ R6, R51, R7, !PT ;  /* 0x0000000733067209 */ /* 0x000fc40007810000 */
[----:B------:R-:W-:Y:S02]  /*f760*/  FSEL R226, R8, -INF , P0 ;  /* 0xff80000008e27808 */ /* 0x000fe40000000000 */
[----:B------:R-:W-:Y:S02]  /*f770*/  ISETP.GT.AND P0, PT, R0, 0x20, PT ;  /* 0x000000200000780c */ /* 0x000fe40003f04270 */
[----:B------:R-:W-:Y:S02]  /*f780*/  FMNMX.FTZ R2, R228, R2, !PT ;  /* 0x00000002e4027209 */ /* 0x000fe40007810000 */
[----:B------:R-:W-:Y:S02]  /*f790*/  FMNMX.FTZ R6, R48, R6, !PT ;  /* 0x0000000630067209 */ /* 0x000fe40007810000 */
[----:B------:R-:W-:Y:S02]  /*f7a0*/  FSEL R158, R38, -INF , P0 ;  /* 0xff800000269e7808 */ /* 0x000fe40000000000 */
[----:B------:R-:W-:-:S02]  /*f7b0*/  FMNMX.FTZ R2, R229, R2, !PT ;  /* 0x00000002e5027209 */ /* 0x000fc40007810000 */
[----:B------:R-:W-:Y:S02]  /*f7c0*/  ISETP.GT.AND P0, PT, R0, 0x21, PT ;  /* 0x000000210000780c */ /* 0x000fe40003f04270 */
[----:B------:R-:W-:Y:S02]  /*f7d0*/  FMNMX.FTZ R6, R103, R6, !PT ;  /* 0x0000000667067209 */ /* 0x000fe40007810000 */
[----:B------:R-:W-:Y:S02]  /*f7e0*/  FSEL R214, R9, -INF , P1 ;  /* 0xff80000009d67808 */ /* 0x000fe40000800000 */
[----:B------:R-:W-:Y:S02]  /*f7f0*/  FMNMX.FTZ R2, R226, R2, !PT ;  /* 0x00000002e2027209 */ /* 0x000fe40007810000 */
[----:B------:R-:W-:Y:S02]  /*f800*/  FSEL R154, R39, -INF , P0 ;  /* 0xff800000279a7808 */ /* 0x000fe40000000000 */
[----:B------:R-:W-:-:S02]  /*f810*/  ISETP.GT.AND P0, PT, R0, 0x28, PT ;  /* 0x000000280000780c */ /* 0x000fc40003f04270 */
[----:B------:R-:W-:Y:S02]  /*f820*/  FMNMX.FTZ R6, R158, R6, !PT ;  /* 0x000000069e067209 */ /* 0x000fe40007810000 */
[----:B------:R-:W-:Y:S02]  /*f830*/  FMNMX.FTZ R7, R214, R2, !PT ;  /* 0x00000002d6077209 */ /* 0x000fe40007810000 */
[----:B------:R-:W-:Y:S02]  /*f840*/  ISETP.GT.AND P1, PT, R0, 0x29, PT ;  /* 0x000000290000780c */ /* 0x000fe40003f24270 */
[----:B------:R-:W-:Y:S01]  /*f850*/  FSEL R155, R26, -INF , P0 ;  /* 0xff8000001a9b7808 */ /* 0x000fe20000000000 */
[----:B------:R-:W2:Y:S01]  /*f860*/  SHFL.BFLY PT, R8, R7, 0x2, 0x1f ;  /* 0x0c401f0007087f89 */ /* 0x000ea200000e0000 */
[----:B------:R-:W-:Y:S02]  /*f870*/  FMNMX.FTZ R2, R154, R6, !PT ;  /* 0x000000069a027209 */ /* 0x000fe40007810000 */
[----:B------:R-:W-:-:S02]  /*f880*/  ISETP.GT.AND P0, PT, R0, 0x30, PT ;  /* 0x000000300000780c */ /* 0x000fc40003f04270 */
[----:B------:R-:W-:Y:S02]  /*f890*/  FMNMX.FTZ R6, R68, R69, !PT ;  /* 0x0000004544067209 */ /* 0x000fe40007810000 */
[----:B------:R-:W-:Y:S02]  /*f8a0*/  FSEL R159, R27, -INF , P1 ;  /* 0xff8000001b9f7808 */ /* 0x000fe40000800000 */
[----:B------:R-:W-:Y:S02]  /*f8b0*/  FMNMX.FTZ R2, R155, R2, !PT ;  /* 0x000000029b027209 */ /* 0x000fe40007810000 */
[----:B------:R-:W-:Y:S02]  /*f8c0*/  FSEL R207, R34, -INF , P0 ;  /* 0xff80000022cf7808 */ /* 0x000fe40000000000 */
[----:B------:R-:W-:Y:S02]  /*f8d0*/  FMNMX.FTZ R6, R70, R6, !PT ;  /* 0x0000000646067209 */ /* 0x000fe40007810000 */
[----:B------:R-:W-:-:S02]  /*f8e0*/  ISETP.GT.AND P1, PT, R0, 0x31, PT ;  /* 0x000000310000780c */ /* 0x000fc40003f24270 */
[----:B------:R-:W-:Y:S02]  /*f8f0*/  ISETP.GT.AND P0, PT, R4, 0x29, PT ;  /* 0x000000290400780c */ /* 0x000fe40003f04270 */
[----:B------:R-:W-:Y:S02]  /*f900*/  FMNMX.FTZ R2, R159, R2, !PT ;  /* 0x000000029f027209 */ /* 0x000fe40007810000 */
[----:B------:R-:W-:Y:S02]  /*f910*/  FMNMX.FTZ R6, R71, R6, !PT ;  /* 0x0000000647067209 */ /* 0x000fe40007810000 */
[----:B------:R-:W-:Y:S02]  /*f920*/  FSEL R219, R35, -INF , P1 ;  /* 0xff80000023db7808 */ /* 0x000fe40000800000 */
[----:B------:R-:W-:Y:S02]  /*f930*/  FSEL R178, R65, -INF , P0 ;  /* 0xff80000041b27808 */ /* 0x000fe40000000000 */
[----:B------:R-:W-:-:S02]  /*f940*/  ISETP.GT.AND P0, PT, R0, 0x38, PT ;  /* 0x000000380000780c */ /* 0x000fc40003f04270 */
[----:B------:R-:W-:Y:S02]  /*f950*/  ISETP.GT.AND P1, PT, R0, 0x39, PT ;  /* 0x000000390000780c */ /* 0x000fe40003f24270 */
        /* <DEDUP_REMOVED lines=8> */
[----:B------:R-:W-:Y:S02]  /*f9e0*/  ISETP.GT.AND P0, PT, R4, 0x30, PT ;  /* 0x000000300400780c */ /* 0x000fe40003f04270 */
[----:B------:R-:W-:Y:S02]  /*f9f0*/  FMNMX.FTZ R6, R206, R0, !PT ;  /* 0x00000000ce067209 */ /* 0x000fe40007810000 */
[----:B------:R-:W-:-:S02]  /*fa00*/  FMNMX.FTZ R0, R156, R2, !PT ;  /* 0x000000029c007209 */ /* 0x000fc40007810000 */
[----:B--2---:R-:W-:Y:S02]  /*fa10*/  FMNMX.FTZ R7, R7, R8, !PT ;  /* 0x0000000807077209 */ /* 0x004fe40007810000 */
[----:B------:R-:W-:Y:S01]  /*fa20*/  FSEL R217, R20, -INF , P0 ;  /* 0xff80000014d97808 */ /* 0x000fe20000000000 */
[----:B------:R-:W-:Y:S01]  /*fa30*/  SHFL.BFLY PT, R8, R6, 0x2, 0x1f ;  /* 0x0c401f0006087f89 */ /* 0x000fe200000e0000 */
[----:B------:R-:W-:Y:S02]  /*fa40*/  ISETP.GT.AND P0, PT, R4, 0x31, PT ;  /* 0x000000310400780c */ /* 0x000fe40003f04270 */
[----:B------:R-:W-:Y:S01]  /*fa50*/  FMNMX.FTZ R0, R176, R0, !PT ;  /* 0x00000000b0007209 */ /* 0x000fe20007810000 */
[----:B------:R-:W2:Y:S01]  /*fa60*/  SHFL.BFLY PT, R9, R7, 0x1, 0x1f ;  /* 0x0c201f0007097f89 */ /* 0x000ea200000e0000 */
[----:B------:R-:W-:Y:S02]  /*fa70*/  FMNMX.FTZ R2, R57, R56, !PT ;  /* 0x0000003839027209 */ /* 0x000fe40007810000 */
[----:B------:R-:W-:-:S02]  /*fa80*/  FSEL R215, R21, -INF , P0 ;  /* 0xff80000015d77808 */ /* 0x000fc40000000000 */
[----:B------:R-:W-:Y:S02]  /*fa90*/  FMNMX.FTZ R0, R184, R0, !PT ;  /* 0x00000000b8007209 */ /* 0x000fe40007810000 */
[----:B------:R-:W-:Y:S02]  /*faa0*/  ISETP.GT.AND P0, PT, R5, 0x18, PT ;  /* 0x000000180500780c */ /* 0x000fe40003f04270 */
[----:B------:R-:W-:Y:S02]  /*fab0*/  FMNMX.FTZ R2, R60, R2, !PT ;  /* 0x000000023c027209 */ /* 0x000fe40007810000 */
[----:B------:R-:W-:Y:S02]  /*fac0*/  FMNMX.FTZ R0, R177, R0, !PT ;  /* 0x00000000b1007209 */ /* 0x000fe40007810000 */
[----:B------:R-:W-:Y:S02]  /*fad0*/  FSEL R101, R62, -INF , P0 ;  /* 0xff8000003e657808 */ /* 0x000fe40000000000 */
[----:B------:R-:W-:-:S02]  /*fae0*/  ISETP.GT.AND P0, PT, R4, 0x38, PT ;  /* 0x000000380400780c */ /* 0x000fc40003f04270 */
[----:B------:R-:W-:Y:S02]  /*faf0*/  FMNMX.FTZ R2, R61, R2, !PT ;  /* 0x000000023d027209 */ /* 0x000fe40007810000 */
[----:B------:R-:W-:Y:S02]  /*fb00*/  FMNMX.FTZ R0, R178, R0, !PT ;  /* 0x00000000b2007209 */ /* 0x000fe40007810000 */
[----:B------:R-:W-:Y:S02]  /*fb10*/  FSEL R227, R12, -INF , P0 ;  /* 0xff8000000ce37808 */ /* 0x000fe40000000000 */
[----:B------:R-:W-:Y:S02]  /*fb20*/  FMNMX.FTZ R2, R146, R2, !PT ;  /* 0x0000000292027209 */ /* 0x000fe40007810000 */
[----:B------:R-:W-:Y:S02]  /*fb30*/  ISETP.GT.AND P0, PT, R5, 0x20, PT ;  /* 0x000000200500780c */ /* 0x000fe40003f04270 */
[----:B------:R-:W-:-:S02]  /*fb40*/  FMNMX.FTZ R0, R217, R0, !PT ;  /* 0x00000000d9007209 */ /* 0x000fc40007810000 */
[----:B------:R-:W-:Y:S02]  /*fb50*/  ISETP.GT.AND P1, PT, R5, 0x19, PT ;  /* 0x000000190500780c */ /* 0x000fe40003f24270 */
[----:B------:R-:W-:Y:S02]  /*fb60*/  FMNMX.FTZ R2, R140, R2, !PT ;  /* 0x000000028c027209 */ /* 0x000fe40007810000 */
[----:B------:R-:W-:Y:S02]  /*fb70*/  FSEL R153, R58, -INF , P0 ;  /* 0xff8000003a997808 */ /* 0x000fe40000000000 */
[----:B------:R-:W-:Y:S01]  /*fb80*/  ISETP.GT.AND P0, PT, R4, 0x39, PT ;  /* 0x000000390400780c */ /* 0x000fe20003f04270 */
[----:B------:R-:W-:Y:S01]  /*fb90*/  IMAD R4, R160, 0x20, R150 ;  /* 0x00000020a0047824 */ /* 0x000fe200078e0296 */
[----:B------:R-:W-:Y:S02]  /*fba0*/  FMNMX.FTZ R0, R215, R0, !PT ;  /* 0x00000000d7007209 */ /* 0x000fe40007810000 */
[----:B------:R-:W-:-:S02]  /*fbb0*/  FSEL R100, R63, -INF , P1 ;  /* 0xff8000003f647808 */ /* 0x000fc40000800000 */
[----:B------:R-:W-:Y:S02]  /*fbc0*/  FMNMX.FTZ R2, R101, R2, !PT ;  /* 0x0000000265027209 */ /* 0x000fe40007810000 */
[----:B------:R-:W-:Y:S02]  /*fbd0*/  FSEL R222, R13, -INF , P0 ;  /* 0xff8000000dde7808 */ /* 0x000fe40000000000 */
[----:B------:R-:W-:Y:S02]  /*fbe0*/  FMNMX.FTZ R0, R227, R0, !PT ;  /* 0x00000000e3007209 */ /* 0x000fe40007810000 */
[----:B------:R-:W-:Y:S02]  /*fbf0*/  ISETP.GT.AND P1, PT, R5, 0x21, PT ;  /* 0x000000210500780c */ /* 0x000fe40003f24270 */
[----:B------:R-:W-:Y:S02]  /*fc00*/  FMNMX.FTZ R2, R100, R2, !PT ;  /* 0x0000000264027209 */ /* 0x000fe40007810000 */
[----:B--2---:R-:W-:-:S02]  /*fc10*/  FMNMX.FTZ R143, R7, R9, !PT ;  /* 0x00000009078f7209 */ /* 0x004fc40007810000 */
[----:B------:R-:W-:Y:S02]  /*fc20*/  FMNMX.FTZ R7, R222, R0, !PT ;  /* 0x00000000de077209 */ /* 0x000fe40007810000 */
[----:B------:R-:W-:Y:S01]  /*fc30*/  FSEL R152, R59, -INF , P1 ;  /* 0xff8000003b987808 */ /* 0x000fe20000800000 */
[----:B------:R-:W-:Y:S01]  /*fc40*/  FMUL.FTZ R12, R143, c[0x0][0x2d0] ;  /* 0x0000b4008f0c7a20 */ /* 0x000fe20000410000 */
[----:B------:R-:W-:Y:S02]  /*fc50*/  ISETP.GT.AND P0, PT, R5, 0x28, PT ;  /* 0x000000280500780c */ /* 0x000fe40003f04270 */
[----:B------:R-:W-:Y:S02]  /*fc60*/  FMNMX.FTZ R2, R153, R2, !PT ;  /* 0x0000000299027209 */ /* 0x000fe40007810000 */
[----:B------:R-:W-:Y:S02]  /*fc70*/  FMNMX.FTZ R142, R6, R8, !PT ;  /* 0x00000008068e7209 */ /* 0x000fe40007810000 */
[----:B------:R-:W2:Y:S01]  /*fc80*/  SHFL.BFLY PT, R6, R7, 0x2, 0x1f ;  /* 0x0c401f0007067f89 */ /* 0x000ea200000e0000 */
[----:B------:R-:W-:-:S02]  /*fc90*/  ISETP.GT.AND P1, PT, R5, 0x29, PT ;  /* 0x000000290500780c */ /* 0x000fc40003f24270 */
[----:B------:R-:W-:Y:S01]  /*fca0*/  FSEL R141, R66, -INF , P0 ;  /* 0xff800000428d7808 */ /* 0x000fe20000000000 */
[----:B------:R-:W3:Y:S01]  /*fcb0*/  SHFL.BFLY PT, R8, R142, 0x1, 0x1f ;  /* 0x0c201f008e087f89 */ /* 0x000ee200000e0000 */
[----:B------:R-:W-:Y:S02]  /*fcc0*/  FMNMX.FTZ R0, R152, R2, !PT ;  /* 0x0000000298007209 */ /* 0x000fe40007810000 */
[----:B------:R-:W-:Y:S02]  /*fcd0*/  ISETP.GT.AND P0, PT, R5, 0x30, PT ;  /* 0x000000300500780c */ /* 0x000fe40003f04270 */
[----:B------:R-:W-:Y:S02]  /*fce0*/  FSEL R13, R67, -INF , P1 ;  /* 0xff800000430d7808 */ /* 0x000fe40000800000 */
[----:B------:R-:W-:Y:S02]  /*fcf0*/  FMNMX.FTZ R0, R141, R0, !PT ;  /* 0x000000008d007209 */ /* 0x000fe40007810000 */
[----:B------:R-:W-:-:S02]  /*fd00*/  ISETP.GT.AND P1, PT, R5, 0x31, PT ;  /* 0x000000310500780c */ /* 0x000fc40003f24270 */
[----:B------:R-:W-:Y:S02]  /*fd10*/  FSEL R216, R22, -INF , P0 ;  /* 0xff80000016d87808 */ /* 0x000fe40000000000 */
[----:B------:R-:W-:Y:S02]  /*fd20*/  FMNMX.FTZ R0, R13, R0, !PT ;  /* 0x000000000d007209 */ /* 0x000fe40007810000 */
[----:B------:R-:W-:Y:S02]  /*fd30*/  FSETP.NEU.FTZ.AND P0, PT, R143, -INF , PT ;  /* 0xff8000008f00780b */ /* 0x000fe40003f1d000 */
[----:B------:R-:W-:Y:S02]  /*fd40*/  FSEL R220, R23, -INF , P1 ;  /* 0xff80000017dc7808 */ /* 0x000fe40000800000 */
[----:B------:R-:W-:Y:S02]  /*fd50*/  ISETP.GT.AND P1, PT, R5, 0x38, PT ;  /* 0x000000380500780c */ /* 0x000fe40003f24270 */
[----:B------:R-:W-:-:S02]  /*fd60*/  FMNMX.FTZ R2, R216, R0, !PT ;  /* 0x00000000d8027209 */ /* 0x000fc40007810000 */
        /* <DEDUP_REMOVED lines=16> */
[----:B------:R-:W1:Y:S01]  /*fe70*/  SHFL.BFLY PT, R9, R6, 0x2, 0x1f ;  /* 0x0c401f0006097f89 */ /* 0x000e6200000e0000 */
[----:B----4-:R-:W-:Y:S01]  /*fe80*/  IMAD.IADD R0, R151, 0x1, R4 ;  /* 0x0000000197007824 */ /* 0x010fe200078e0204 */
[C---:B------:R-:W-:Y:S01]  /*fe90*/  @P2 LEA R4, P0, R163.reuse, R18, 0x1 ;  /* 0x00000012a3042211 */ /* 0x040fe200078008ff */
        /* <DEDUP_REMOVED lines=25> */
[----:B---3--:R-:W-:-:S02]  /*10030*/  FMNMX.FTZ R4, R6, R9, !PT ;  /* 0x0000000906047209 */ /* 0x008fc40007810000 */
        /* <DEDUP_REMOVED lines=55> */
[----:B------:R-:W2:Y:S07]  /*103b0*/  LDSM.16.MT88.4 R24, [R209+0x500] ;  /* 0x00050000d118783b */ /* 0x000eae0000004200 */
[----:B------:R-:W-:Y:S01]  /*103c0*/  HMMA.16816.F32 R60, R8, R16, RZ ;  /* 0x00000010083c723c */ /* 0x000fe200000018ff */
[----:B-1----:R-:W-:-:S07]  /*103d0*/  FFMA.FTZ R4, R53, c[0x0][0x2d0], -R12 ;  /* 0x0000b40035047a23 */ /* 0x002fce000001080c */
[C---:B------:R-:W-:Y:S01]  /*103e0*/  HMMA.16816.F32 R124, R8.reuse, R18, RZ ;  /* 0x00000012087c723c */ /* 0x040fe200000018ff */
[----:B------:R1:W3:Y:S01]  /*103f0*/  MUFU.EX2 R239, R4 ;  /* 0x0000000400ef7308 */ /* 0x0002e20000000800 */
[----:B------:R-:W-:Y:S06]  /*10400*/  LDSM.16.MT88.4 R16, [R209+0x1500] ;  /* 0x00150000d110783b */ /* 0x000fec0000004200 */
[C---:B------:R-:W-:Y:S08]  /*10410*/  HMMA.16816.F32 R56, R8.reuse, R20, RZ ;  /* 0x000000140838723c */ /* 0x040ff000000018ff */
[----:B------:R-:W-:Y:S01]  /*10420*/  HMMA.16816.F32 R120, R8, R22, RZ ;  /* 0x000000160878723c */ /* 0x000fe200000018ff */
[----:B-1----:R-:W-:Y:S01]  /*10430*/  FFMA.FTZ R4, R50, c[0x0][0x2d0], -R2 ;  /* 0x0000b40032047a23 */ /* 0x002fe20000010802 */
[----:B------:R-:W1:Y:S01]  /*10440*/  LDSM.16.MT88.4 R20, [R210+0x500] ;  /* 0x00050000d214783b */ /* 0x000e620000004200 */
[----:B---3--:R-:W-:-:S02]  /*10450*/  F2FP.PACK_AB R6, R239, R240 ;  /* 0x000000f0ef06723e */ /* 0x008fc400000000ff */
[----:B------:R3:W-:Y:S03]  /*10460*/  MUFU.EX2 R230, R4 ;  /* 0x0000000400e67308 */ /* 0x0007e60000000800 */
[C---:B------:R-:W-:Y:S08]  /*10470*/  HMMA.16816.F32 R52, R8.reuse, R28, RZ ;  /* 0x0000001c0834723c */ /* 0x040ff000000018ff */
[----:B------:R-:W-:Y:S01]  /*10480*/  HMMA.16816.F32 R132, R8, R30, RZ ;  /* 0x0000001e0884723c */ /* 0x000fe200000018ff */
[----:B------:R-:W4:Y:S01]  /*10490*/  LDSM.16.MT88.4 R28, [R210+0x1500] ;  /* 0x00150000d21c783b */ /* 0x000f220000004200 */
[----:B---3--:R-:W-:-:S06]  /*104a0*/  FFMA.FTZ R4, R51, c[0x0][0x2d0], -R2 ;  /* 0x0000b40033047a23 */ /* 0x008fcc0000010802 */
[C---:B------:R-:W-:Y:S01]  /*104b0*/  HMMA.16816.F32 R136, R8.reuse, R34, RZ ;  /* 0x000000220888723c */ /* 0x040fe200000018ff */
[----:B------:R3:W1:Y:S07]  /*104c0*/  MUFU.EX2 R233, R4 ;  /* 0x0000000400e97308 */ /* 0x00066e0000000800 */
[----:B------:R-:W-:Y:S01]  /*104d0*/  HMMA.16816.F32 R44, R8, R36, RZ ;  /* 0x00000024082c723c */ /* 0x000fe200000018ff */
[----:B---3--:R-:W-:Y:S01]  /*104e0*/  FFMA.FTZ R4, R48, c[0x0][0x2d0], -R2 ;  /* 0x0000b40030047a23 */ /* 0x008fe20000010802 */
[----:B-1----:R-:W-:-:S06]  /*104f0*/  F2FP.PACK_AB R5, R233, R230 ;  /* 0x000000e6e905723e */ /* 0x002fcc00000000ff */
[----:B------:R-:W-:Y:S01]  /*10500*/  HMMA.16816.F32 R48, R8, R32, RZ ;  /* 0x000000200830723c */ /* 0x000fe200000018ff */
[----:B------:R-:W1:Y:S01]  /*10510*/  LDSM.16.MT88.4 R32, [R209+0x2500] ;  /* 0x00250000d120783b */ /* 0x000e620000004200 */
[----:B------:R3:W-:Y:S02]  /*10520*/  MUFU.EX2 R232, R4 ;  /* 0x0000000400e87308 */ /* 0x0007e40000000800 */
[----:B---3--:R-:W-:-:S06]  /*10530*/  FFMA.FTZ R4, R103, c[0x0][0x2d0], -R2 ;  /* 0x0000b40067047a23 */ /* 0x008fcc0000010802 */
[----:B------:R3:W2:Y:S02]  /*10540*/  MUFU.EX2 R231, R4 ;  /* 0x0000000400e77308 */ /* 0x0006a40000000800 */
[----:B---3--:R-:W-:Y:S01]  /*10550*/  FFMA.FTZ R4, R147, c[0x0][0x2d0], -R0 ;  /* 0x0000b40093047a23 */ /* 0x008fe20000010800 */
[----:B--2---:R-:W-:-:S05]  /*10560*/  F2FP.PACK_AB R7, R231, R232 ;  /* 0x000000e8e707723e */ /* 0x004fca00000000ff */
[----:B------:R2:W-:Y:S02]  /*10570*/  MUFU.EX2 R224, R4 ;  /* 0x0000000400e07308 */ /* 0x0005e40000000800 */
[--C-:B--2---:R-:W-:Y:S02]  /*10580*/  FFMA.FTZ R4, R148, c[0x0][0x2d0], -R0.reuse ;  /* 0x0000b40094047a23 */ /* 0x104fe40000010800 */
[----:B------:R-:W-:Y:S01]  /*10590*/  HMMA.16816.F32 R148, R8, R38, RZ ;  /* 0x000000260894723c */ /* 0x000fe200000018ff */
[----:B------:R-:W-:Y:S03]  /*105a0*/  LDSM.16.MT88.4 R36, [R210+0x2900] ;  /* 0x00290000d224783b */ /* 0x000fe60000004200 */
[----:B------:R2:W3:Y:S03]  /*105b0*/  MUFU.EX2 R223, R4 ;  /* 0x0000000400df7308 */ /* 0x0004e60000000800 */
[----:B------:R-:W-:-:S02]  /*105c0*/  FFMA.FTZ R8, R157, c[0x0][0x2d0], -R0 ;  /* 0x0000b4009d087a23 */ /* 0x000fc40000010800 */
[----:B------:R-:W-:-:S03]  /*105d0*/  IMAD.MOV.U32 R10, RZ, RZ, R169 ;  /* 0x000000ffff0a7224 */ /* 0x000fc600078e00a9 */
[----:B------:R1:W-:Y:S01]  /*105e0*/  MUFU.EX2 R221, R8 ;  /* 0x0000000800dd7308 */ /* 0x0003e20000000800 */
[----:B------:R-:W-:Y:S02]  /*105f0*/  IMAD.MOV.U32 R11, RZ, RZ, R162 ;  /* 0x000000ffff0b7224 */ /* 0x000fe400078e00a2 */
[----:B------:R-:W-:Y:S01]  /*10600*/  IMAD.MOV.U32 R9, RZ, RZ, R161 ;  /* 0x000000ffff097224 */ /* 0x000fe200078e00a1 */
[----:B--2---:R-:W-:-:S07]  /*10610*/  F2FP.PACK_AB R4, R241, R236 ;  /* 0x000000ecf104723e */ /* 0x004fce00000000ff */
[----:B------:R-:W-:Y:S01]  /*10620*/  HMMA.16816.F32 R168, R4, R24, R116 ;  /* 0x0000001804a8723c */ /* 0x000fe20000001874 */
[----:B-1----:R-:W-:-:S04]  /*10630*/  FFMA.FTZ R8, R156, c[0x0][0x2d0], -R0 ;  /* 0x0000b4009c087a23 */ /* 0x002fc80000010800 */
[----:B------:R1:W2:Y:S03]  /*10640*/  MUFU.EX2 R218, R8 ;  /* 0x0000000800da7308 */ /* 0x0002a60000000800 */
[C---:B------:R-:W-:Y:S08]  /*10650*/  HMMA.16816.F32 R164, R4.reuse, R20, R112 ;  /* 0x0000001404a4723c */ /* 0x040ff00000001870 */
[----:B------:R-:W-:Y:S01]  /*10660*/  HMMA.16816.F32 R116, R4, R16, R108 ;  /* 0x000000100474723c */ /* 0x000fe2000000186c */
[----:B-1----:R-:W-:-:S07]  /*10670*/  FFMA.FTZ R8, R146, c[0x0][0x2d0], -R3 ;  /* 0x0000b40092087a23 */ /* 0x002fce0000010803 */
[C---:B----4-:R-:W-:Y:S01]  /*10680*/  HMMA.16816.F32 R112, R4.reuse, R28, R104 ;  /* 0x0000001c0470723c */ /* 0x050fe20000001868 */
[----:B------:R1:W-:Y:S07]  /*10690*/  MUFU.EX2 R202, R8 ;  /* 0x0000000800ca7308 */ /* 0x0003ee0000000800 */
[C---:B------:R-:W-:Y:S08]  /*106a0*/  HMMA.16816.F32 R104, R4.reuse, R32, R96 ;  /* 0x000000200468723c */ /* 0x040ff00000001860 */
[----:B------:R-:W-:Y:S01]  /*106b0*/  HMMA.16816.F32 R160, R4, R26, R88 ;  /* 0x0000001a04a0723c */ /* 0x000fe20000001858 */
[----:B-1----:R-:W-:-:S04]  /*106c0*/  FFMA.FTZ R8, R140, c[0x0][0x2d0], -R3 ;  /* 0x0000b4008c087a23 */ /* 0x002fc80000010803 */
[----:B------:R1:W4:Y:S03]  /*106d0*/  MUFU.EX2 R203, R8 ;  /* 0x0000000800cb7308 */ /* 0x0003260000000800 */
[C---:B------:R-:W-:Y:S08]  /*106e0*/  HMMA.16816.F32 R108, R4.reuse, R22, R84 ;  /* 0x00000016046c723c */ /* 0x040ff00000001854 */
[----:B------:R-:W-:Y:S01]  /*106f0*/  HMMA.16816.F32 R96, R4, R18, R80 ;  /* 0x000000120460723c */ /* 0x000fe20000001850 */
[----:B-1----:R-:W-:-:S07]  /*10700*/  FFMA.FTZ R8, R101, c[0x0][0x2d0], -R3 ;  /* 0x0000b40065087a23 */ /* 0x002fce0000010803 */
[C---:B------:R-:W-:Y:S01]  /*10710*/  HMMA.16816.F32 R88, R4.reuse, R34, R72 ;  /* 0x000000220458723c */ /* 0x040fe20000001848 */
[----:B------:R1:W-:Y:S07]  /*10720*/  MUFU.EX2 R201, R8 ;  /* 0x0000000800c97308 */ /* 0x0003ee0000000800 */
[----:B------:R-:W-:Y:S01]  /*10730*/  HMMA.16816.F32 R84, R4, R42, R64 ;  /* 0x0000002a0454723c */ /* 0x000fe20000001840 */
[----:B-1----:R-:W-:-:S07]  /*10740*/  FFMA.FTZ R8, R100, c[0x0][0x2d0], -R3 ;  /* 0x0000b40064087a23 */ /* 0x002fce0000010803 */
[C---:B------:R-:W-:Y:S01]  /*10750*/  HMMA.16816.F32 R100, R4.reuse, R40, R92 ;  /* 0x000000280464723c */ /* 0x040fe2000000185c */
[----:B------:R1:W1:Y:S07]  /*10760*/  MUFU.EX2 R200, R8 ;  /* 0x0000000800c87308 */ /* 0x00026e0000000800 */
[----:B------:R-:W-:Y:S07]  /*10770*/  HMMA.16816.F32 R92, R4, R30, R76 ;  /* 0x0000001e045c723c */ /* 0x000fee000000184c */
[----:B---3--:R-:W-:-:S02]  /*10780*/  F2FP.PACK_AB R4, R223, R224 ;  /* 0x000000e0df04723e */ /* 0x008fc400000000ff */
[----:B--2---:R-:W-:Y:S01]  /*10790*/  F2FP.PACK_AB R6, R218, R221 ;  /* 0x000000ddda06723e */ /* 0x004fe200000000ff */
[--C-:B-1----:R-:W-:Y:S01]  /*107a0*/  FFMA.FTZ R8, R175, c[0x0][0x2d0], -R12.reuse ;  /* 0x0000b400af087a23 */ /* 0x102fe2000001080c */
[----:B----4-:R-:W-:Y:S02]  /*107b0*/  F2FP.PACK_AB R5, R203, R202 ;  /* 0x000000cacb05723e */ /* 0x010fe400000000ff */
[----:B------:R-:W-:Y:S01]  /*107c0*/  F2FP.PACK_AB R7, R200, R201 ;  /* 0x000000c9c807723e */ /* 0x000fe200000000ff */
[----:B------:R1:W-:Y:S06]  /*107d0*/  MUFU.EX2 R199, R8 ;  /* 0x0000000800c77308 */ /* 0x0003ec0000000800 */
[C---:B------:R-:W-:Y:S08]  /*107e0*/  HMMA.16816.F32 R76, R4.reuse, R20, R60 ;  /* 0x00000014044c723c */ /* 0x040ff0000000183c */
[----:B------:R-:W-:Y:S01]  /*107f0*/  HMMA.16816.F32 R60, R4, R26, R128 ;  /* 0x0000001a043c723c */ /* 0x000fe20000001880 */
[----:B-1----:R-:W-:-:S04]  /*10800*/  FFMA.FTZ R8, R173, c[0x0][0x2d0], -R12 ;  /* 0x0000b400ad087a23 */ /* 0x002fc8000001080c */
[----:B------:R1:W2:Y:S02]  /*10810*/  MUFU.EX2 R198, R8 ;  /* 0x0000000800c67308 */ /* 0x0002a40000000800 */
[----:B------:R-:W-:Y:S01]  /*10820*/  IMAD.MOV.U32 R131, RZ, RZ, R179 ;  /* 0x000000ffff837224 */ /* 0x000fe200078e00b3 */
        /* <DEDUP_REMOVED lines=13> */
[----:B------:R-:W3:Y:S01]  /*10900*/  LDSM.16.MT88.4 R16, [R210+0x900] ;  /* 0x00090000d210783b */ /* 0x000ee20000004200 */
        /* <DEDUP_REMOVED lines=21> */
[----:B------:R-:W-:Y:S01]  /*10a60*/  HMMA.16816.F32 R120, R4, R16, R164 ;  /* 0x000000100478723c */ /* 0x000fe200000018a4 */
        /* <DEDUP_REMOVED lines=21> */
[----:B------:R2:W1:Y:S02]  /*10bc0*/  MUFU.EX2 R147, R8 ;  /* 0x0000000800937308 */ /* 0x0004640000000800 */
[----:B---3--:R-:W-:Y:S02]  /*10bd0*/  F2FP.PACK_AB R4, R176, R179 ;  /* 0x000000b3b004723e */ /* 0x008fe400000000ff */
[----:B----4-:R-:W-:Y:S01]  /*10be0*/  F2FP.PACK_AB R6, R178, R177 ;  /* 0x000000b1b206723e */ /* 0x010fe200000000ff */
[----:B--2---:R-:W-:Y:S01]  /*10bf0*/  FFMA.FTZ R8, R141, c[0x0][0x2d0], -R3 ;  /* 0x0000b4008d087a23 */ /* 0x004fe20000010803 */
[----:B-1----:R-:W-:-:S03]  /*10c00*/  F2FP.PACK_AB R5, R147, R140 ;  /* 0x0000008c9305723e */ /* 0x002fc600000000ff */
[----:B------:R1:W-:Y:S02]  /*10c10*/  MUFU.EX2 R146, R8 ;  /* 0x0000000800927308 */ /* 0x0003e40000000800 */
[----:B-1----:R-:W-:-:S06]  /*10c20*/  FFMA.FTZ R8, R13, c[0x0][0x2d0], -R3 ;  /* 0x0000b4000d087a23 */ /* 0x002fcc0000010803 */
[----:B------:R-:W1:Y:S02]  /*10c30*/  MUFU.EX2 R141, R8 ;  /* 0x00000008008d7308 */ /* 0x000e640000000800 */
[----:B-1----:R-:W-:Y:S01]  /*10c40*/  F2FP.PACK_AB R7, R141, R146 ;  /* 0x000000928d07723e */ /* 0x002fe200000000ff */
[----:B------:R-:W-:-:S06]  /*10c50*/  FFMA.FTZ R8, R228, c[0x0][0x2d0], -R12 ;  /* 0x0000b400e4087a23 */ /* 0x000fcc000001080c */
[C---:B------:R-:W-:Y:S07]  /*10c60*/  HMMA.16816.F32 R168, R4.reuse, R26, R60 ;  /* 0x0000001a04a8723c */ /* 0x040fee000000183c */
[----:B------:R-:W-:Y:S01]  /*10c70*/  IMAD.MOV.U32 R27, RZ, RZ, R131 ;  /* 0x000000ffff1b7224 */ /* 0x000fe200078e0083 */
[C---:B------:R-:W-:Y:S01]  /*10c80*/  HMMA.16816.F32 R60, R4.reuse, R18, R52 ;  /* 0x00000012043c723c */ /* 0x040fe20000001834 */
[----:B------:R1:W-:Y:S01]  /*10c90*/  MUFU.EX2 R52, R8 ;  /* 0x0000000800347308 */ /* 0x0003e20000000800 */
[----:B------:R-:W2:Y:S06]  /*10ca0*/  LDSM.16.MT88.4 R128, [R209+0x1d00] ;  /* 0x001d0000d180783b */ /* 0x000eac0000004200 */
[C---:B------:R-:W-:Y:S01]  /*10cb0*/  HMMA.16816.F32 R152, R4.reuse, R24, R80 ;  /* 0x000000180498723c */ /* 0x040fe20000001850 */
[----:B------:R-:W3:Y:S07]  /*10cc0*/  LDSM.16.MT88.4 R80, [R209+0x2d00] ;  /* 0x002d0000d150783b */ /* 0x000eee0000004200 */
[----:B------:R-:W-:Y:S01]  /*10cd0*/  HMMA.16816.F32 R48, R4, R22, R48 ;  /* 0x000000160430723c */ /* 0x000fe20000001830 */
[----:B-1----:R-:W-:-:S04]  /*10ce0*/  FFMA.FTZ R8, R229, c[0x0][0x2d0], -R12 ;  /* 0x0000b400e5087a23 */ /* 0x002fc8000001080c */
[----:B------:R1:W4:Y:S03]  /*10cf0*/  MUFU.EX2 R26, R8 ;  /* 0x00000008001a7308 */ /* 0x0003260000000800 */
[C---:B------:R-:W-:Y:S08]  /*10d00*/  HMMA.16816.F32 R116, R4.reuse, R20, R72 ;  /* 0x000000140474723c */ /* 0x040ff00000001848 */
[----:B------:R-:W-:Y:S01]  /*10d10*/  HMMA.16816.F32 R100, R4, R16, R76 ;  /* 0x000000100464723c */ /* 0x000fe2000000184c */
[----:B-1----:R-:W-:Y:S01]  /*10d20*/  FFMA.FTZ R8, R226, c[0x0][0x2d0], -R12 ;  /* 0x0000b400e2087a23 */ /* 0x002fe2000001080c */
[----:B----4-:R-:W-:-:S06]  /*10d30*/  F2FP.PACK_AB R92, R26, R52 ;  /* 0x000000341a5c723e */ /* 0x010fcc00000000ff */
[C---:B------:R-:W-:Y:S01]  /*10d40*/  HMMA.16816.F32 R68, R4.reuse, R28, R68 ;  /* 0x0000001c0444723c */ /* 0x040fe20000001844 */
[----:B------:R1:W-:Y:S07]  /*10d50*/  MUFU.EX2 R25, R8 ;  /* 0x0000000800197308 */ /* 0x0003ee0000000800 */
[C---:B------:R-:W-:Y:S08]  /*10d60*/  HMMA.16816.F32 R44, R4.reuse, R30, R44 ;  /* 0x0000001e042c723c */ /* 0x040ff0000000182c */
[----:B------:R-:W-:Y:S01]  /*10d70*/  HMMA.16816.F32 R64, R4, R32, R64 ;  /* 0x000000200440723c */ /* 0x000fe20000001840 */
[----:B-1----:R-:W-:Y:S01]  /*10d80*/  FFMA.FTZ R8, R214, c[0x0][0x2d0], -R12 ;  /* 0x0000b400d6087a23 */ /* 0x002fe2000001080c */
[----:B------:R-:W-:-:S03]  /*10d90*/  IADD3 R214, R213, 0x2c00, RZ ;  /* 0x00002c00d5d67810 */ /* 0x000fc60007ffe0ff */
[----:B------:R1:W4:Y:S03]  /*10da0*/  MUFU.EX2 R24, R8 ;  /* 0x0000000800187308 */ /* 0x0003260000000800 */
[C---:B------:R-:W-:Y:S08]  /*10db0*/  HMMA.16816.F32 R56, R4.reuse, R34, R56 ;  /* 0x000000220438723c */ /* 0x040ff00000001838 */
[----:B------:R-:W-:Y:S01]  /*10dc0*/  HMMA.16816.F32 R84, R4, R36, R192 ;  /* 0x000000240454723c */ /* 0x000fe200000018c0 */
[----:B-1----:R-:W-:Y:S01]  /*10dd0*/  FFMA.FTZ R8, R207, c[0x0][0x2d0], -R2 ;  /* 0x0000b400cf087a23 */ /* 0x002fe20000010802 */
[----:B----4-:R-:W-:-:S06]  /*10de0*/  F2FP.PACK_AB R94, R24, R25 ;  /* 0x00000019185e723e */ /* 0x010fcc00000000ff */
[----:B------:R-:W-:Y:S01]  /*10df0*/  HMMA.16816.F32 R40, R4, R38, R40 ;  /* 0x000000260428723c */ /* 0x000fe20000001828 */
[----:B------:R1:W-:Y:S01]  /*10e00*/  MUFU.EX2 R23, R8 ;  /* 0x0000000800177308 */ /* 0x0003e20000000800 */
[----:B------:R-:W4:Y:S01]  /*10e10*/  LDSM.16.MT88.4 R4, [R210+0x2d00] ;  /* 0x002d0000d204783b */ /* 0x000f220000004200 */
[----:B-1----:R-:W-:Y:S01]  /*10e20*/  FFMA.FTZ R8, R219, c[0x0][0x2d0], -R2 ;  /* 0x0000b400db087a23 */ /* 0x002fe20000010802 */
[----:B------:R-:W-:-:S05]  /*10e30*/  IADD3 R219, R213, 0x1800, RZ ;  /* 0x00001800d5db7810 */ /* 0x000fca0007ffe0ff */
[----:B------:R1:W1:Y:S02]  /*10e40*/  MUFU.EX2 R22, R8 ;  /* 0x0000000800167308 */ /* 0x0002640000000800 */
[--C-:B-1----:R-:W-:Y:S01]  /*10e50*/  FFMA.FTZ R8, R205, c[0x0][0x2d0], -R2.reuse ;  /* 0x0000b400cd087a23 */ /* 0x102fe20000010802 */
[----:B------:R-:W-:Y:S01]  /*10e60*/  F2FP.PACK_AB R93, R22, R23 ;  /* 0x00000017165d723e */ /* 0x000fe200000000ff */
        /* <DEDUP_REMOVED lines=9> */
[----:B------:R-:W-:Y:S01]  /*10f00*/  HMMA.16816.F32 R120, R92, R128, R124 ;  /* 0x000000805c78723c */ /* 0x000fe2000000187c */
[----:B-1----:R-:W-:Y:S01]  /*10f10*/  FFMA.FTZ R2, R215, c[0x0][0x2d0], -R0 ;  /* 0x0000b400d7027a23 */ /* 0x002fe20000010800 */
[----:B------:R-:W-:-:S03]  /*10f20*/  IADD3 R215, R213, 0x2800, RZ ;  /* 0x00002800d5d77810 */ /* 0x000fc60007ffe0ff */
[----:B------:R1:W2:Y:S03]  /*10f30*/  MUFU.EX2 R18, R2 ;  /* 0x0000000200127308 */ /* 0x0002a60000000800 */
[C---:B------:R-:W-:Y:S08]  /*10f40*/  HMMA.16816.F32 R124, R92.reuse, R130, R96 ;  /* 0x000000825c7c723c */ /* 0x040ff00000001860 */
[----:B---3--:R-:W-:Y:S01]  /*10f50*/  HMMA.16816.F32 R76, R92, R82, R88 ;  /* 0x000000525c4c723c */ /* 0x008fe20000001858 */
[--C-:B-1----:R-:W-:Y:S01]  /*10f60*/  FFMA.FTZ R2, R227, c[0x0][0x2d0], -R0.reuse ;  /* 0x0000b400e3027a23 */ /* 0x102fe20000010800 */
[----:B--2---:R-:W-:Y:S01]  /*10f70*/  F2FP.PACK_AB R96, R18, R19 ;  /* 0x000000131260723e */ /* 0x004fe200000000ff */
[----:B------:R-:W-:-:S05]  /*10f80*/  FFMA.FTZ R0, R222, c[0x0][0x2d0], -R0 ;  /* 0x0000b400de007a23 */ /* 0x000fca0000010800 */
[----:B----4-:R-:W-:Y:S01]  /*10f90*/  HMMA.16816.F32 R88, R92, R4, R188 ;  /* 0x000000045c58723c */ /* 0x010fe200000018bc */
        /* <DEDUP_REMOVED lines=8> */
[C---:B------:R-:W-:Y:S01]  /*11020*/  IADD3 R216, R213.reuse, 0x2400, RZ ;  /* 0x00002400d5d87810 */ /* 0x040fe20007ffe0ff */
        /* <DEDUP_REMOVED lines=21> */
[----:B------:R-:W-:-:S03]  /*11180*/  FADD.FTZ R3, R242, R11 ;  /* 0x0000000bf2037221 */ /* 0x000fc60000010000 */
[----:B------:R-:W-:Y:S01]  /*11190*/  LEA.HI R27, R2, R0, RZ, 0x6 ;  /* 0x00000000021b7211 */ /* 0x000fe200078f30ff */
        /* <DEDUP_REMOVED lines=9> */
[----:B------:R-:W-:Y:S01]  /*11230*/  FADD.FTZ R5, R224, R8 ;  /* 0x00000008e0057221 */ /* 0x000fe20000010000 */
[----:B------:R-:W-:Y:S01]  /*11240*/  IADD3 R224, R213, 0x400, RZ ;  /* 0x00000400d5e07810 */ /* 0x000fe20007ffe0ff */
        /* <DEDUP_REMOVED lines=61> */
[----:B------:R1:W-:Y:S01]  /*11620*/  STL [R1+0x4], R6 ;  /* 0x0000040601007387 */ /* 0x0003e20000100800 */
        /* <DEDUP_REMOVED lines=10> */
[----:B------:R-:W5:Y:S04]  /*116d0*/  LDL R53, [R1+0x60] ;  /* 0x0000600001357983 */ /* 0x000f680000100800 */
[----:B------:R-:W5:Y:S01]  /*116e0*/  LDL.64 R228, [R1+0x48] ;  /* 0x0000480001e47983 */ /* 0x000f620000100a00 */
[----:B------:R-:W-:Y:S01]  /*116f0*/  IMAD.MOV.U32 R141, RZ, RZ, R144 ;  /* 0x000000ffff8d7224 */ /* 0x000fe200078e0090 */
[----:B------:R-:W-:Y:S01]  /*11700*/  MOV R147, R142 ;  /* 0x0000008e00937202 */ /* 0x000fe20000000f00 */
[----:B------:R-:W-:Y:S01]  /*11710*/  IMAD.MOV.U32 R140, RZ, RZ, R145 ;  /* 0x000000ffff8c7224 */ /* 0x000fe200078e0091 */
[----:B------:R-:W-:Y:S01]  /*11720*/  MOV R226, R204 ;  /* 0x000000cc00e27202 */ /* 0x000fe20000000f00 */
[----:B------:R-:W-:Y:S01]  /*11730*/  IMAD.MOV.U32 R146, RZ, RZ, R143 ;  /* 0x000000ffff927224 */ /* 0x000fe200078e008f */
[----:B--2---:R-:W-:-:S05]  /*11740*/  IADD3 RZ, P0, R28, 0x40, RZ ;  /* 0x000000401cff7810 */ /* 0x004fca0007f1e0ff */
[----:B-1-3--:R-:W-:Y:S01]  /*11750*/  IMAD.X R3, RZ, RZ, R55, P0 ;  /* 0x000000ffff037224 */ /* 0x00afe200000e0637 */
[C---:B----4-:R-:W-:Y:S02]  /*11760*/  IADD3 R2, P2, R30.reuse, 0x40, RZ ;  /* 0x000000401e027810 */ /* 0x050fe40007f5e0ff */
[----:B------:R-:W-:Y:S02]  /*11770*/  IADD3 R0, P1, R30, 0x20, RZ ;  /* 0x000000201e007810 */ /* 0x000fe40007f3e0ff */
[----:B------:R1:W-:Y:S04]  /*11780*/  STL [R1+0x30], R3 ;  /* 0x0000300301007387 */ /* 0x0003e80000100800 */
[----:B------:R2:W-:Y:S04]  /*11790*/  STL [R1+0x2c], R2 ;  /* 0x00002c0201007387 */ /* 0x0005e80000100800 */
[----:B------:R5:W-:Y:S01]  /*117a0*/  STL [R1+0x24], R0 ;  /* 0x0000240001007387 */ /* 0x000be20000100800 */
[----:B-1----:R-:W-:-:S02]  /*117b0*/  IADD3 R3, P0, R28, 0x20, RZ ;  /* 0x000000201c037810 */ /* 0x002fc40007f1e0ff */
[----:B--2---:R-:W-:-:S03]  /*117c0*/  IADD3 R2, R28, 0x40, RZ ;  /* 0x000000401c027810 */ /* 0x004fc60007ffe0ff */
[----:B------:R1:W-:Y:S01]  /*117d0*/  STL [R1+0x18], R3 ;  /* 0x0000180301007387 */ /* 0x0003e20000100800 */
[----:B-----5:R-:W-:-:S03]  /*117e0*/  @P4 IMAD.HI.U32 R0, R53, c[0x0][0x2c8], RZ ;  /* 0x0000b20035004a27 */ /* 0x020fc600078e00ff */
[----:B------:R2:W-:Y:S04]  /*117f0*/  STL [R1+0x1c], R2 ;  /* 0x00001c0201007387 */ /* 0x0005e80000100800 */
[----:B------:R3:W-:Y:S01]  /*11800*/  @P4 STL [R1+0x54], R0 ;  /* 0x0000540001004387 */ /* 0x0007e20000100800 */
[----:B-1----:R-:W-:Y:S01]  /*11810*/  IADD3.X R3, RZ, R229, RZ, P2, !PT ;  /* 0x000000e5ff037210 */ /* 0x002fe200017fe4ff */
[----:B--2---:R-:W-:Y:S01]  /*11820*/  IMAD.X R2, RZ, RZ, R229, P1 ;  /* 0x000000ffff027224 */ /* 0x004fe200008e06e5 */
[----:B---3--:R-:W-:-:S03]  /*11830*/  IADD3.X R0, RZ, R55, RZ, P0, !PT ;  /* 0x00000037ff007210 */ /* 0x008fc600007fe4ff */
[----:B------:R1:W-:Y:S04]  /*11840*/  STL [R1+0x28], R3 ;  /* 0x0000280301007387 */ /* 0x0003e80000100800 */
[----:B------:R1:W-:Y:S04]  /*11850*/  STL [R1+0x14], R0 ;  /* 0x0000140001007387 */ /* 0x0003e80000100800 */
[----:B------:R1:W-:Y:S02]  /*11860*/  STL [R1+0x20], R2 ;  /* 0x0000200201007387 */ /* 0x0003e40000100800 */
.L_x_733:
[----:B-1----:R-:W2:Y:S01]  /*11870*/  LDL R0, [R1+0x64] ;  /* 0x0000640001007983 */ /* 0x002ea20000100800 */
[----:B------:R-:W-:Y:S04]  /*11880*/  DEPBAR.LE SB0, 0x0 ;  /* 0x000080000000791a */ /* 0x000fe80000000000 */
[----:B------:R-:W3:Y:S01]  /*11890*/  LDL.64 R42, [R1+0x58] ;  /* 0x00005800012a7983 */ /* 0x000ee20000100a00 */
[C---:B------:R-:W-:Y:S01]  /*118a0*/  ISETP.GE.AND P0, PT, R226.reuse, RZ, PT ;  /* 0x000000ffe200720c */ /* 0x040fe20003f06270 */
[----:B------:R-:W-:Y:S01]  /*118b0*/  IMAD.MOV.U32 R45, RZ, RZ, c[0x0][0x208] ;  /* 0x00008200ff2d7624 */ /* 0x000fe200078e00ff */
[----:B------:R-:W-:Y:S01]  /*118c0*/  MOV R46, c[0x0][0x20c] ;  /* 0x00008300002e7a02 */ /* 0x000fe20000000f00 */
[----:B------:R-:W-:Y:S02]  /*118d0*/  IMAD.MOV.U32 R235, RZ, RZ, c[0x0][0x2c4] ;  /* 0x0000b100ffeb7624 */ /* 0x000fe400078e00ff */
[----:B------:R-:W4:Y:S06]  /*118e0*/  LDL.64 R142, [R1+0x48] ;  /* 0x00004800018e7983 */ /* 0x000f2c0000100a00 */
[----:B------:R-:W4:Y:S02]  /*118f0*/  LDL R47, [R1+0x24] ;  /* 0x00002400012f7983 */ /* 0x000f240000100800 */
[----:B------:R-:W-:Y:S02]  /*11900*/  @P0 IMAD.WIDE.U32 R36, R226, c[0x0][0x208], RZ ;  /* 0x00008200e2240a25 */ /* 0x000fe400078e00ff */
[----:B------:R-:W4:Y:S02]  /*11910*/  LDL R55, [R1+0x20] ;  /* 0x0000200001377983 */ /* 0x000f240000100800 */
[----:B------:R-:W-:Y:S02]  /*11920*/  @P0 IMAD.SHL.U32 R2, R36, 0x40, RZ ;  /* 0x0000004024020824 */ /* 0x000fe400078e00ff */
[----:B------:R-:W4:Y:S04]  /*11930*/  LDL R58, [R1+0x2c] ;  /* 0x00002c00013a7983 */ /* 0x000f280000100800 */
[----:B------:R-:W4:Y:S04]  /*11940*/  LDL R54, [R1+0x28] ;  /* 0x0000280001367983 */ /* 0x000f280000100800 */
[----:B------:R-:W-:Y:S08]  /*11950*/  BAR.SYNC.DEFER_BLOCKING 0x0 ;  /* 0x0000000000007b1d */ /* 0x000ff00000010000 */
[----:B-----5:R-:W-:Y:S04]  /*11960*/  STL [R1+0x74], R213 ;  /* 0x000074d501007387 */ /* 0x020fe80000100800 */
[----:B------:R-:W-:Y:S04]  /*11970*/  STL [R1+0x78], R224 ;  /* 0x000078e001007387 */ /* 0x000fe80000100800 */
[----:B------:R-:W4:Y:S04]  /*11980*/  LDL R234, [R1+0x54] ;  /* 0x0000540001ea7983 */ /* 0x000f280000100800 */
[----:B------:R-:W4:Y:S06]  /*11990*/  LDL.64 R232, [R1+0x38] ;  /* 0x0000380001e87983 */ /* 0x000f2c0000100a00 */
[----:B------:R-:W-:Y:S08]  /*119a0*/  LDSM.16.M88.4 R64, [R211+0x6100] ;  /* 0x00610000d340783b */ /* 0x000ff00000000200 */
[----:B------:R-:W1:Y:S08]  /*119b0*/  LDSM.16.M88.4 R16, [R208+0x3100] ;  /* 0x00310000d010783b */ /* 0x000e700000000200 */
[----:B------:R-:W1:Y:S08]  /*119c0*/  LDSM.16.M88.4 R60, [R211+0x7100] ;  /* 0x00710000d33c783b */ /* 0x000e700000000200 */
[----:B------:R-:W1:Y:S08]  /*119d0*/  LDSM.16.M88.4 R32, [R208+0x3500] ;  /* 0x00350000d020783b */ /* 0x000e700000000200 */
[----:B------:R-:W4:Y:S06]  /*119e0*/  LDL.64 R230, [R1+0x40] ;  /* 0x0000400001e67983 */ /* 0x000f2c0000100a00 */
[----:B------:R-:W2:Y:S08]  /*119f0*/  LDSM.16.M88.4 R48, [R208+0x3900] ;  /* 0x00390000d030783b */ /* 0x000eb00000000200 */
[----:B------:R-:W4:Y:S01]  /*11a00*/  LDL R227, [R1+0x1c] ;  /* 0x00001c0001e37983 */ /* 0x000f220000100800 */
[-C--:B-1----:R-:W-:Y:S03]  /*11a10*/  HMMA.16816.F32 R4, R64, R16.reuse, RZ ;  /* 0x000000104004723c */ /* 0x082fe600000018ff */
[----:B------:R-:W1:Y:S05]  /*11a20*/  LDSM.16.M88.4 R148, [R208+0x3d00] ;  /* 0x003d0000d094783b */ /* 0x000e6a0000000200 */
[C---:B------:R-:W-:Y:S03]  /*11a30*/  HMMA.16816.F32 R8, R60.reuse, R16, RZ ;  /* 0x000000103c08723c */ /* 0x040fe600000018ff */
[----:B------:R-:W4:Y:S04]  /*11a40*/  LDL R228, [R1+0x30] ;  /* 0x0000300001e47983 */ /* 0x000f280000100800 */
        /* <DEDUP_REMOVED lines=8> */
[----:B-1----:R-:W4:Y:S01]  /*11ad0*/  LDL R213, [R1+0x18] ;  /* 0x0000180001d57983 */ /* 0x002f220000100800 */
[-C--:B------:R-:W-:Y:S03]  /*11ae0*/  HMMA.16816.F32 R28, R60, R34.reuse, RZ ;  /* 0x000000223c1c723c */ /* 0x080fe600000018ff */
[----:B------:R-:W1:Y:S05]  /*11af0*/  LDSM.16.M88.4 R192, [R223] ;  /* 0x00000000dfc0783b */ /* 0x000e6a0000000200 */
[C---:B------:R-:W-:Y:S03]  /*11b00*/  HMMA.16816.F32 R32, R64.reuse, R34, RZ ;  /* 0x000000224020723c */ /* 0x040fe600000018ff */
[----:B------:R-:W1:Y:S08]  /*11b10*/  LDSM.16.M88.4 R196, [R222] ;  /* 0x00000000dec4783b */ /* 0x000e700000000200 */
[----:B------:R-:W4:Y:S04]  /*11b20*/  LDL R224, [R1+0x14] ;  /* 0x0000140001e07983 */ /* 0x000f280000100800 */
[----:B------:R-:W4:Y:S04]  /*11b30*/  LDL R237, [R1+0x68] ;  /* 0x0000680001ed7983 */ /* 0x000f280000100800 */
[----:B------:R-:W4:Y:S04]  /*11b40*/  LDL R236, [R1+0x48] ;  /* 0x0000480001ec7983 */ /* 0x000f280000100800 */
[----:B------:R-:W4:Y:S01]  /*11b50*/  LDL R229, [R1+0x6c] ;  /* 0x00006c0001e57983 */ /* 0x000f220000100800 */
[----:B--2---:R-:W-:Y:S02]  /*11b60*/  ISETP.NE.AND P4, PT, R0, RZ, PT ;  /* 0x000000ff0000720c */ /* 0x004fe40003f85270 */
[----:B------:R-:W-:Y:S02]  /*11b70*/  @P0 SHF.R.S32.HI R0, RZ, 0x1f, R226 ;  /* 0x0000001fff000819 */ /* 0x000fe400000114e2 */
[----:B---3--:R-:W-:Y:S03]  /*11b80*/  @P0 IADD3 R3, P2, R2, R42, RZ ;  /* 0x0000002a02030210 */ /* 0x008fe60007f5e0ff */
[----:B------:R-:W-:Y:S01]  /*11b90*/  @P0 IMAD R0, R0, c[0x0][0x208], RZ ;  /* 0x0000820000000a24 */ /* 0x000fe200078e02ff */
[----:B------:R-:W-:Y:S03]  /*11ba0*/  @P0 LEA R52, P3, R3, c[0x0][0x1f8], 0x1 ;  /* 0x00007e0003340a11 */ /* 0x000fe600078608ff */
[----:B------:R-:W-:Y:S04]  /*11bb0*/  @P0 IMAD R0, R226, c[0x0][0x20c], R0 ;  /* 0x00008300e2000a24 */ /* 0x000fe800078e0200 */
[----:B------:R-:W-:Y:S01]  /*11bc0*/  @P0 IMAD.IADD R0, R37, 0x1, R0 ;  /* 0x0000000125000824 */ /* 0x000fe200078e0200 */
[----:B----4-:R-:W-:Y:S04]  /*11bd0*/  @P0 IADD3 R40, P1, R2, R47, RZ ;  /* 0x0000002f02280210 */ /* 0x010fe80007f3e0ff */
[----:B------:R-:W-:Y:S04]  /*11be0*/  @P0 SHF.L.U64.HI R0, R36, 0x6, R0 ;  /* 0x0000000624000819 */ /* 0x000fe80000010200 */
[C---:B------:R-:W-:Y:S01]  /*11bf0*/  @P0 IADD3.X R36, R0.reuse, R143, RZ, P2, !PT ;  /* 0x0000008f00240210 */ /* 0x040fe200017fe4ff */
[----:B------:R-:W-:Y:S01]  /*11c00*/  @P0 IMAD.X R41, R0, 0x1, R55, P1 ;  /* 0x0000000100290824 */ /* 0x000fe200008e0637 */
[C---:B------:R-:W-:Y:S02]  /*11c10*/  @P0 LEA R56, P2, R40.reuse, c[0x0][0x1f8], 0x1 ;  /* 0x00007e0028380a11 */ /* 0x040fe400078408ff */
[----:B------:R-:W-:Y:S02]  /*11c20*/  @P0 LEA.HI.X R53, R3, c[0x0][0x1fc], R36, 0x1, P3 ;  /* 0x00007f0003350a11 */ /* 0x000fe400018f0c24 */
[-C--:B------:R-:W-:Y:S01]  /*11c30*/  HMMA.16816.F32 R36, R64, R48.reuse, RZ ;  /* 0x000000304024723c */ /* 0x080fe200000018ff */
[C---:B------:R-:W-:Y:S02]  /*11c40*/  @P0 LEA R3, P1, R45.reuse, R2, 0x5 ;  /* 0x000000022d030211 */ /* 0x040fe400078228ff */
[----:B------:R-:W-:Y:S01]  /*11c50*/  @P0 LEA.HI.X R57, R40, c[0x0][0x1fc], R41, 0x1, P2 ;  /* 0x00007f0028390a11 */ /* 0x000fe200010f0c29 */
[----:B------:R-:W-:Y:S01]  /*11c60*/  @!PT LDS RZ, [RZ] ;  /* 0x00000000fffff984 */ /* 0x000fe20000000800 */
[----:B------:R-:W-:Y:S01]  /*11c70*/  @!PT LDS RZ, [RZ] ;  /* 0x00000000fffff984 */ /* 0x000fe20000000800 */
[----:B------:R-:W-:Y:S01]  /*11c80*/  @!PT LDS RZ, [RZ] ;  /* 0x00000000fffff984 */ /* 0x000fe20000000800 */
[----:B------:R2:W-:Y:S01]  /*11c90*/  @P0 LDGSTS.E.BYPASS.LTC128B.128 [R225+0x100], [R52.64], !P5 ;  /* 0x0010000034e10fae */ /* 0x0005e2000e901d46 */
[----:B------:R-:W-:Y:S02]  /*11ca0*/  @P0 IADD3 R44, P2, R2, R58, RZ ;  /* 0x0000003a022c0210 */ /* 0x000fe40007f5e0ff */
[----:B------:R-:W-:Y:S02]  /*11cb0*/  @P0 LEA.HI.X R2, R45, R0, R46, 0x5, P1 ;  /* 0x000000002d020211 */ /* 0x000fe400008f2c2e */
[----:B------:R-:W-:Y:S02]  /*11cc0*/  @P0 IADD3 R45, P1, R3, R42, RZ ;  /* 0x0000002a032d0210 */ /* 0x000fe40007f3e0ff */
[C---:B------:R-:W-:Y:S01]  /*11cd0*/  HMMA.16816.F32 R40, R60.reuse, R48, RZ ;  /* 0x000000303c28723c */ /* 0x040fe200000018ff */
[----:B------:R3:W-:Y:S01]  /*11ce0*/  @P0 LDGSTS.E.BYPASS.LTC128B.128 [R225+0x1100], [R56.64], !P6 ;  /* 0x0110000038e10fae */ /* 0x0007e2000f101d46 */
[----:B------:R-:W-:Y:S01]  /*11cf0*/  @P0 IMAD.X R46, R0, 0x1, R54, P2 ;  /* 0x00000001002e0824 */ /* 0x000fe200010e0636 */
[----:B------:R-:W-:Y:S01]  /*11d00*/  @P0 LEA R144, P2, R44, c[0x0][0x1f8], 0x1 ;  /* 0x00007e002c900a11 */ /* 0x000fe200078408ff */
[----:B------:R-:W-:Y:S01]  /*11d10*/  @P0 IMAD.X R0, R2, 0x1, R143, P1 ;  /* 0x0000000102000824 */ /* 0x000fe200008e068f */
[C---:B------:R-:W-:Y:S02]  /*11d20*/  @P0 LEA R200, P1, R45.reuse, c[0x0][0x1f8], 0x1 ;  /* 0x00007e002dc80a11 */ /* 0x040fe400078208ff */
[----:B------:R-:W-:Y:S02]  /*11d30*/  @P0 LEA.HI.X R145, R44, c[0x0][0x1fc], R46, 0x1, P2 ;  /* 0x00007f002c910a11 */ /* 0x000fe400010f0c2e */
[----:B------:R-:W-:Y:S02]  /*11d40*/  @P0 LEA.HI.X R201, R45, c[0x0][0x1fc], R0, 0x1, P1 ;  /* 0x00007f002dc90a11 */ /* 0x000fe400008f0c00 */
[----:B------:R-:W-:Y:S01]  /*11d50*/  ISETP.GE.AND P3, PT, R226, 0x1, PT ;  /* 0x00000001e200780c */ /* 0x000fe20003f66270 */
        /* <DEDUP_REMOVED lines=12> */
[----:B------:R4:W4:Y:S01]  /*11e20*/  LDL R0, [R1+0x60] ;  /* 0x0000600001007983 */ /* 0x0009220000100800 */
[-C--:B--2---:R-:W-:Y:S01]  /*11e30*/  HMMA.16816.F32 R52, R64, R148.reuse, RZ ;  /* 0x000000944034723c */ /* 0x084fe200000018ff */
[----:B------:R-:W-:Y:S01]  /*11e40*/  ISETP.NE.AND P2, PT, R235, 0x1, PT ;  /* 0x00000001eb00780c */ /* 0x000fe20003f45270 */
[----:B------:R-:W-:Y:S01]  /*11e50*/  IMAD.MOV.U32 R235, RZ, RZ, -0x40 ;  /* 0xffffffc0ffeb7424 */ /* 0x000fe200078e00ff */
[----:B------:R2:W-:Y:S05]  /*11e60*/  @P0 LDGSTS.E.BYPASS.LTC128B.128 [R225+0x1900], [R142.64], !P6 ;  /* 0x019000008ee10fae */ /* 0x0005ea000f101d46 */
[C---:B---3--:R-:W-:Y:S03]  /*11e70*/  HMMA.16816.F32 R56, R60.reuse, R148, RZ ;  /* 0x000000943c38723c */ /* 0x048fe600000018ff */
[----:B------:R3:W-:Y:S05]  /*11e80*/  @P0 LDGSTS.E.BYPASS.LTC128B.128 [R225+0x2900], [R2.64], !P4 ;  /* 0x0290000002e10fae */ /* 0x0007ea000e101d46 */
[-C--:B------:R-:W-:Y:S03]  /*11e90*/  HMMA.16816.F32 R60, R60, R150.reuse, RZ ;  /* 0x000000963c3c723c */ /* 0x080fe600000018ff */
[----:B-1----:R-:W-:Y:S05]  /*11ea0*/  LDSM.16.M88.4 R200, [R211+0x9100] ;  /* 0x00910000d3c8783b */ /* 0x002fea0000000200 */
[----:B------:R-:W-:Y:S03]  /*11eb0*/  HMMA.16816.F32 R64, R64, R150, RZ ;  /* 0x000000964040723c */ /* 0x000fe600000018ff */
[----:B------:R-:W0:Y:S05]  /*11ec0*/  LDGDEPBAR ;  /* 0x00000000000079af */ /* 0x000e2a0000000000 */
[-C--:B------:R-:W-:Y:S03]  /*11ed0*/  HMMA.16816.F32 R4, R176, R180.reuse, R4 ;  /* 0x000000b4b004723c */ /* 0x080fe60000001804 */
[----:B------:R-:W-:Y:S05]  /*11ee0*/  LDSM.16.M88.4 R148, [R211+0x8100] ;  /* 0x00810000d394783b */ /* 0x000fea0000000200 */
[C---:B------:R-:W-:Y:S03]  /*11ef0*/  HMMA.16816.F32 R8, R184.reuse, R180, R8 ;  /* 0x000000b4b808723c */ /* 0x040fe60000001808 */
[----:B------:R-:W-:Y:S05]  /*11f00*/  LDSM.16.M88.4 R204, [R208+0x4900] ;  /* 0x00490000d0cc783b */ /* 0x000fea0000000200 */
        /* <DEDUP_REMOVED lines=48> */
[----:B------:R-:W-:Y:S04]  /*12210*/  SHF.L.U32 R234, R234, 0x5, RZ ;  /* 0x00000005eaea7819 */ /* 0x000fe800000006ff */
        /* <DEDUP_REMOVED lines=25> */
[----:B------:R-:W-:Y:S01]  /*123b0*/  @P3 IADD3 R142, R3, R142, RZ ;  /* 0x0000008e038e3210 */ /* 0x000fe20007ffe0ff */
[C---:B------:R-:W-:Y:S03]  /*123c0*/  @P3 IMAD.SHL.U32 R3, R2.reuse, 0x40, RZ ;  /* 0x0000004002033824 */ /* 0x040fe600078e00ff */
[-C--:B------:R-:W-:Y:S04]  /*123d0*/  HMMA.16816.F32 R12, R184, R178.reuse, R12 ;  /* 0x000000b2b80c723c */ /* 0x080fe8000000180c */
[C---:B------:R-:W-:Y:S02]  /*123e0*/  @P3 IADD3 R143, P1, R3.reuse, R213, RZ ;  /* 0x000000d5038f3210 */ /* 0x040fe40007f3e0ff */
[----:B------:R-:W-:Y:S02]  /*123f0*/  @P3 SHF.L.U64.HI R2, R2, 0x6, R142 ;  /* 0x0000000602023819 */ /* 0x000fe4000001028e */
[C---:B------:R-:W-:Y:S01]  /*12400*/  HMMA.16816.F32 R16, R148.reuse, R178, R16 ;  /* 0x000000b29410723c */ /* 0x040fe20000001810 */
[----:B------:R-:W1:Y:S03]  /*12410*/  LDSM.16.M88.4 R176, [R212+0xa100] ;  /* 0x00a10000d4b0783b */ /* 0x000e660000000200 */
[----:B------:R-:W-:Y:S04]  /*12420*/  @P3 IADD3 R142, P0, R3, R232, RZ ;  /* 0x000000e8038e3210 */ /* 0x000fe80007f1e0ff */
[-C--:B----4-:R-:W-:Y:S04]  /*12430*/  HMMA.16816.F32 R20, R148, R192.reuse, R20 ;  /* 0x000000c09414723c */ /* 0x090fe80000001814 */
[----:B------:R-:W-:Y:S04]  /*12440*/  @P3 IMAD.X R144, R2, 0x1, R231, P0 ;  /* 0x0000000102903824 */ /* 0x000fe800000e06e7 */
[C---:B------:R-:W-:Y:S01]  /*12450*/  HMMA.16816.F32 R24, R184.reuse, R192, R24 ;  /* 0x000000c0b818723c */ /* 0x040fe20000001818 */
[----:B------:R-:W-:Y:S07]  /*12460*/  SHFL.IDX PT, R192, R0, 0x1, 0x1c1f ;  /* 0x003c1f0000c07f89 */ /* 0x000fee00000e0000 */
[-C--:B------:R-:W-:Y:S01]  /*12470*/  HMMA.16816.F32 R28, R184, R194.reuse, R28 ;  /* 0x000000c2b81c723c */ /* 0x080fe2000000181c */
[----:B------:R-:W-:Y:S07]  /*12480*/  SHFL.IDX PT, R193, R0, 0x2, 0x1c1f ;  /* 0x005c1f0000c17f89 */ /* 0x000fee00000e0000 */
[C---:B------:R-:W-:Y:S01]  /*12490*/  HMMA.16816.F32 R32, R148.reuse, R194, R32 ;  /* 0x000000c29420723c */ /* 0x040fe20000001820 */
[----:B------:R-:W2:Y:S07]  /*124a0*/  SHFL.IDX PT, R194, R0, RZ, 0x1c1f ;  /* 0x001c1fff00c27589 */ /* 0x000eae00000e0000 */
[-C--:B------:R-:W-:Y:S08]  /*124b0*/  HMMA.16816.F32 R36, R148, R196.reuse, R36 ;  /* 0x000000c49424723c */ /* 0x080ff00000001824 */
[C---:B------:R-:W-:Y:S08]  /*124c0*/  HMMA.16816.F32 R40, R184.reuse, R196, R40 ;  /* 0x000000c4b828723c */ /* 0x040ff00000001828 */
[-C--:B------:R-:W-:Y:S08]  /*124d0*/  HMMA.16816.F32 R44, R184, R198.reuse, R44 ;  /* 0x000000c6b82c723c */ /* 0x080ff0000000182c */
[C---:B------:R-:W-:Y:S08]  /*124e0*/  HMMA.16816.F32 R48, R148.reuse, R198, R48 ;  /* 0x000000c69430723c */ /* 0x040ff00000001830 */
[-C--:B------:R-:W-:Y:S08]  /*124f0*/  HMMA.16816.F32 R52, R148, R200.reuse, R52 ;  /* 0x000000c89434723c */ /* 0x080ff00000001834 */
[C---:B------:R-:W-:Y:S07]  /*12500*/  HMMA.16816.F32 R56, R184.reuse, R200, R56 ;  /* 0x000000c8b838723c */ /* 0x040fee0000001838 */
[C---:B------:R-:W-:Y:S01]  /*12510*/  @P3 LEA R200, P0, R143.reuse, c[0x0][0x1c8], 0x1 ;  /* 0x000072008fc83a11 */ /* 0x040fe200078008ff */
[-C--:B------:R-:W-:Y:S01]  /*12520*/  HMMA.16816.F32 R60, R184, R202.reuse, R60 ;  /* 0x000000cab83c723c */ /* 0x080fe2000000183c */
[----:B------:R-:W3:Y:S07]  /*12530*/  LDSM.16.M88.4 R184, [R216] ;  /* 0x00000000d8b8783b */ /* 0x000eee0000000200 */
[----:B------:R-:W-:Y:S01]  /*12540*/  HMMA.16816.F32 R64, R148, R202, R64 ;  /* 0x000000ca9440723c */ /* 0x000fe20000001840 */
[----:B------:R-:W4:Y:S06]  /*12550*/  LDSM.16.M88.4 R148, [R215] ;  /* 0x00000000d794783b */ /* 0x000f2c0000000200 */
[C---:B------:R-:W-:Y:S01]  /*12560*/  @P3 LEA R202, P2, R142.reuse, c[0x0][0x1c8], 0x1 ;  /* 0x000072008eca3a11 */ /* 0x040fe200078408ff */
[-C--:B-1----:R-:W-:Y:S05]  /*12570*/  HMMA.16816.F32 R4, R176, R180.reuse, R4 ;  /* 0x000000b4b004723c */ /* 0x082fea0000001804 */
[----:B------:R-:W-:Y:S01]  /*12580*/  @P3 LEA.HI.X R203, R142, c[0x0][0x1cc], R144, 0x1, P2 ;  /* 0x000073008ecb3a11 */ /* 0x000fe200010f0c90 */
[----:B------:R-:W-:Y:S01]  /*12590*/  IMAD R142, R226, R235, 0x1 ;  /* 0x00000001e28e7424 */ /* 0x000fe200078e02eb */
[----:B------:R-:W-:Y:S01]  /*125a0*/  @P3 IADD3.X R144, R2, R224, RZ, P1, !PT ;  /* 0x000000e002903210 */ /* 0x000fe20000ffe4ff */
[C---:B------:R-:W-:Y:S01]  /*125b0*/  HMMA.16816.F32 R8, R188.reuse, R180, R8 ;  /* 0x000000b4bc08723c */ /* 0x040fe20000001808 */
[----:B------:R-:W-:Y:S03]  /*125c0*/  IMAD.MOV.U32 R235, RZ, RZ, 0x5 ;  /* 0x00000005ffeb7424 */ /* 0x000fe600078e00ff */
[----:B------:R-:W-:Y:S02]  /*125d0*/  @P3 LEA.HI.X R201, R143, c[0x0][0x1cc], R144, 0x1, P0 ;  /* 0x000073008fc93a11 */ /* 0x000fe400000f0c90 */
[----:B------:R-:W-:Y:S02]  /*125e0*/  IADD3 R142, R236, R142, -R237 ;  /* 0x0000008eec8e7210 */ /* 0x000fe40007ffe8ed */
[-C--:B------:R-:W-:Y:S04]  /*125f0*/  HMMA.16816.F32 R12, R188, R182.reuse, R12 ;  /* 0x000000b6bc0c723c */ /* 0x080fe8000000180c */
[----:B------:R-:W-:Y:S01]  /*12600*/  @P3 IADD3 R180, P0, R234, R3, RZ ;  /* 0x00000003eab43210 */ /* 0x000fe20007f1e0ff */
[----:B------:R-:W-:Y:S01]  /*12610*/  IMAD.IADD R143, R142, 0x1, -R229 ;  /* 0x000000018e8f7824 */ /* 0x000fe200078e0ae5 */
[----:B------:R-:W-:Y:S01]  /*12620*/  @P3 IADD3 R3, P1, R3, R227, RZ ;  /* 0x000000e303033210 */ /* 0x000fe20007f3e0ff */
[----:B------:R-:W-:Y:S01]  /*12630*/  IMAD.MOV.U32 R234, RZ, RZ, c[0x0][0x1e0] ;  /* 0x00007800ffea7624 */ /* 0x000fe200078e00ff */
[C---:B------:R-:W-:Y:S04]  /*12640*/  HMMA.16816.F32 R16, R176.reuse, R182, R16 ;  /* 0x000000b6b010723c */ /* 0x040fe80000001810 */
[----:B------:R-:W-:Y:S01]  /*12650*/  SHF.L.U64.HI R234, R234, R235, c[0x0][0x1e4] ;  /* 0x00007900eaea7619 */ /* 0x000fe200000102eb */
[----:B--2---:R-:W-:Y:S03]  /*12660*/  IMAD.IADD R142, R143, 0x1, R194 ;  /* 0x000000018f8e7824 */ /* 0x004fe600078e02c2 */
[-C--:B---3--:R-:W-:Y:S04]  /*12670*/  HMMA.16816.F32 R20, R176, R184.reuse, R20 ;  /* 0x000000b8b014723c */ /* 0x088fe80000001814 */
[----:B------:R-:W-:Y:S01]  /*12680*/  @P3 IADD3.X R181, R234, R2, RZ, P0, !PT ;  /* 0x00000002eab53210 */ /* 0x000fe200007fe4ff */
[----:B------:R-:W-:Y:S01]  /*12690*/  @P3 IMAD.X R2, R2, 0x1, R228, P1 ;  /* 0x0000000102023824 */ /* 0x000fe200008e06e4 */
[----:B------:R-:W-:Y:S02]  /*126a0*/  @P3 IADD3 R0, P0, R180, R232, RZ ;  /* 0x000000e8b4003210 */ /* 0x000fe40007f1e0ff */
[C---:B------:R-:W-:Y:S04]  /*126b0*/  HMMA.16816.F32 R24, R188.reuse, R184, R24 ;  /* 0x000000b8bc18723c */ /* 0x040fe80000001818 */
[----:B------:R-:W-:Y:S02]  /*126c0*/  @P3 LEA R196, P1, R3, c[0x0][0x1c8], 0x1 ;  /* 0x0000720003c43a11 */ /* 0x000fe400078208ff */
[----:B------:R-:W-:Y:S02]  /*126d0*/  @P3 IADD3.X R144, R181, R231, RZ, P0, !PT ;  /* 0x000000e7b5903210 */ /* 0x000fe400007fe4ff */
[-C--:B------:R-:W-:Y:S04]  /*126e0*/  HMMA.16816.F32 R28, R188, R186.reuse, R28 ;  /* 0x000000babc1c723c */ /* 0x080fe8000000181c */
[C---:B------:R-:W-:Y:S02]  /*126f0*/  @P3 LEA R198, P0, R0.reuse, c[0x0][0x1c8], 0x1 ;  /* 0x0000720000c63a11 */ /* 0x040fe400078008ff */
[----:B------:R-:W-:Y:S01]  /*12700*/  @P3 LEA.HI.X R197, R3, c[0x0][0x1cc], R2, 0x1, P1 ;  /* 0x0000730003c53a11 */ /* 0x000fe200008f0c02 */
[C---:B------:R-:W-:Y:S01]  /*12710*/  IMAD.IADD R3, R143.reuse, 0x1, R192 ;  /* 0x000000018f037824 */ /* 0x040fe200078e02c0 */
[C---:B------:R-:W-:Y:S04]  /*12720*/  HMMA.16816.F32 R32, R176.reuse, R186, R32 ;  /* 0x000000bab020723c */ /* 0x040fe80000001820 */
[----:B------:R-:W-:Y:S01]  /*12730*/  @P3 LEA.HI.X R199, R0, c[0x0][0x1cc], R144, 0x1, P0 ;  /* 0x0000730000c73a11 */ /* 0x000fe200000f0c90 */
[----:B------:R-:W-:Y:S01]  /*12740*/  IMAD.IADD R0, R143, 0x1, R145 ;  /* 0x000000018f007824 */ /* 0x000fe200078e0291 */
[C---:B------:R-:W-:Y:S02]  /*12750*/  ISETP.GT.AND P0, PT, R142.reuse, RZ, PT ;  /* 0x000000ff8e00720c */ /* 0x040fe40003f04270 */
[-C--:B----4-:R-:W-:Y:S03]  /*12760*/  HMMA.16816.F32 R36, R176, R148.reuse, R36 ;  /* 0x00000094b024723c */ /* 0x090fe60000001824 */
        /* <DEDUP_REMOVED lines=15> */
[----:B------:R-:W-:Y:S02]  /*12860*/  ISETP.GT.AND P0, PT, R2, RZ, PT ;  /* 0x000000ff0200720c */ /* 0x000fe40003f04270 */
[----:B------:R-:W-:Y:S02]  /*12870*/  ISETP.GT.AND P1, PT, R0, RZ, PT ;  /* 0x000000ff0000720c */ /* 0x000fe40003f24270 */
[----:B------:R-:W-:Y:S01]  /*12880*/  FSEL R187, R8, -INF , P0 ;  /* 0xff80000008bb7808 */ /* 0x000fe20000000000 */
[----:B------:R-:W-:Y:S01]  /*12890*/  IMAD.MOV.U32 R8, RZ, RZ, R224 ;  /* 0x000000ffff087224 */ /* 0x000fe200078e00e0 */
[----:B------:R-:W-:Y:S02]  /*128a0*/  ISETP.GT.AND P0, PT, R0, 0x1, PT ;  /* 0x000000010000780c */ /* 0x000fe40003f04270 */
[----:B------:R-:W-:Y:S02]  /*128b0*/  FSEL R10, R10, -INF , P1 ;  /* 0xff8000000a0a7808 */ /* 0x000fe40000800000 */
[----:B------:R-:W-:Y:S02]  /*128c0*/  FSEL R11, R11, -INF , P0 ;  /* 0xff8000000b0b7808 */ /* 0x000fe40000000000 */
[C---:B------:R-:W-:Y:S02]  /*128d0*/  ISETP.GT.AND P0, PT, R2.reuse, 0x9, PT ;  /* 0x000000090200780c */ /* 0x040fe40003f04270 */
[----:B------:R-:W-:Y:S02]  /*128e0*/  ISETP.GT.AND P2, PT, R2, 0x1, PT ;  /* 0x000000010200780c */ /* 0x000fe40003f44270 */
[----:B------:R-:W-:Y:S02]  /*128f0*/  FSEL R13, R13, -INF , P0 ;  /* 0xff8000000d0d7808 */ /* 0x000fe40000000000 */
[----:B------:R-:W-:Y:S02]  /*12900*/  ISETP.GT.AND P0, PT, R0, 0x9, PT ;  /* 0x000000090000780c */ /* 0x000fe40003f04270 */
[----:B------:R-:W-:Y:S01]  /*12910*/  FSEL R186, R9, -INF , P2 ;  /* 0xff80000009ba7808 */ /* 0x000fe20001000000 */
[----:B------:R-:W-:Y:S01]  /*12920*/  IMAD.MOV.U32 R9, RZ, RZ, R213 ;  /* 0x000000ffff097224 */ /* 0x000fe200078e00d5 */
[----:B------:R-:W-:Y:S01]  /*12930*/  FSEL R15, R15, -INF , P0 ;  /* 0xff8000000f0f7808 */ /* 0x000fe20000000000 */
[----:B------:R-:W-:Y:S01]  /*12940*/  @!PT LDS RZ, [RZ] ;  /* 0x00000000fffff984 */ /* 0x000fe20000000800 */
[----:B------:R-:W-:Y:S01]  /*12950*/  @!PT LDS RZ, [RZ] ;  /* 0x00000000fffff984 */ /* 0x000fe20000000800 */
[----:B------:R-:W-:Y:S01]  /*12960*/  @!PT LDS RZ, [RZ] ;  /* 0x00000000fffff984 */ /* 0x000fe20000000800 */
[----:B------:R2:W-:Y:S01]  /*12970*/  @P3 LDGSTS.E.BYPASS.LTC128B.128 [R225+0x3100], [R202.64], !P5 ;  /* 0x03100000cae13fae */ /* 0x0005e2000e901d46 */
[----:B------:R-:W-:Y:S02]  /*12980*/  ISETP.GT.AND P0, PT, R142, 0x9, PT ;  /* 0x000000098e00780c */ /* 0x000fe40003f04270 */
[----:B------:R-:W-:Y:S02]  /*12990*/  FMNMX.FTZ R144, R185, R141, !PT ;  /* 0x0000008db9907209 */ /* 0x000fe40007810000 */
[----:B------:R-:W-:Y:S02]  /*129a0*/  ISETP.GT.AND P1, PT, R2, 0x8, PT ;  /* 0x000000080200780c */ /* 0x000fe40003f24270 */
[----:B------:R-:W-:Y:S01]  /*129b0*/  FSEL R17, R17, -INF , P0 ;  /* 0xff80000011117808 */ /* 0x000fe20000000000 */
[-C--:B-1----:R-:W-:Y:S01]  /*129c0*/  HMMA.16816.F32 R52, R176, R4.reuse, R52 ;  /* 0x00000004b034723c */ /* 0x082fe20000001834 */
[----:B------:R1:W-:Y:S04]  /*129d0*/  @P3 LDGSTS.E.BYPASS.LTC128B.128 [R225+0x4100], [R200.64], !P6 ;  /* 0x04100000c8e13fae */ /* 0x0003e8000f101d46 */
[----:B------:R-:W-:Y:S02]  /*129e0*/  ISETP.GT.AND P0, PT, R3, 0x9, PT ;  /* 0x000000090300780c */ /* 0x000fe40003f04270 */
[----:B------:R-:W-:Y:S01]  /*129f0*/  FSEL R12, R12, -INF , P1 ;  /* 0xff8000000c0c7808 */ /* 0x000fe20000800000 */
[C---:B------:R-:W-:Y:S01]  /*12a00*/  HMMA.16816.F32 R56, R188.reuse, R4, R56 ;  /* 0x00000004bc38723c */ /* 0x040fe20000001838 */
[----:B------:R3:W-:Y:S03]  /*12a10*/  @P3 LDGSTS.E.BYPASS.LTC128B.128 [R225+0x5100], [R196.64], !P4 ;  /* 0x05100000c4e13fae */ /* 0x0007e6000e101d46 */
[----:B------:R-:W-:Y:S02]  /*12a20*/  ISETP.GT.AND P1, PT, R0, 0x8, PT ;  /* 0x000000080000780c */ /* 0x000fe40003f24270 */
[----:B------:R-:W-:Y:S02]  /*12a30*/  FSEL R19, R19, -INF , P0 ;  /* 0xff80000013137808 */ /* 0x000fe40000000000 */
[-C--:B------:R-:W-:Y:S01]  /*12a40*/  HMMA.16816.F32 R60, R188, R6.reuse, R60 ;  /* 0x00000006bc3c723c */ /* 0x080fe2000000183c */
[----:B------:R4:W-:Y:S02]  /*12a50*/  @P3 LDGSTS.E.BYPASS.LTC128B.128 [R225+0x3900], [R198.64], !P5 ;  /* 0x03900000c6e13fae */ /* 0x0009e4000e901d46 */
[----:B------:R-:W-:Y:S02]  /*12a60*/  ISETP.GT.AND P0, PT, R142, 0x11, PT ;  /* 0x000000118e00780c */ /* 0x000fe40003f04270 */
[----:B------:R-:W-:Y:S02]  /*12a70*/  FSEL R14, R14, -INF , P1 ;  /* 0xff8000000e0e7808 */ /* 0x000fe40000800000 */
[----:B------:R-:W-:Y:S01]  /*12a80*/  FSEL R192, R21, -INF , P0 ;  /* 0xff80000015c07808 */ /* 0x000fe20000000000 */
[----:B------:R-:W-:Y:S04]  /*12a90*/  HMMA.16816.F32 R64, R176, R6, R64 ;  /* 0x00000006b040723c */ /* 0x000fe80000001840 */
[----:B------:R-:W-:Y:S02]  /*12aa0*/  ISETP.GT.AND P0, PT, R3, 0x11, PT ;  /* 0x000000110300780c */ /* 0x000fe40003f04270 */
[----:B------:R-:W-:Y:S02]  /*12ab0*/  ISETP.GT.AND P1, PT, R142, 0x8, PT ;  /* 0x000000088e00780c */ /* 0x000fe40003f24270 */
        /* <DEDUP_REMOVED lines=9> */
[----:B------:R-:W-:Y:S02]  /*12b50*/  ISETP.GT.AND P0, PT, R0, 0x11, PT ;  /* 0x000000110000780c */ /* 0x000fe40003f04270 */
[----:B------:R-:W-:Y:S02]  /*12b60*/  FSEL R193, R20, -INF , P1 ;  /* 0xff80000014c17808 */ /* 0x000fe40000800000 */
[----:B------:R-:W-:Y:S02]  /*12b70*/  MOV R20, R227 ;  /* 0x000000e300147202 */ /* 0x000fe40000000f00 */
[----:B------:R-:W-:Y:S02]  /*12b80*/  ISETP.GT.AND P1, PT, R3, 0x10, PT ;  /* 0x000000100300780c */ /* 0x000fe40003f24270 */
[----:B------:R-:W-:Y:S02]  /*12b90*/  FSEL R227, R27, -INF , P0 ;  /* 0xff8000001be37808 */ /* 0x000fe40000000000 */
        /* <DEDUP_REMOVED lines=11> */
[----:B------:R-:W-:Y:S02]  /*12c50*/  ISETP.GT.AND P2, PT, R2, 0x19, PT ;  /* 0x000000190200780c */ /* 0x000fe40003f44270 */
[----:B------:R-:W-:Y:S02]  /*12c60*/  FMNMX.FTZ R4, R193, R4, !PT ;  /* 0x00000004c1047209 */ /* 0x000fe40007810000 */
[----:B------:R-:W-:Y:S02]  /*12c70*/  FSEL R188, R32, -INF , P0 ;  /* 0xff80000020bc7808 */ /* 0x000fe40000000000 */
[----:B------:R-:W-:Y:S02]  /*12c80*/  FSEL R207, R26, -INF , P1 ;  /* 0xff8000001acf7808 */ /* 0x000fe40000800000 */
[----:B------:R-:W-:Y:S02]  /*12c90*/  FSEL R229, R29, -INF , P2 ;  /* 0xff8000001de57808 */ /* 0x000fe40001000000 */
[----:B------:R-:W-:Y:S02]  /*12ca0*/  ISETP.GT.AND P2, PT, R142, 0x19, PT ;  /* 0x000000198e00780c */ /* 0x000fe40003f44270 */
[----:B------:R-:W-:Y:S02]  /*12cb0*/  ISETP.GT.AND P0, PT, R3, 0x19, PT ;  /* 0x000000190300780c */ /* 0x000fe40003f04270 */
[----:B------:R-:W-:Y:S02]  /*12cc0*/  FMNMX.FTZ R4, R192, R4, !PT ;  /* 0x00000004c0047209 */ /* 0x000fe40007810000 */
[----:B------:R-:W-:Y:S02]  /*12cd0*/  ISETP.GT.AND P1, PT, R0, 0x18, PT ;  /* 0x000000180000780c */ /* 0x000fe40003f24270 */
[----:B------:R-:W-:Y:S02]  /*12ce0*/  FSEL R189, R33, -INF , P2 ;  /* 0xff80000021bd7808 */ /* 0x000fe40001000000 */
[----:B------:R-:W-:Y:S02]  /*12cf0*/  FSEL R191, R35, -INF , P0 ;  /* 0xff80000023bf7808 */ /* 0x000fe40000000000 */
[----:B------:R-:W-:Y:S02]  /*12d00*/  ISETP.GT.AND P0, PT, R142, 0x20, PT ;  /* 0x000000208e00780c */ /* 0x000fe40003f04270 */
[----:B------:R-:W-:Y:S02]  /*12d10*/  FSEL R230, R30, -INF , P1 ;  /* 0xff8000001ee67808 */ /* 0x000fe40000800000 */
        /* <DEDUP_REMOVED lines=30> */
[----:B------:R-:W-:Y:S02]  /*12f00*/  ISETP.GT.AND P0, PT, R2, 0x20, PT ;  /* 0x000000200200780c */ /* 0x000fe40003f04270 */
[----:B------:R-:W-:Y:S02]  /*12f10*/  FMNMX.FTZ R145, R65, R145, !PT ;  /* 0x0000009141917209 */ /* 0x000fe40007810000 */
[----:B------:R-:W-:Y:S02]  /*12f20*/  FMNMX.FTZ R144, R184, R144, !PT ;  /* 0x00000090b8907209 */ /* 0x000fe40007810000 */
[----:B------:R-:W-:Y:S01]  /*12f30*/  FSEL R241, R40, -INF , P0 ;  /* 0xff80000028f17808 */ /* 0x000fe20000000000 */
[----:B------:R-:W2:Y:S01]  /*12f40*/  SHFL.BFLY PT, R5, R145, 0x2, 0x1f ;  /* 0x0c401f0091057f89 */ /* 0x000ea200000e0000 */
[C---:B------:R-:W-:Y:S02]  /*12f50*/  ISETP.GT.AND P1, PT, R0.reuse, 0x20, PT ;  /* 0x000000200000780c */ /* 0x040fe40003f24270 */
        /* <DEDUP_REMOVED lines=8> */
[----:B------:R-:W-:Y:S02]  /*12fe0*/  FSEL R250, R50, -INF , P1 ;  /* 0xff80000032fa7808 */ /* 0x000fe40000800000 */
[----:B------:R-:W-:Y:S02]  /*12ff0*/  ISETP.GT.AND P1, PT, R3, 0x30, PT ;  /* 0x000000300300780c */ /* 0x000fe40003f24270 */
[----:B------:R-:W-:Y:S02]  /*13000*/  FSEL R239, R51, -INF , P0 ;  /* 0xff80000033ef7808 */ /* 0x000fe40000000000 */
[----:B------:R-:W-:Y:S02]  /*13010*/  ISETP.GT.AND P0, PT, R3, 0x31, PT ;  /* 0x000000310300780c */ /* 0x000fe40003f04270 */
[----:B--2---:R-:W-:Y:S02]  /*13020*/  FMNMX.FTZ R145, R145, R5, !PT ;  /* 0x0000000591917209 */ /* 0x004fe40007810000 */
[----:B------:R-:W-:Y:S02]  /*13030*/  FMNMX.FTZ R144, R194, R144, !PT ;  /* 0x00000090c2907209 */ /* 0x000fe40007810000 */
[----:B------:R-:W-:Y:S01]  /*13040*/  FSEL R224, R54, -INF , P1 ;  /* 0xff80000036e07808 */ /* 0x000fe20000800000 */
[----:B------:R-:W1:Y:S01]  /*13050*/  SHFL.BFLY PT, R6, R145, 0x1, 0x1f ;  /* 0x0c201f0091067f89 */ /* 0x000e6200000e0000 */
[----:B------:R-:W-:Y:S02]  /*13060*/  FSEL R247, R55, -INF , P0 ;  /* 0xff80000037f77808 */ /* 0x000fe40000000000 */
[C---:B------:R-:W-:Y:S02]  /*13070*/  ISETP.GT.AND P1, PT, R3.reuse, 0x38, PT ;  /* 0x000000380300780c */ /* 0x040fe40003f24270 */
[----:B------:R-:W-:Y:S02]  /*13080*/  ISETP.GT.AND P0, PT, R3, 0x39, PT ;  /* 0x000000390300780c */ /* 0x000fe40003f04270 */
[----:B------:R-:W-:Y:S02]  /*13090*/  FMNMX.FTZ R3, R10, R147, !PT ;  /* 0x000000930a037209 */ /* 0x000fe40007810000 */
[----:B------:R-:W-:Y:S02]  /*130a0*/  FMNMX.FTZ R144, R195, R144, !PT ;  /* 0x00000090c3907209 */ /* 0x000fe40007810000 */
[----:B------:R-:W-:Y:S02]  /*130b0*/  FMNMX.FTZ R3, R11, R3, !PT ;  /* 0x000000030b037209 */ /* 0x000fe40007810000 */
[----:B------:R-:W-:Y:S02]  /*130c0*/  FMNMX.FTZ R144, R190, R144, !PT ;  /* 0x00000090be907209 */ /* 0x000fe40007810000 */
[----:B------:R-:W-:Y:S02]  /*130d0*/  FMNMX.FTZ R3, R14, R3, !PT ;  /* 0x000000030e037209 */ /* 0x000fe40007810000 */
[----:B------:R-:W-:Y:S02]  /*130e0*/  FSEL R242, R67, -INF , P0 ;  /* 0xff80000043f27808 */ /* 0x000fe40000000000 */
[----:B------:R-:W-:Y:S02]  /*130f0*/  ISETP.GT.AND P0, PT, R2, 0x28, PT ;  /* 0x000000280200780c */ /* 0x000fe40003f04270 */
[----:B------:R-:W-:Y:S02]  /*13100*/  FMNMX.FTZ R144, R191, R144, !PT ;  /* 0x00000090bf907209 */ /* 0x000fe40007810000 */
[----:B------:R-:W-:Y:S02]  /*13110*/  FMNMX.FTZ R3, R15, R3, !PT ;  /* 0x000000030f037209 */ /* 0x000fe40007810000 */
[----:B------:R-:W-:Y:S02]  /*13120*/  FSEL R51, R44, -INF , P0 ;  /* 0xff8000002c337808 */ /* 0x000fe40000000000 */
[----:B------:R-:W-:Y:S02]  /*13130*/  FMNMX.FTZ R144, R249, R144, !PT ;  /* 0x00000090f9907209 */ /* 0x000fe40007810000 */
[----:B------:R-:W-:Y:S02]  /*13140*/  ISETP.GT.AND P0, PT, R0, 0x29, PT ;  /* 0x000000290000780c */ /* 0x000fe40003f04270 */
[----:B------:R-:W-:Y:S01]  /*13150*/  FSEL R25, R66, -INF , P1 ;  /* 0xff80000042197808 */ /* 0x000fe20000800000 */
[----:B------:R-:W-:Y:S01]  /*13160*/  IMAD.MOV.U32 R66, RZ, RZ, R24 ;  /* 0x000000ffff427224 */ /* 0x000fe200078e0018 */
[----:B------:R-:W-:Y:S02]  /*13170*/  ISETP.GT.AND P2, PT, R2, 0x21, PT ;  /* 0x000000210200780c */ /* 0x000fe40003f44270 */
[----:B------:R-:W-:Y:S02]  /*13180*/  ISETP.GT.AND P1, PT, R0, 0x28, PT ;  /* 0x000000280000780c */ /* 0x000fe40003f24270 */
[----:B------:R-:W-:Y:S02]  /*13190*/  FMNMX.FTZ R3, R207, R3, !PT ;  /* 0x00000003cf037209 */ /* 0x000fe40007810000 */
[----:B------:R-:W-:Y:S02]  /*131a0*/  FMNMX.FTZ R144, R252, R144, !PT ;  /* 0x00000090fc907209 */ /* 0x000fe40007810000 */
[----:B------:R-:W-:Y:S02]  /*131b0*/  FSEL R248, R47, -INF , P0 ;  /* 0xff8000002ff87808 */ /* 0x000fe40000000000 */
[----:B------:R-:W-:Y:S02]  /*131c0*/  ISETP.GT.AND P0, PT, R2, 0x30, PT ;  /* 0x000000300200780c */ /* 0x000fe40003f04270 */
[----:B------:R-:W-:Y:S02]  /*131d0*/  FSEL R243, R41, -INF , P2 ;  /* 0xff80000029f37808 */ /* 0x000fe40001000000 */
[----:B------:R-:W-:Y:S02]  /*131e0*/  FSEL R43, R46, -INF , P1 ;  /* 0xff8000002e2b7808 */ /* 0x000fe40000800000 */
[----:B------:R-:W-:Y:S02]  /*131f0*/  FMNMX.FTZ R3, R227, R3, !PT ;  /* 0x00000003e3037209 */ /* 0x000fe40007810000 */
[C---:B------:R-:W-:Y:S01]  /*13200*/  ISETP.GT.AND P2, PT, R2.reuse, 0x29, PT ;  /* 0x000000290200780c */ /* 0x040fe20003f44270 */
[----:B----4-:R-:W-:Y:S01]  /*13210*/  IMAD.MOV.U32 R199, RZ, RZ, R43 ;  /* 0x000000ffffc77224 */ /* 0x010fe200078e002b */
[----:B------:R-:W-:Y:S02]  /*13220*/  ISETP.GT.AND P1, PT, R2, 0x31, PT ;  /* 0x000000310200780c */ /* 0x000fe40003f24270 */
[----:B------:R-:W-:Y:S02]  /*13230*/  FMNMX.FTZ R144, R250, R144, !PT ;  /* 0x00000090fa907209 */ /* 0x000fe40007810000 */
[----:B------:R-:W-:Y:S02]  /*13240*/  FSEL R56, R56, -INF , P0 ;  /* 0xff80000038387808 */ /* 0x000fe40000000000 */
[----:B------:R-:W-:Y:S02]  /*13250*/  ISETP.GT.AND P0, PT, R0, 0x30, PT ;  /* 0x000000300000780c */ /* 0x000fe40003f04270 */
[----:B------:R-:W-:Y:S02]  /*13260*/  FSEL R245, R45, -INF , P2 ;  /* 0xff8000002df57808 */ /* 0x000fe40001000000 */
[----:B------:R-:W-:Y:S02]  /*13270*/  FSEL R237, R57, -INF , P1 ;  /* 0xff80000039ed7808 */ /* 0x000fe40000800000 */
[C---:B------:R-:W-:Y:S02]  /*13280*/  ISETP.GT.AND P2, PT, R2.reuse, 0x38, PT ;  /* 0x000000380200780c */ /* 0x040fe40003f44270 */
[----:B------:R-:W-:Y:S02]  /*13290*/  ISETP.GT.AND P1, PT, R2, 0x39, PT ;  /* 0x000000390200780c */ /* 0x000fe40003f24270 */
[----:B------:R-:W-:Y:S02]  /*132a0*/  FMNMX.FTZ R2, R230, R3, !PT ;  /* 0x00000003e6027209 */ /* 0x000fe40007810000 */
[----:B-1----:R-:W-:Y:S02]  /*132b0*/  FMNMX.FTZ R145, R145, R6, !PT ;  /* 0x0000000691917209 */ /* 0x002fe40007810000 */
[----:B------:R-:W-:Y:S02]  /*132c0*/  FMNMX.FTZ R144, R239, R144, !PT ;  /* 0x00000090ef907209 */ /* 0x000fe40007810000 */
[----:B------:R-:W-:Y:S01]  /*132d0*/  FSEL R238, R58, -INF , P0 ;  /* 0xff8000003aee7808 */ /* 0x000fe20000000000 */
[----:B------:R-:W-:Y:S01]  /*132e0*/  FMUL.FTZ R149, R145, c[0x0][0x2d0] ;  /* 0x0000b40091957a20 */ /* 0x000fe20000410000 */
[----:B------:R-:W-:Y:S02]  /*132f0*/  ISETP.GT.AND P0, PT, R0, 0x31, PT ;  /* 0x000000310000780c */ /* 0x000fe40003f04270 */
[----:B------:R-:W-:Y:S02]  /*13300*/  FMNMX.FTZ R2, R231, R2, !PT ;  /* 0x00000002e7027209 */ /* 0x000fe40007810000 */
[----:B------:R-:W-:Y:S02]  /*13310*/  FMNMX.FTZ R144, R224, R144, !PT ;  /* 0x00000090e0907209 */ /* 0x000fe40007810000 */
[----:B------:R-:W-:Y:S02]  /*13320*/  FSEL R26, R59, -INF , P0 ;  /* 0xff8000003b1a7808 */ /* 0x000fe40000000000 */
[----:B------:R-:W-:Y:S02]  /*13330*/  FSETP.NEU.FTZ.AND P0, PT, R145, -INF , PT ;  /* 0xff8000009100780b */ /* 0x000fe40003f1d000 */
[----:B------:R-:W-:Y:S02]  /*13340*/  FMNMX.FTZ R2, R64, R2, !PT ;  /* 0x0000000240027209 */ /* 0x000fe40007810000 */
[----:B------:R-:W-:Y:S02]  /*13350*/  FMNMX.FTZ R144, R247, R144, !PT ;  /* 0x00000090f7907209 */ /* 0x000fe40007810000 */
[----:B------:R-:W-:Y:S02]  /*13360*/  FSEL R149, R149, RZ, P0 ;  /* 0x000000ff95957208 */ /* 0x000fe40000000000 */
[----:B------:R-:W-:Y:S02]  /*13370*/  FSEL R244, R61, -INF , P1 ;  /* 0xff8000003df47808 */ /* 0x000fe40000800000 */
[----:B------:R-:W-:Y:S01]  /*13380*/  ISETP.GT.AND P1, PT, R0, 0x38, PT ;  /* 0x000000380000780c */ /* 0x000fe20003f24270 */
[--C-:B------:R-:W-:Y:S01]  /*13390*/  FFMA.FTZ R3, R183, c[0x0][0x2d0], -R149.reuse ;  /* 0x0000b400b7037a23 */ /* 0x100fe20000010895 */
[----:B------:R-:W-:Y:S01]  /*133a0*/  FMNMX.FTZ R2, R246, R2, !PT ;  /* 0x00000002f6027209 */ /* 0x000fe20007810000 */
[----:B------:R-:W-:Y:S01]  /*133b0*/  IMAD.MOV.U32 R203, RZ, RZ, R244 ;  /* 0x000000ffffcb7224 */ /* 0x000fe200078e00f4 */
[----:B------:R-:W-:Y:S01]  /*133c0*/  FMNMX.FTZ R144, R25, R144, !PT ;  /* 0x0000009019907209 */ /* 0x000fe20007810000 */
[----:B------:R-:W-:Y:S01]  /*133d0*/  MUFU.EX2 R22, R3 ;  /* 0x0000000300167308 */ /* 0x000fe20000000800 */
[----:B------:R-:W-:Y:S02]  /*133e0*/  FSEL R213, R62, -INF , P1 ;  /* 0xff8000003ed57808 */ /* 0x000fe40000800000 */
[----:B------:R-:W-:Y:S02]  /*133f0*/  ISETP.GT.AND P1, PT, R0, 0x39, PT ;  /* 0x000000390000780c */ /* 0x000fe40003f24270 */
[----:B------:R-:W-:Y:S01]  /*13400*/  FMNMX.FTZ R0, R43, R2, !PT ;  /* 0x000000022b007209 */ /* 0x000fe20007810000 */
[----:B------:R-:W-:Y:S01]  /*13410*/  FFMA.FTZ R2, R182, c[0x0][0x2d0], -R149 ;  /* 0x0000b400b6027a23 */ /* 0x000fe20000010895 */
[----:B------:R-:W-:Y:S02]  /*13420*/  FMNMX.FTZ R144, R242, R144, !PT ;  /* 0x00000090f2907209 */ /* 0x000fe40007810000 */
[----:B------:R-:W-:Y:S01]  /*13430*/  FMNMX.FTZ R4, R187, R146, !PT ;  /* 0x00000092bb047209 */ /* 0x000fe20007810000 */
[----:B------:R1:W-:Y:S01]  /*13440*/  MUFU.EX2 R240, R2 ;  /* 0x0000000200f07308 */ /* 0x0003e20000000800 */
[----:B------:R-:W-:Y:S01]  /*13450*/  FSEL R148, R63, -INF , P1 ;  /* 0xff8000003f947808 */ /* 0x000fe20000800000 */
        /* <DEDUP_REMOVED lines=10> */
[----:B------:R-:W-:Y:S02]  /*13500*/  FSEL R27, R60, -INF , P2 ;  /* 0xff8000003c1b7808 */ /* 0x000fe40001000000 */
[----:B------:R-:W-:Y:S02]  /*13510*/  FMNMX.FTZ R4, R228, R4, !PT ;  /* 0x00000004e4047209 */ /* 0x000fe40007810000 */
[----:B-1----:R-:W-:Y:S02]  /*13520*/  @P3 IADD3 R2, P1, R180, R9, RZ ;  /* 0x00000009b4023210 */ /* 0x002fe40007f3e0ff */
[----:B--2---:R-:W-:Y:S02]  /*13530*/  FMNMX.FTZ R144, R144, R5, !PT ;  /* 0x0000000590907209 */ /* 0x004fe40007810000 */
[----:B------:R-:W-:Y:S02]  /*13540*/  @P3 IADD3.X R5, R181, R8, RZ, P1, !PT ;  /* 0x00000008b5053210 */ /* 0x000fe40000ffe4ff */
[C---:B------:R-:W-:Y:S01]  /*13550*/  @P3 LEA R8, P1, R2.reuse, c[0x0][0x1c8], 0x1 ;  /* 0x0000720002083a11 */ /* 0x040fe200078208ff */
[----:B------:R-:W1:Y:S01]  /*13560*/  SHFL.BFLY PT, R7, R144, 0x1, 0x1f ;  /* 0x0c201f0090077f89 */ /* 0x000e6200000e0000 */
[----:B------:R-:W-:Y:S02]  /*13570*/  FMNMX.FTZ R4, R229, R4, !PT ;  /* 0x00000004e5047209 */ /* 0x000fe40007810000 */
[----:B------:R-:W-:Y:S01]  /*13580*/  @P3 LEA.HI.X R9, R2, c[0x0][0x1cc], R5, 0x1, P1 ;  /* 0x0000730002093a11 */ /* 0x000fe200008f0c05 */
[----:B------:R-:W-:Y:S01]  /*13590*/  FFMA.FTZ R2, R16, c[0x0][0x2d0], -R149 ;  /* 0x0000b40010027a23 */ /* 0x000fe20000010895 */
[----:B------:R-:W-:Y:S02]  /*135a0*/  @P3 IADD3 R3, P1, R180, R20, RZ ;  /* 0x00000014b4033210 */ /* 0x000fe40007f3e0ff */
[----:B------:R-:W-:Y:S01]  /*135b0*/  FMNMX.FTZ R4, R241, R4, !PT ;  /* 0x00000004f1047209 */ /* 0x000fe20007810000 */
[----:B------:R2:W-:Y:S01]  /*135c0*/  MUFU.EX2 R20, R2 ;  /* 0x0000000200147308 */ /* 0x0005e20000000800 */
[----:B------:R-:W-:Y:S01]  /*135d0*/  FMNMX.FTZ R0, R148, R0, !PT ;  /* 0x0000000094007209 */ /* 0x000fe20007810000 */
[----:B------:R-:W-:Y:S01]  /*135e0*/  @P3 IMAD.X R5, R181, 0x1, R143, P1 ;  /* 0x00000001b5053824 */ /* 0x000fe200008e068f */
[----:B------:R-:W-:Y:S01]  /*135f0*/  FMNMX.FTZ R4, R243, R4, !PT ;  /* 0x00000004f3047209 */ /* 0x000fe20007810000 */
[----:B------:R4:W-:Y:S01]  /*13600*/  @P3 LDGSTS.E.BYPASS.LTC128B.128 [R225+0x4900], [R8.64], !P6 ;  /* 0x0490000008e13fae */ /* 0x0009e2000f101d46 */
[----:B------:R-:W-:Y:S02]  /*13610*/  MOV R67, R251 ;  /* 0x000000fb00437202 */ /* 0x000fe40000000f00 */
[----:B------:R-:W-:Y:S02]  /*13620*/  FMNMX.FTZ R4, R51, R4, !PT ;  /* 0x0000000433047209 */ /* 0x000fe40007810000 */
[----:B------:R-:W-:Y:S02]  /*13630*/  MOV R201, R245 ;  /* 0x000000f500c97202 */ /* 0x000fe40000000f00 */
[----:B------:R-:W-:Y:S04]  /*13640*/  FMNMX.FTZ R4, R245, R4, !PT ;  /* 0x00000004f5047209 */ /* 0x000fe80007810000 */
[----:B------:R-:W-:Y:S02]  /*13650*/  FMNMX.FTZ R4, R56, R4, !PT ;  /* 0x0000000438047209 */ /* 0x000fe40007810000 */
[----:B-1----:R-:W-:Y:S02]  /*13660*/  FMNMX.FTZ R144, R144, R7, !PT ;  /* 0x0000000790907209 */ /* 0x002fe40007810000 */
[----:B------:R-:W-:Y:S02]  /*13670*/  FMNMX.FTZ R4, R237, R4, !PT ;  /* 0x00000004ed047209 */ /* 0x000fe40007810000 */
[C---:B------:R-:W-:Y:S01]  /*13680*/  FSETP.NEU.FTZ.AND P2, PT, R144.reuse, -INF , PT ;  /* 0xff8000009000780b */ /* 0x040fe20003f5d000 */
[----:B------:R-:W-:Y:S01]  /*13690*/  FMUL.FTZ R150, R144, c[0x0][0x2d0] ;  /* 0x0000b40090967a20 */ /* 0x000fe20000410000 */
[----:B------:R-:W-:Y:S01]  /*136a0*/  FMNMX.FTZ R4, R27, R4, !PT ;  /* 0x000000041b047209 */ /* 0x000fe20007810000 */
[----:B--2---:R-:W1:Y:S03]  /*136b0*/  SHFL.BFLY PT, R2, R0, 0x2, 0x1f ;  /* 0x0c401f0000027f89 */ /* 0x004e6600000e0000 */
[----:B------:R-:W-:Y:S02]  /*136c0*/  FMNMX.FTZ R4, R244, R4, !PT ;  /* 0x00000004f4047209 */ /* 0x000fe40007810000 */
[----:B------:R-:W-:Y:S03]  /*136d0*/  FSEL R150, R150, RZ, P2 ;  /* 0x000000ff96967208 */ /* 0x000fe60001000000 */
[----:B------:R-:W2:Y:S01]  /*136e0*/  SHFL.BFLY PT, R6, R4, 0x2, 0x1f ;  /* 0x0c401f0004067f89 */ /* 0x000ea200000e0000 */
[----:B-1----:R-:W-:Y:S01]  /*136f0*/  FMNMX.FTZ R0, R0, R2, !PT ;  /* 0x0000000200007209 */ /* 0x002fe20007810000 */
[--C-:B------:R-:W-:Y:S04]  /*13700*/  FFMA.FTZ R2, R18, c[0x0][0x2d0], -R150.reuse ;  /* 0x0000b40012027a23 */ /* 0x100fe80000010896 */
[----:B------:R1:W-:Y:S01]  /*13710*/  MUFU.EX2 R49, R2 ;  /* 0x0000000200317308 */ /* 0x0003e20000000800 */
[----:B--2---:R-:W-:Y:S02]  /*13720*/  FMNMX.FTZ R4, R4, R6, !PT ;  /* 0x0000000604047209 */ /* 0x004fe40007810000 */
[C---:B------:R-:W-:Y:S03]  /*13730*/  @P3 LEA R6, P1, R3.reuse, c[0x0][0x1c8], 0x1 ;  /* 0x0000720003063a11 */ /* 0x040fe600078208ff */
[----:B------:R-:W2:Y:S01]  /*13740*/  SHFL.BFLY PT, R143, R4, 0x1, 0x1f ;  /* 0x0c201f00048f7f89 */ /* 0x000ea200000e0000 */
[----:B------:R-:W-:Y:S01]  /*13750*/  @P3 LEA.HI.X R7, R3, c[0x0][0x1cc], R5, 0x1, P1 ;  /* 0x0000730003073a11 */ /* 0x000fe200008f0c05 */
[----:B------:R-:W-:Y:S04]  /*13760*/  FFMA.FTZ R3, R17, c[0x0][0x2d0], -R149 ;  /* 0x0000b40011037a23 */ /* 0x000fe80000010895 */
[----:B------:R3:W-:Y:S02]  /*13770*/  MUFU.EX2 R48, R3 ;  /* 0x0000000300307308 */ /* 0x0007e40000000800 */
[----:B------:R4:W-:Y:S08]  /*13780*/  @P3 LDGSTS.E.BYPASS.LTC128B.128 [R225+0x5900], [R6.64], !P4 ;  /* 0x0590000006e13fae */ /* 0x0009f0000e101d46 */
[----:B-1----:R-:W1:Y:S01]  /*13790*/  SHFL.BFLY PT, R2, R0, 0x1, 0x1f ;  /* 0x0c201f0000027f89 */ /* 0x002e6200000e0000 */
[----:B--2---:R-:W-:Y:S01]  /*137a0*/  FMNMX.FTZ R143, R4, R143, !PT ;  /* 0x0000008f048f7209 */ /* 0x004fe20007810000 */
[--C-:B------:R-:W-:Y:S06]  /*137b0*/  FFMA.FTZ R4, R19, c[0x0][0x2d0], -R150.reuse ;  /* 0x0000b40013047a23 */ /* 0x100fec0000010896 */
[----:B------:R-:W-:Y:S01]  /*137c0*/  LDSM.16.MT88.4 R36, [R210+0x100] ;  /* 0x00010000d224783b */ /* 0x000fe20000004200 */
[C---:B------:R-:W-:Y:S01]  /*137d0*/  FSETP.NEU.FTZ.AND P1, PT, R143.reuse, -INF , PT ;  /* 0xff8000008f00780b */ /* 0x040fe20003f3d000 */
[----:B------:R-:W-:Y:S01]  /*137e0*/  FMUL.FTZ R151, R143, c[0x0][0x2d0] ;  /* 0x0000b4008f977a20 */ /* 0x000fe20000410000 */
[----:B------:R2:W2:Y:S01]  /*137f0*/  MUFU.EX2 R46, R4 ;  /* 0x00000004002e7308 */ /* 0x0004a20000000800 */
[--C-:B---3--:R-:W-:Y:S02]  /*13800*/  FFMA.FTZ R3, R185, c[0x0][0x2d0], -R150.reuse ;  /* 0x0000b400b9037a23 */ /* 0x108fe40000010896 */
[----:B------:R-:W-:Y:S01]  /*13810*/  IMAD.MOV.U32 R185, RZ, RZ, R27 ;  /* 0x000000ffffb97224 */ /* 0x000fe200078e001b */
[----:B------:R-:W-:Y:S01]  /*13820*/  FSEL R151, R151, RZ, P1 ;  /* 0x000000ff97977208 */ /* 0x000fe20000800000 */
[----:B------:R-:W-:Y:S05]  /*13830*/  LDSM.16.MT88.4 R52, [R209+0x1100] ;  /* 0x00110000d134783b */ /* 0x000fea0000004200 */
[----:B------:R3:W-:Y:S01]  /*13840*/  MUFU.EX2 R28, R3 ;  /* 0x00000003001c7308 */ /* 0x0007e20000000800 */
[----:B-1----:R-:W-:Y:S01]  /*13850*/  FMNMX.FTZ R142, R0, R2, !PT ;  /* 0x00000002008e7209 */ /* 0x002fe20007810000 */
[--C-:B------:R-:W-:Y:S01]  /*13860*/  FFMA.FTZ R0, R12, c[0x0][0x2d0], -R151.reuse ;  /* 0x0000b4000c007a23 */ /* 0x100fe20000010897 */
[----:B------:R-:W-:Y:S01]  /*13870*/  FSEL R2, R144, RZ, P2 ;  /* 0x000000ff90027208 */ /* 0x000fe20001000000 */
[----:B------:R-:W0:Y:S06]  /*13880*/  LDGDEPBAR ;  /* 0x00000000000079af */ /* 0x000e2c0000000000 */
[----:B------:R1:W-:Y:S01]  /*13890*/  MUFU.EX2 R50, R0 ;  /* 0x0000000000327308 */ /* 0x0003e20000000800 */
[--C-:B--2---:R-:W-:Y:S01]  /*138a0*/  FFMA.FTZ R4, R187, c[0x0][0x2d0], -R151.reuse ;  /* 0x0000b400bb047a23 */ /* 0x104fe20000010897 */
[----:B------:R-:W-:Y:S02]  /*138b0*/  F2FP.PACK_AB R179, R46, R49 ;  /* 0x000000312eb3723e */ /* 0x000fe400000000ff */
[----:B------:R-:W-:Y:S06]  /*138c0*/  MOV R187, R26 ;  /* 0x0000001a00bb7202 */ /* 0x000fec0000000f00 */
[----:B------:R2:W2:Y:S01]  /*138d0*/  MUFU.EX2 R21, R4 ;  /* 0x0000000400157308 */ /* 0x0004a20000000800 */
[----:B---3--:R-:W-:Y:S02]  /*138e0*/  FFMA.FTZ R3, R184, c[0x0][0x2d0], -R150 ;  /* 0x0000b400b8037a23 */ /* 0x008fe40000010896 */
[----:B------:R-:W-:Y:S07]  /*138f0*/  FMUL.FTZ R184, R142, c[0x0][0x2d0] ;  /* 0x0000b4008eb87a20 */ /* 0x000fee0000410000 */
[----:B------:R3:W-:Y:S01]  /*13900*/  MUFU.EX2 R47, R3 ;  /* 0x00000003002f7308 */ /* 0x0007e20000000800 */
[--C-:B-1----:R-:W-:Y:S09]  /*13910*/  FFMA.FTZ R0, R13, c[0x0][0x2d0], -R151.reuse ;  /* 0x0000b4000d007a23 */ /* 0x102ff20000010897 */
[----:B------:R1:W-:Y:S01]  /*13920*/  MUFU.EX2 R17, R0 ;  /* 0x0000000000117308 */ /* 0x0003e20000000800 */
[----:B--2---:R-:W-:Y:S01]  /*13930*/  FFMA.FTZ R4, R186, c[0x0][0x2d0], -R151 ;  /* 0x0000b400ba047a23 */ /* 0x004fe20000010897 */
[----:B------:R-:W-:Y:S01]  /*13940*/  MOV R197, R21 ;  /* 0x0000001500c57202 */ /* 0x000fe20000000f00 */
[----:B------:R-:W-:Y:S07]  /*13950*/  IMAD.MOV.U32 R186, RZ, RZ, R22 ;  /* 0x000000ffffba7224 */ /* 0x000fee00078e0016 */
[----:B------:R2:W2:Y:S01]  /*13960*/  MUFU.EX2 R5, R4 ;  /* 0x0000000400057308 */ /* 0x0004a20000000800 */
[----:B------:R-:W-:Y:S02]  /*13970*/  F2FP.PACK_AB R176, R186, R240 ;  /* 0x000000f0bab0723e */ /* 0x000fe400000000ff */
[----:B---3--:R-:W-:Y:S02]  /*13980*/  FSEL R3, R145, RZ, P0 ;  /* 0x000000ff91037208 */ /* 0x008fe40000000000 */
[----:B------:R-:W-:Y:S04]  /*13990*/  FSETP.NEU.FTZ.AND P0, PT, R142, -INF , PT ;  /* 0xff8000008e00780b */ /* 0x000fe80003f1d000 */
[----:B------:R-:W-:Y:S05]  /*139a0*/  FSEL R184, R184, RZ, P0 ;  /* 0x000000ffb8b87208 */ /* 0x000fea0000000000 */
[--C-:B-1----:R-:W-:Y:S04]  /*139b0*/  FFMA.FTZ R0, R10, c[0x0][0x2d0], -R184.reuse ;  /* 0x0000b4000a007a23 */ /* 0x102fe800000108b8 */
[----:B------:R1:W-:Y:S01]  /*139c0*/  MUFU.EX2 R44, R0 ;  /* 0x00000000002c7308 */ /* 0x0003e20000000800 */
[--C-:B--2---:R-:W-:Y:S01]  /*139d0*/  FFMA.FTZ R4, R15, c[0x0][0x2d0], -R184.reuse ;  /* 0x0000b4000f047a23 */ /* 0x104fe200000108b8 */
[----:B------:R-:W-:Y:S08]  /*139e0*/  MOV R198, R5 ;  /* 0x0000000500c67202 */ /* 0x000ff00000000f00 */
        /* <DEDUP_REMOVED lines=8> */
[----:B-1----:R-:W-:Y:S02]  /*13a70*/  FADD.FTZ R0, -R3, R140 ;  /* 0x0000008c03007221 */ /* 0x002fe40000010100 */
[----:B--2---:R-:W-:Y:S02]  /*13a80*/  IMAD.MOV.U32 R196, RZ, RZ, R19 ;  /* 0x000000ffffc47224 */ /* 0x004fe400078e0013 */
[----:B------:R-:W-:Y:S04]  /*13a90*/  FMUL.FTZ R0, R0, c[0x0][0x2d0] ;  /* 0x0000b40000007a20 */ /* 0x000fe80000410000 */
[----:B------:R1:W2:Y:S02]  /*13aa0*/  MUFU.EX2 R140, R0 ;  /* 0x00000000008c7308 */ /* 0x0002a40000000800 */
[----:B-1----:R-:W-:Y:S01]  /*13ab0*/  FADD.FTZ R0, -R2, R141 ;  /* 0x0000008d02007221 */ /* 0x002fe20000010100 */
[----:B------:R-:W-:Y:S01]  /*13ac0*/  FSEL R2, R143, RZ, P1 ;  /* 0x000000ff8f027208 */ /* 0x000fe20000800000 */
[----:B--2---:R-:W-:Y:S02]  /*13ad0*/  FMUL.FTZ R4, R140, R152 ;  /* 0x000000988c047220 */ /* 0x004fe40000410000 */
[----:B------:R-:W-:Y:S02]  /*13ae0*/  FMUL.FTZ R0, R0, c[0x0][0x2d0] ;  /* 0x0000b40000007a20 */ /* 0x000fe40000410000 */
[C---:B------:R-:W-:Y:S01]  /*13af0*/  FMUL.FTZ R5, R140.reuse, R153 ;  /* 0x000000998c057220 */ /* 0x040fe20000410000 */
[----:B------:R-:W-:Y:S01]  /*13b00*/  MOV R153, R46 ;  /* 0x0000002e00997202 */ /* 0x000fe20000000f00 */
[----:B------:R1:W2:Y:S01]  /*13b10*/  MUFU.EX2 R141, R0 ;  /* 0x00000000008d7308 */ /* 0x0002a20000000800 */
        /* <DEDUP_REMOVED lines=13> */
[C---:B--2---:R-:W-:Y:S02]  /*13bf0*/  FMUL.FTZ R18, R141.reuse, R166 ;  /* 0x000000a68d127220 */ /* 0x044fe40000410000 */
[----:B------:R-:W-:Y:S02]  /*13c00*/  FMUL.FTZ R0, R0, c[0x0][0x2d0] ;  /* 0x0000b40000007a20 */ /* 0x000fe40000410000 */
[----:B------:R-:W-:Y:S02]  /*13c10*/  IMAD.MOV.U32 R166, RZ, RZ, R238 ;  /* 0x000000ffffa67224 */ /* 0x000fe400078e00ee */
[----:B------:R1:W2:Y:S01]  /*13c20*/  MUFU.EX2 R3, R0 ;  /* 0x0000000000037308 */ /* 0x0002a20000000800 */
[C---:B------:R-:W-:Y:S02]  /*13c30*/  FMUL.FTZ R19, R141.reuse, R167 ;  /* 0x000000a78d137220 */ /* 0x040fe40000410000 */
[----:B------:R-:W-:Y:S02]  /*13c40*/  IMAD.MOV.U32 R167, RZ, RZ, R237 ;  /* 0x000000ffffa77224 */ /* 0x000fe400078e00ed */
[----:B------:R-:W-:Y:S02]  /*13c50*/  IMAD.MOV.U32 R146, RZ, RZ, R20 ;  /* 0x000000ffff927224 */ /* 0x000fe400078e0014 */
[----:B------:R-:W3:Y:S01]  /*13c60*/  LDSM.16.MT88.4 R20, [R209+0x100] ;  /* 0x00010000d114783b */ /* 0x000ee20000004200 */
[C---:B----4-:R-:W-:Y:S01]  /*13c70*/  FMUL.FTZ R6, R141.reuse, R154 ;  /* 0x0000009a8d067220 */ /* 0x050fe20000410000 */
[----:B------:R-:W-:Y:S01]  /*13c80*/  MOV R154, R17 ;  /* 0x00000011009a7202 */ /* 0x000fe20000000f00 */
[----:B------:R-:W-:Y:S01]  /*13c90*/  FMUL.FTZ R7, R141, R155 ;  /* 0x0000009b8d077220 */ /* 0x000fe20000410000 */
[----:B------:R-:W-:Y:S01]  /*13ca0*/  F2FP.PACK_AB R178, R48, R146 ;  /* 0x0000009230b2723e */ /* 0x000fe200000000ff */
[----:B------:R-:W-:Y:S01]  /*13cb0*/  IMAD.MOV.U32 R155, RZ, RZ, R16 ;  /* 0x000000ffff9b7224 */ /* 0x000fe200078e0010 */
[----:B------:R-:W-:Y:S01]  /*13cc0*/  F2FP.PACK_AB R182, R154, R50 ;  /* 0x000000329ab6723e */ /* 0x000fe200000000ff */
[C---:B------:R-:W-:Y:S02]  /*13cd0*/  FMUL.FTZ R16, R140.reuse, R164 ;  /* 0x000000a48c107220 */ /* 0x040fe40000410000 */
[----:B------:R-:W-:Y:S01]  /*13ce0*/  FMUL.FTZ R17, R140, R165 ;  /* 0x000000a58c117220 */ /* 0x000fe20000410000 */
[----:B------:R-:W-:Y:S01]  /*13cf0*/  F2FP.PACK_AB R183, R155, R196 ;  /* 0x000000c49bb7723e */ /* 0x000fe200000000ff */
[----:B------:R-:W-:Y:S02]  /*13d00*/  IMAD.MOV.U32 R165, RZ, RZ, R25 ;  /* 0x000000ffffa57224 */ /* 0x000fe400078e0019 */
[C---:B------:R-:W-:Y:S02]  /*13d10*/  FMUL.FTZ R34, R141.reuse, R114 ;  /* 0x000000728d227220 */ /* 0x040fe40000410000 */
[----:B------:R-:W-:Y:S02]  /*13d20*/  FMUL.FTZ R35, R141, R115 ;  /* 0x000000738d237220 */ /* 0x000fe40000410000 */
[----:B-1----:R-:W-:Y:S01]  /*13d30*/  FADD.FTZ R0, -R2, R147 ;  /* 0x0000009302007221 */ /* 0x002fe20000010100 */
[----:B------:R-:W-:Y:S01]  /*13d40*/  LDSM.16.MT88.4 R112, [R210+0x500] ;  /* 0x00050000d270783b */ /* 0x000fe20000004200 */
[----:B------:R-:W-:Y:S02]  /*13d50*/  FFMA.FTZ R2, R193, c[0x0][0x2d0], -R149 ;  /* 0x0000b400c1027a23 */ /* 0x000fe40000010895 */
[----:B------:R-:W-:Y:S02]  /*13d60*/  FMUL.FTZ R0, R0, c[0x0][0x2d0] ;  /* 0x0000b40000007a20 */ /* 0x000fe40000410000 */
[----:B------:R1:W-:Y:S01]  /*13d70*/  MUFU.EX2 R251, R2 ;  /* 0x0000000200fb7308 */ /* 0x0003e20000000800 */
[C---:B--2---:R-:W-:Y:S01]  /*13d80*/  FMUL.FTZ R9, R3.reuse, R157 ;  /* 0x0000009d03097220 */ /* 0x044fe20000410000 */
[----:B------:R-:W-:Y:S01]  /*13d90*/  MOV R157, R242 ;  /* 0x000000f2009d7202 */ /* 0x000fe20000000f00 */
[C---:B------:R-:W-:Y:S02]  /*13da0*/  FMUL.FTZ R8, R3.reuse, R156 ;  /* 0x0000009c03087220 */ /* 0x040fe40000410000 */
[----:B------:R-:W-:Y:S02]  /*13db0*/  IMAD.MOV.U32 R156, RZ, RZ, R44 ;  /* 0x000000ffff9c7224 */ /* 0x000fe400078e002c */
[C---:B------:R-:W-:Y:S02]  /*13dc0*/  FMUL.FTZ R44, R3.reuse, R124 ;  /* 0x0000007c032c7220 */ /* 0x040fe40000410000 */
[----:B------:R-:W-:Y:S01]  /*13dd0*/  IMAD.MOV.U32 R124, RZ, RZ, R241 ;  /* 0x000000ffff7c7224 */ /* 0x000fe200078e00f1 */
[----:B------:R-:W2:Y:S01]  /*13de0*/  MUFU.EX2 R0, R0 ;  /* 0x0000000000007308 */ /* 0x000ea20000000800 */
[C---:B------:R-:W-:Y:S01]  /*13df0*/  FMUL.FTZ R45, R3.reuse, R125 ;  /* 0x0000007d032d7220 */ /* 0x040fe20000410000 */
[----:B------:R-:W-:Y:S01]  /*13e00*/  MOV R125, R239 ;  /* 0x000000ef007d7202 */ /* 0x000fe20000000f00 */
[----:B------:R-:W-:Y:S02]  /*13e10*/  IMAD.MOV.U32 R193, RZ, RZ, R236 ;  /* 0x000000ffffc17224 */ /* 0x000fe400078e00ec */
[C---:B------:R-:W-:Y:S01]  /*13e20*/  FMUL.FTZ R40, R3.reuse, R120 ;  /* 0x0000007803287220 */ /* 0x040fe20000410000 */
[----:B------:R-:W-:Y:S01]  /*13e30*/  MOV R120, R235 ;  /* 0x000000eb00787202 */ /* 0x000fe20000000f00 */
[----:B------:R-:W-:Y:S02]  /*13e40*/  IMAD.MOV.U32 R147, RZ, RZ, R28 ;  /* 0x000000ffff937224 */ /* 0x000fe400078e001c */
[C---:B------:R-:W-:Y:S02]  /*13e50*/  FMUL.FTZ R12, R3.reuse, R160 ;  /* 0x000000a0030c7220 */ /* 0x040fe40000410000 */
[----:B------:R-:W-:Y:S01]  /*13e60*/  FMUL.FTZ R13, R3, R161 ;  /* 0x000000a1030d7220 */ /* 0x000fe20000410000 */
[----:B------:R-:W-:Y:S01]  /*13e70*/  F2FP.PACK_AB R177, R47, R147 ;  /* 0x000000932fb1723e */ /* 0x000fe200000000ff */
[C---:B------:R-:W-:Y:S01]  /*13e80*/  FMUL.FTZ R24, R3.reuse, R104 ;  /* 0x0000006803187220 */ /* 0x040fe20000410000 */
[----:B------:R-:W-:Y:S01]  /*13e90*/  MOV R161, R49 ;  /* 0x0000003100a17202 */ /* 0x000fe20000000f00 */
[----:B-1----:R-:W-:Y:S02]  /*13ea0*/  FFMA.FTZ R2, R192, c[0x0][0x2d0], -R149 ;  /* 0x0000b400c0027a23 */ /* 0x002fe40000010895 */
[----:B------:R-:W-:Y:S02]  /*13eb0*/  IMAD.MOV.U32 R192, RZ, RZ, R248 ;  /* 0x000000ffffc07224 */ /* 0x000fe400078e00f8 */
[-C--:B---3--:R-:W-:Y:S01]  /*13ec0*/  HMMA.16816.F32 R4, R176, R20.reuse, R4 ;  /* 0x00000014b004723c */ /* 0x088fe20000001804 */
[----:B------:R1:W-:Y:S02]  /*13ed0*/  MUFU.EX2 R248, R2 ;  /* 0x0000000200f87308 */ /* 0x0003e40000000800 */
[C---:B------:R-:W-:Y:S02]  /*13ee0*/  FMUL.FTZ R25, R3.reuse, R105 ;  /* 0x0000006903197220 */ /* 0x040fe40000410000 */
[C---:B--2---:R-:W-:Y:S01]  /*13ef0*/  FMUL.FTZ R11, R0.reuse, R159 ;  /* 0x0000009f000b7220 */ /* 0x044fe20000410000 */
[----:B------:R-:W-:Y:S01]  /*13f00*/  MOV R159, R247 ;  /* 0x000000f7009f7202 */ /* 0x000fe20000000f00 */
[C---:B------:R-:W-:Y:S02]  /*13f10*/  FMUL.FTZ R10, R0.reuse, R158 ;  /* 0x0000009e000a7220 */ /* 0x040fe40000410000 */
[----:B------:R-:W-:Y:S03]  /*13f20*/  IMAD.MOV.U32 R158, RZ, RZ, R240 ;  /* 0x000000ffff9e7224 */ /* 0x000fe600078e00f0 */
[C---:B------:R-:W-:Y:S02]  /*13f30*/  FMUL.FTZ R46, R0.reuse, R126 ;  /* 0x0000007e002e7220 */ /* 0x040fe40000410000 */
[C---:B------:R-:W-:Y:S04]  /*13f40*/  HMMA.16816.F32 R8, R180.reuse, R20, R8 ;  /* 0x00000014b408723c */ /* 0x040fe80000001808 */
[----:B------:R-:W-:Y:S02]  /*13f50*/  IMAD.MOV.U32 R126, RZ, RZ, R234 ;  /* 0x000000ffff7e7224 */ /* 0x000fe400078e00ea */
[C---:B------:R-:W-:Y:S02]  /*13f60*/  FMUL.FTZ R14, R0.reuse, R162 ;  /* 0x000000a2000e7220 */ /* 0x040fe40000410000 */
[----:B------:R-:W-:Y:S04]  /*13f70*/  FMUL.FTZ R15, R0, R163 ;  /* 0x000000a3000f7220 */ /* 0x000fe80000410000 */
[--C-:B-1----:R-:W-:Y:S02]  /*13f80*/  FFMA.FTZ R2, R194, c[0x0][0x2d0], -R150.reuse ;  /* 0x0000b400c2027a23 */ /* 0x102fe40000010896 */
[C---:B------:R-:W-:Y:S01]  /*13f90*/  FMUL.FTZ R20, R140.reuse, R100 ;  /* 0x000000648c147220 */ /* 0x040fe20000410000 */
[-C--:B------:R-:W-:Y:S01]  /*13fa0*/  HMMA.16816.F32 R12, R180, R22.reuse, R12 ;  /* 0x00000016b40c723c */ /* 0x080fe2000000180c */
[----:B------:R1:W-:Y:S02]  /*13fb0*/  MUFU.EX2 R247, R2 ;  /* 0x0000000200f77308 */ /* 0x0003e40000000800 */
[----:B------:R-:W-:Y:S02]  /*13fc0*/  FMUL.FTZ R21, R140, R101 ;  /* 0x000000658c157220 */ /* 0x000fe40000410000 */
[C---:B------:R-:W-:Y:S02]  /*13fd0*/  FMUL.FTZ R26, R0.reuse, R106 ;  /* 0x0000006a001a7220 */ /* 0x040fe40000410000 */
[----:B------:R-:W-:Y:S01]  /*13fe0*/  FMUL.FTZ R27, R0, R107 ;  /* 0x0000006b001b7220 */ /* 0x000fe20000410000 */
[C---:B------:R-:W-:Y:S01]  /*13ff0*/  HMMA.16816.F32 R16, R176.reuse, R22, R16 ;  /* 0x00000016b010723c */ /* 0x040fe20000001810 */
[----:B------:R-:W-:Y:S03]  /*14000*/  LDSM.16.MT88.4 R104, [R209+0x2100] ;  /* 0x00210000d168783b */ /* 0x000fe60000004200 */
[C---:B------:R-:W-:Y:S02]  /*14010*/  FMUL.FTZ R28, R3.reuse, R108 ;  /* 0x0000006c031c7220 */ /* 0x040fe40000410000 */
[----:B------:R-:W-:Y:S02]  /*14020*/  FMUL.FTZ R29, R3, R109 ;  /* 0x0000006d031d7220 */ /* 0x000fe40000410000 */
[C---:B------:R-:W-:Y:S04]  /*14030*/  FMUL.FTZ R22, R141.reuse, R102 ;  /* 0x000000668d167220 */ /* 0x040fe80000410000 */
[----:B------:R-:W-:Y:S02]  /*14040*/  FMUL.FTZ R23, R141, R103 ;  /* 0x000000678d177220 */ /* 0x000fe40000410000 */
[----:B------:R-:W2:Y:S01]  /*14050*/  LDSM.16.MT88.4 R100, [R210+0x1100] ;  /* 0x00110000d264783b */ /* 0x000ea20000004200 */
[----:B------:R-:W-:Y:S02]  /*14060*/  FMUL.FTZ R49, R140, R129 ;  /* 0x000000818c317220 */ /* 0x000fe40000410000 */
[----:B-1----:R-:W-:Y:S02]  /*14070*/  FFMA.FTZ R2, R195, c[0x0][0x2d0], -R150 ;  /* 0x0000b400c3027a23 */ /* 0x002fe40000010896 */
[-C--:B------:R-:W-:Y:S02]  /*14080*/  HMMA.16816.F32 R20, R176, R36.reuse, R20 ;  /* 0x00000024b014723c */ /* 0x080fe40000001814 */
[----:B------:R1:W-:Y:S01]  /*14090*/  MUFU.EX2 R246, R2 ;  /* 0x0000000200f67308 */ /* 0x0003e20000000800 */
[----:B------:R-:W-:Y:S02]  /*140a0*/  IMAD.MOV.U32 R195, RZ, RZ, R243 ;  /* 0x000000ffffc37224 */ /* 0x000fe400078e00f3 */
[C---:B------:R-:W-:Y:S02]  /*140b0*/  FMUL.FTZ R30, R0.reuse, R110 ;  /* 0x0000006e001e7220 */ /* 0x040fe40000410000 */
[----:B------:R-:W-:Y:S01]  /*140c0*/  FMUL.FTZ R31, R0, R111 ;  /* 0x0000006f001f7220 */ /* 0x000fe20000410000 */
[C---:B------:R-:W-:Y:S04]  /*140d0*/  HMMA.16816.F32 R24, R180.reuse, R36, R24 ;  /* 0x00000024b418723c */ /* 0x040fe80000001818 */
[----:B------:R-:W-:Y:S01]  /*140e0*/  FMUL.FTZ R41, R3, R121 ;  /* 0x0000007903297220 */ /* 0x000fe20000410000 */
[----:B------:R-:W-:Y:S01]  /*140f0*/  MOV R121, R66 ;  /* 0x0000004200797202 */ /* 0x000fe20000000f00 */
[C---:B------:R-:W-:Y:S02]  /*14100*/  FMUL.FTZ R66, R141.reuse, R138 ;  /* 0x0000008a8d427220 */ /* 0x040fe40000410000 */
[-C--:B------:R-:W-:Y:S04]  /*14110*/  HMMA.16816.F32 R28, R180, R38.reuse, R28 ;  /* 0x00000026b41c723c */ /* 0x080fe8000000181c */
[C---:B------:R-:W-:Y:S02]  /*14120*/  FMUL.FTZ R36, R140.reuse, R116 ;  /* 0x000000748c247220 */ /* 0x040fe40000410000 */
[----:B------:R-:W-:Y:S02]  /*14130*/  FMUL.FTZ R37, R140, R117 ;  /* 0x000000758c257220 */ /* 0x000fe40000410000 */
[C---:B------:R-:W-:Y:S04]  /*14140*/  HMMA.16816.F32 R32, R176.reuse, R38, R32 ;  /* 0x00000026b020723c */ /* 0x040fe80000001820 */
[--C-:B-1----:R-:W-:Y:S02]  /*14150*/  FFMA.FTZ R2, R188, c[0x0][0x2d0], -R149.reuse ;  /* 0x0000b400bc027a23 */ /* 0x102fe40000010895 */
[C---:B------:R-:W-:Y:S02]  /*14160*/  FMUL.FTZ R42, R0.reuse, R122 ;  /* 0x0000007a002a7220 */ /* 0x040fe40000410000 */
[----:B------:R1:W-:Y:S01]  /*14170*/  MUFU.EX2 R245, R2 ;  /* 0x0000000200f57308 */ /* 0x0003e20000000800 */
[C---:B------:R-:W-:Y:S03]  /*14180*/  FMUL.FTZ R38, R141.reuse, R118 ;  /* 0x000000768d267220 */ /* 0x040fe60000410000 */
[C---:B------:R-:W-:Y:S02]  /*14190*/  FMUL.FTZ R39, R141.reuse, R119 ;  /* 0x000000778d277220 */ /* 0x040fe40000410000 */
[----:B------:R-:W-:Y:S01]  /*141a0*/  LDSM.16.MT88.4 R116, [R209+0x1500] ;  /* 0x00150000d174783b */ /* 0x000fe20000004200 */
[C---:B------:R-:W-:Y:S01]  /*141b0*/  FMUL.FTZ R43, R0.reuse, R123 ;  /* 0x0000007b002b7220 */ /* 0x040fe20000410000 */
[----:B------:R-:W-:Y:S01]  /*141c0*/  MOV R123, R51 ;  /* 0x00000033007b7202 */ /* 0x000fe20000000f00 */
[C---:B------:R-:W-:Y:S02]  /*141d0*/  FMUL.FTZ R51, R141.reuse, R131 ;  /* 0x000000838d337220 */ /* 0x040fe40000410000 */
[-C--:B------:R-:W-:Y:S03]  /*141e0*/  HMMA.16816.F32 R36, R176, R52.reuse, R36 ;  /* 0x00000034b024723c */ /* 0x080fe60000001824 */
[----:B------:R-:W-:Y:S02]  /*141f0*/  FMUL.FTZ R47, R0, R127 ;  /* 0x0000007f002f7220 */ /* 0x000fe40000410000 */
        /* <DEDUP_REMOVED lines=33> */
[C---:B------:R-:W-:Y:S04]  /*14410*/  FMUL.FTZ R65, R140.reuse, R137 ;  /* 0x000000898c417220 */ /* 0x040fe80000410000 */
[----:B------:R-:W-:Y:S02]  /*14420*/  IMAD.MOV.U32 R194, RZ, RZ, R64 ;  /* 0x000000ffffc27224 */ /* 0x000fe400078e0040 */
[----:B------:R-:W-:Y:S02]  /*14430*/  FMUL.FTZ R64, R140, R136 ;  /* 0x000000888c407220 */ /* 0x000fe40000410000 */
[----:B------:R-:W-:Y:S01]  /*14440*/  LDSM.16.MT88.4 R136, [R210+0x1d00] ;  /* 0x001d0000d288783b */ /* 0x000fe20000004200 */
[C---:B------:R-:W-:Y:S02]  /*14450*/  FMUL.FTZ R70, R141.reuse, R70 ;  /* 0x000000468d467220 */ /* 0x040fe40000410000 */
[----:B------:R-:W-:Y:S02]  /*14460*/  FMUL.FTZ R71, R141, R71 ;  /* 0x000000478d477220 */ /* 0x000fe40000410000 */
[C---:B------:R-:W-:Y:S03]  /*14470*/  HMMA.16816.F32 R64, R176.reuse, R102, R64 ;  /* 0x00000066b040723c */ /* 0x040fe60000001840 */
[----:B------:R-:W2:Y:S01]  /*14480*/  LDSM.16.MT88.4 R100, [R210+0x2100] ;  /* 0x00210000d264783b */ /* 0x000ea20000004200 */
[C---:B------:R-:W-:Y:S02]  /*14490*/  FMUL.FTZ R72, R3.reuse, R72 ;  /* 0x0000004803487220 */ /* 0x040fe40000410000 */
[C---:B------:R-:W-:Y:S02]  /*144a0*/  FMUL.FTZ R73, R3.reuse, R73 ;  /* 0x0000004903497220 */ /* 0x040fe40000410000 */
[-C--:B------:R-:W-:Y:S04]  /*144b0*/  HMMA.16816.F32 R68, R176, R104.reuse, R68 ;  /* 0x00000068b044723c */ /* 0x080fe80000001844 */
[--C-:B-1----:R-:W-:Y:S02]  /*144c0*/  FFMA.FTZ R2, R206, c[0x0][0x2d0], -R151.reuse ;  /* 0x0000b400ce027a23 */ /* 0x102fe40000010897 */
[C---:B------:R-:W-:Y:S02]  /*144d0*/  FMUL.FTZ R74, R0.reuse, R74 ;  /* 0x0000004a004a7220 */ /* 0x040fe40000410000 */
[----:B------:R1:W-:Y:S01]  /*144e0*/  MUFU.EX2 R241, R2 ;  /* 0x0000000200f17308 */ /* 0x0003e20000000800 */
[C---:B------:R-:W-:Y:S03]  /*144f0*/  FMUL.FTZ R75, R0.reuse, R75 ;  /* 0x0000004b004b7220 */ /* 0x040fe60000410000 */
[C---:B------:R-:W-:Y:S02]  /*14500*/  FMUL.FTZ R76, R3.reuse, R76 ;  /* 0x0000004c034c7220 */ /* 0x040fe40000410000 */
[----:B------:R-:W-:Y:S02]  /*14510*/  FMUL.FTZ R77, R3, R77 ;  /* 0x0000004d034d7220 */ /* 0x000fe40000410000 */
[C---:B------:R-:W-:Y:S04]  /*14520*/  HMMA.16816.F32 R72, R180.reuse, R104, R72 ;  /* 0x00000068b448723c */ /* 0x040fe80000001848 */
[C---:B------:R-:W-:Y:S02]  /*14530*/  FMUL.FTZ R78, R0.reuse, R78 ;  /* 0x0000004e004e7220 */ /* 0x040fe40000410000 */
[C---:B------:R-:W-:Y:S02]  /*14540*/  FMUL.FTZ R79, R0.reuse, R79 ;  /* 0x0000004f004f7220 */ /* 0x040fe40000410000 */
[C---:B------:R-:W-:Y:S04]  /*14550*/  FMUL.FTZ R82, R141.reuse, R82 ;  /* 0x000000528d527220 */ /* 0x040fe80000410000 */
[----:B------:R-:W-:Y:S01]  /*14560*/  FMUL.FTZ R83, R141, R83 ;  /* 0x000000538d537220 */ /* 0x000fe20000410000 */
[-C--:B------:R-:W-:Y:S03]  /*14570*/  HMMA.16816.F32 R76, R180, R106.reuse, R76 ;  /* 0x0000006ab44c723c */ /* 0x080fe6000000184c */
[----:B-1----:R-:W-:Y:S02]  /*14580*/  FFMA.FTZ R2, R205, c[0x0][0x2d0], -R151 ;  /* 0x0000b400cd027a23 */ /* 0x002fe40000010897 */
[----:B------:R-:W-:Y:S02]  /*14590*/  FMUL.FTZ R88, R3, R88 ;  /* 0x0000005803587220 */ /* 0x000fe40000410000 */
[----:B------:R1:W3:Y:S01]  /*145a0*/  MUFU.EX2 R240, R2 ;  /* 0x0000000200f07308 */ /* 0x0002e20000000800 */
[C---:B------:R-:W-:Y:S01]  /*145b0*/  HMMA.16816.F32 R80, R176.reuse, R106, R80 ;  /* 0x0000006ab050723c */ /* 0x040fe20000001850 */
[----:B------:R-:W4:Y:S03]  /*145c0*/  LDSM.16.MT88.4 R104, [R209+0x500] ;  /* 0x00050000d168783b */ /* 0x000f260000004200 */
[C---:B------:R-:W-:Y:S02]  /*145d0*/  FMUL.FTZ R86, R141.reuse, R86 ;  /* 0x000000568d567220 */ /* 0x040fe40000410000 */
[----:B------:R-:W-:Y:S02]  /*145e0*/  FMUL.FTZ R87, R141, R87 ;  /* 0x000000578d577220 */ /* 0x000fe40000410000 */
[C---:B------:R-:W-:Y:S04]  /*145f0*/  FMUL.FTZ R89, R3.reuse, R89 ;  /* 0x0000005903597220 */ /* 0x040fe80000410000 */
[C---:B------:R-:W-:Y:S01]  /*14600*/  FMUL.FTZ R90, R0.reuse, R90 ;  /* 0x0000005a005a7220 */ /* 0x040fe20000410000 */
[-C--:B--2---:R-:W-:Y:S03]  /*14610*/  HMMA.16816.F32 R84, R176, R100.reuse, R84 ;  /* 0x00000064b054723c */ /* 0x084fe60000001854 */
[C---:B------:R-:W-:Y:S02]  /*14620*/  FMUL.FTZ R91, R0.reuse, R91 ;  /* 0x0000005b005b7220 */ /* 0x040fe40000410000 */
[C---:B------:R-:W-:Y:S02]  /*14630*/  FMUL.FTZ R92, R3.reuse, R92 ;  /* 0x0000005c035c7220 */ /* 0x040fe40000410000 */
[----:B------:R-:W-:Y:S02]  /*14640*/  FMUL.FTZ R93, R3, R93 ;  /* 0x0000005d035d7220 */ /* 0x000fe40000410000 */
[----:B------:R-:W-:Y:S01]  /*14650*/  FMUL.FTZ R94, R0, R94 ;  /* 0x0000005e005e7220 */ /* 0x000fe20000410000 */
[C---:B------:R-:W-:Y:S04]  /*14660*/  HMMA.16816.F32 R88, R180.reuse, R100, R88 ;  /* 0x00000064b458723c */ /* 0x040fe80000001858 */
[--C-:B-1----:R-:W-:Y:S01]  /*14670*/  FFMA.FTZ R2, R207, c[0x0][0x2d0], -R184.reuse ;  /* 0x0000b400cf027a23 */ /* 0x102fe200000108b8 */
[----:B---3--:R-:W-:Y:S01]  /*14680*/  F2FP.PACK_AB R108, R240, R241 ;  /* 0x000000f1f06c723e */ /* 0x008fe200000000ff */
[----:B------:R-:W-:Y:S01]  /*14690*/  FMUL.FTZ R95, R0, R95 ;  /* 0x0000005f005f7220 */ /* 0x000fe20000410000 */
[----:B------:R-:W-:Y:S01]  /*146a0*/  F2FP.PACK_AB R100, R248, R251 ;  /* 0x000000fbf864723e */ /* 0x000fe200000000ff */
[----:B------:R1:W-:Y:S01]  /*146b0*/  MUFU.EX2 R239, R2 ;  /* 0x0000000200ef7308 */ /* 0x0003e20000000800 */
[----:B------:R-:W-:Y:S03]  /*146c0*/  F2FP.PACK_AB R101, R246, R247 ;  /* 0x000000f7f665723e */ /* 0x000fe600000000ff */
[C---:B------:R-:W-:Y:S01]  /*146d0*/  FMUL.FTZ R98, R141.reuse, R98 ;  /* 0x000000628d627220 */ /* 0x040fe20000410000 */
[-C--:B------:R-:W-:Y:S01]  /*146e0*/  HMMA.16816.F32 R92, R180, R102.reuse, R92 ;  /* 0x00000066b45c723c */ /* 0x080fe2000000185c */
[----:B------:R-:W-:Y:S02]  /*146f0*/  LDSM.16.MT88.4 R180, [R209+0x2d00] ;  /* 0x002d0000d1b4783b */ /* 0x000fe40000004200 */
[----:B------:R-:W-:Y:S02]  /*14700*/  FMUL.FTZ R99, R141, R99 ;  /* 0x000000638d637220 */ /* 0x000fe40000410000 */
[----:B------:R-:W-:Y:S05]  /*14710*/  FFMA.FTZ R120, R120, c[0x0][0x2d0], -R149 ;  /* 0x0000b40078787a23 */ /* 0x000fea0000010895 */
[----:B------:R-:W-:Y:S07]  /*14720*/  HMMA.16816.F32 R96, R176, R102, R96 ;  /* 0x00000066b060723c */ /* 0x000fee0000001860 */
[----:B------:R-:W-:Y:S01]  /*14730*/  F2FP.PACK_AB R102, R244, R245 ;  /* 0x000000f5f466723e */ /* 0x000fe200000000ff */
[--C-:B-1----:R-:W-:Y:S01]  /*14740*/  FFMA.FTZ R2, R227, c[0x0][0x2d0], -R184.reuse ;  /* 0x0000b400e3027a23 */ /* 0x102fe200000108b8 */
[----:B------:R-:W-:Y:S03]  /*14750*/  F2FP.PACK_AB R103, R242, R243 ;  /* 0x000000f3f267723e */ /* 0x000fe600000000ff */
[----:B------:R1:W2:Y:S04]  /*14760*/  MUFU.EX2 R238, R2 ;  /* 0x0000000200ee7308 */ /* 0x0002a80000000800 */
[-C--:B----4-:R-:W-:Y:S05]  /*14770*/  HMMA.16816.F32 R4, R100, R104.reuse, R4 ;  /* 0x000000686404723c */ /* 0x090fea0000001804 */
[--C-:B-1----:R-:W-:Y:S01]  /*14780*/  FFMA.FTZ R2, R228, c[0x0][0x2d0], -R151.reuse ;  /* 0x0000b400e4027a23 */ /* 0x102fe20000010897 */
[----:B--2---:R-:W-:Y:S01]  /*14790*/  F2FP.PACK_AB R109, R238, R239 ;  /* 0x000000efee6d723e */ /* 0x004fe200000000ff */
        /* <DEDUP_REMOVED lines=31> */
[----:B-1----:R-:W-:Y:S01]  /*14990*/  FFMA.FTZ R2, R252, c[0x0][0x2d0], -R150 ;  /* 0x0000b400fc027a23 */ /* 0x002fe20000010896 */
[----:B------:R-:W-:Y:S03]  /*149a0*/  MOV R252, R154 ;  /* 0x0000009a00fc7202 */ /* 0x000fe60000000f00 */
[-C--:B--2---:R-:W-:Y:S01]  /*149b0*/  HMMA.16816.F32 R52, R100, R104.reuse, R52 ;  /* 0x000000686434723c */ /* 0x084fe20000001834 */
[----:B------:R1:W2:Y:S07]  /*149c0*/  MUFU.EX2 R229, R2 ;  /* 0x0000000200e57308 */ /* 0x0002ae0000000800 */
[C---:B------:R-:W-:Y:S08]  /*149d0*/  HMMA.16816.F32 R56, R108.reuse, R104, R56 ;  /* 0x000000686c38723c */ /* 0x040ff00000001838 */
[-C--:B------:R-:W-:Y:S08]  /*149e0*/  HMMA.16816.F32 R60, R108, R106.reuse, R60 ;  /* 0x0000006a6c3c723c */ /* 0x080ff0000000183c */
[C---:B------:R-:W-:Y:S04]  /*149f0*/  HMMA.16816.F32 R64, R100.reuse, R106, R64 ;  /* 0x0000006a6440723c */ /* 0x040fe80000001840 */
[----:B-1----:R-:W-:Y:S02]  /*14a00*/  FFMA.FTZ R2, R126, c[0x0][0x2d0], -R149 ;  /* 0x0000b4007e027a23 */ /* 0x002fe40000010895 */
[----:B------:R-:W-:Y:S01]  /*14a10*/  IMAD.MOV.U32 R126, RZ, RZ, R125 ;  /* 0x000000ffff7e7224 */ /* 0x000fe200078e007d */
[----:B------:R-:W-:Y:S01]  /*14a20*/  MOV R125, R124 ;  /* 0x0000007c007d7202 */ /* 0x000fe20000000f00 */
[-C--:B----4-:R-:W-:Y:S01]  /*14a30*/  HMMA.16816.F32 R68, R100, R112.reuse, R68 ;  /* 0x000000706444723c */ /* 0x090fe20000001844 */
[----:B------:R1:W4:Y:S03]  /*14a40*/  MUFU.EX2 R230, R2 ;  /* 0x0000000200e67308 */ /* 0x0003260000000800 */
[----:B------:R-:W-:Y:S02]  /*14a50*/  IMAD.MOV.U32 R127, RZ, RZ, R126 ;  /* 0x000000ffff7f7224 */ /* 0x000fe400078e007e */
[----:B------:R-:W-:Y:S02]  /*14a60*/  IMAD.MOV.U32 R126, RZ, RZ, R125 ;  /* 0x000000ffff7e7224 */ /* 0x000fe400078e007d */
[C---:B------:R-:W-:Y:S04]  /*14a70*/  HMMA.16816.F32 R72, R108.reuse, R112, R72 ;  /* 0x000000706c48723c */ /* 0x040fe80000001848 */
[----:B------:R-:W-:Y:S02]  /*14a80*/  IMAD.MOV.U32 R124, RZ, RZ, R195 ;  /* 0x000000ffff7c7224 */ /* 0x000fe400078e00c3 */
[----:B------:R-:W-:Y:S01]  /*14a90*/  IMAD.MOV.U32 R195, RZ, RZ, R194 ;  /* 0x000000ffffc37224 */ /* 0x000fe200078e00c2 */
[----:B------:R-:W-:Y:S01]  /*14aa0*/  MOV R194, R123 ;  /* 0x0000007b00c27202 */ /* 0x000fe20000000f00 */
[-C--:B------:R-:W-:Y:S04]  /*14ab0*/  HMMA.16816.F32 R76, R108, R114.reuse, R76 ;  /* 0x000000726c4c723c */ /* 0x080fe8000000184c */
[----:B------:R-:W-:Y:S01]  /*14ac0*/  IMAD.MOV.U32 R123, RZ, RZ, R192 ;  /* 0x000000ffff7b7224 */ /* 0x000fe200078e00c0 */
[----:B------:R-:W-:Y:S01]  /*14ad0*/  MOV R125, R124 ;  /* 0x0000007c007d7202 */ /* 0x000fe20000000f00 */
[----:B------:R-:W-:Y:S01]  /*14ae0*/  IMAD.MOV.U32 R192, RZ, RZ, R165 ;  /* 0x000000ffffc07224 */ /* 0x000fe200078e00a5 */
[----:B------:R-:W-:Y:S01]  /*14af0*/  MOV R165, R224 ;  /* 0x000000e000a57202 */ /* 0x000fe20000000f00 */
[C---:B------:R-:W-:Y:S01]  /*14b00*/  HMMA.16816.F32 R80, R100.reuse, R114, R80 ;  /* 0x000000726450723c */ /* 0x040fe20000001850 */
[----:B------:R-:W-:Y:S03]  /*14b10*/  LDSM.16.MT88.4 R112, [R210+0x900] ;  /* 0x00090000d270783b */ /* 0x000fe60000004200 */
[----:B-1----:R-:W-:Y:S02]  /*14b20*/  FFMA.FTZ R2, R250, c[0x0][0x2d0], -R150 ;  /* 0x0000b400fa027a23 */ /* 0x002fe40000010896 */
[----:B------:R-:W-:Y:S02]  /*14b30*/  IMAD.MOV.U32 R124, RZ, RZ, R195 ;  /* 0x000000ffff7c7224 */ /* 0x000fe400078e00c3 */
[-C--:B---3--:R-:W-:Y:S01]  /*14b40*/  HMMA.16816.F32 R84, R100, R116.reuse, R84 ;  /* 0x000000746454723c */ /* 0x088fe20000001854 */
[----:B------:R1:W-:Y:S01]  /*14b50*/  MUFU.EX2 R227, R2 ;  /* 0x0000000200e37308 */ /* 0x0003e20000000800 */
[----:B------:R3:W5:Y:S02]  /*14b60*/  LDL.LU R224, [R1+0x78] ;  /* 0x0000780001e07983 */ /* 0x0007640000300800 */
[----:B------:R-:W-:Y:S01]  /*14b70*/  IMAD.MOV.U32 R195, RZ, RZ, R194 ;  /* 0x000000ffffc37224 */ /* 0x000fe200078e00c2 */
[----:B------:R-:W-:Y:S01]  /*14b80*/  MOV R194, R123 ;  /* 0x0000007b00c27202 */ /* 0x000fe20000000f00 */
[----:B------:R-:W-:Y:S02]  /*14b90*/  IMAD.MOV.U32 R123, RZ, RZ, R192 ;  /* 0x000000ffff7b7224 */ /* 0x000fe400078e00c0 */
[C---:B------:R-:W-:Y:S04]  /*14ba0*/  HMMA.16816.F32 R88, R108.reuse, R116, R88 ;  /* 0x000000746c58723c */ /* 0x040fe80000001858 */
[----:B------:R-:W-:Y:S01]  /*14bb0*/  IMAD.MOV.U32 R192, RZ, RZ, R165 ;  /* 0x000000ffffc07224 */ /* 0x000fe200078e00a5 */
[----:B------:R-:W-:Y:S01]  /*14bc0*/  MOV R165, R213 ;  /* 0x000000d500a57202 */ /* 0x000fe20000000f00 */
[----:B------:R-:W-:Y:S01]  /*14bd0*/  FFMA.FTZ R104, R125, c[0x0][0x2d0], -R151 ;  /* 0x0000b4007d687a23 */ /* 0x000fe20000010897 */
[----:B------:R3:W5:Y:S01]  /*14be0*/  LDL.LU R213, [R1+0x74] ;  /* 0x0000740001d57983 */ /* 0x0007620000300800 */
[-C--:B------:R-:W-:Y:S02]  /*14bf0*/  HMMA.16816.F32 R92, R108, R118.reuse, R92 ;  /* 0x000000766c5c723c */ /* 0x080fe4000000185c */
[----:B------:R3:W-:Y:S02]  /*14c00*/  MUFU.EX2 R205, R104 ;  /* 0x0000006800cd7308 */ /* 0x0007e40000000800 */
[----:B------:R-:W-:Y:S04]  /*14c10*/  IMAD.MOV.U32 R250, RZ, RZ, R153 ;  /* 0x000000fffffa7224 */ /* 0x000fe800078e0099 */
[----:B------:R-:W-:Y:S01]  /*14c20*/  HMMA.16816.F32 R96, R100, R118, R96 ;  /* 0x000000766460723c */ /* 0x000fe20000001860 */
[----:B------:R-:W-:Y:S03]  /*14c30*/  LDSM.16.MT88.4 R116, [R209+0x1900] ;  /* 0x00190000d174783b */ /* 0x000fe60000004200 */
        /* <DEDUP_REMOVED lines=11> */
[----:B---3--:R-:W-:Y:S01]  /*14cf0*/  F2FP.PACK_AB R108, R205, R206 ;  /* 0x000000cecd6c723e */ /* 0x008fe200000000ff */
[----:B------:R-:W-:Y:S02]  /*14d00*/  IMAD.MOV.U32 R124, RZ, RZ, R195 ;  /* 0x000000ffff7c7224 */ /* 0x000fe400078e00c3 */
[----:B------:R-:W-:Y:S01]  /*14d10*/  IMAD.MOV.U32 R195, RZ, RZ, R194 ;  /* 0x000000ffffc37224 */ /* 0x000fe200078e00c2 */
[----:B------:R-:W-:Y:S01]  /*14d20*/  MOV R194, R123 ;  /* 0x0000007b00c27202 */ /* 0x000fe20000000f00 */
[----:B------:R-:W-:Y:S03]  /*14d30*/  IMAD.MOV.U32 R123, RZ, RZ, R192 ;  /* 0x000000ffff7b7224 */ /* 0x000fe600078e00c0 */
[----:B------:R-:W-:Y:S01]  /*14d40*/  IMAD.MOV.U32 R192, RZ, RZ, R193 ;  /* 0x000000ffffc07224 */ /* 0x000fe200078e00c1 */
[----:B------:R-:W-:Y:S01]  /*14d50*/  MOV R193, R159 ;  /* 0x0000009f00c17202 */ /* 0x000fe20000000f00 */
[----:B------:R-:W-:Y:S02]  /*14d60*/  IMAD.MOV.U32 R159, RZ, RZ, R157 ;  /* 0x000000ffff9f7224 */ /* 0x000fe400078e009d */
[----:B------:R-:W-:Y:S01]  /*14d70*/  IMAD.MOV.U32 R157, RZ, RZ, R197 ;  /* 0x000000ffff9d7224 */ /* 0x000fe200078e00c5 */
[----:B------:R-:W-:Y:S02]  /*14d80*/  MOV R197, R203 ;  /* 0x000000cb00c57202 */ /* 0x000fe40000000f00 */
[----:B------:R1:W-:Y:S02]  /*14d90*/  MUFU.EX2 R203, R2 ;  /* 0x0000000200cb7308 */ /* 0x0003e40000000800 */
[----:B-1----:R-:W-:Y:S02]  /*14da0*/  FFMA.FTZ R2, R200, c[0x0][0x2d0], -R184 ;  /* 0x0000b400c8027a23 */ /* 0x002fe400000108b8 */
[----:B------:R-:W-:Y:S06]  /*14db0*/  IMAD.MOV.U32 R200, RZ, RZ, R201 ;  /* 0x000000ffffc87224 */ /* 0x000fec00078e00c9 */
[----:B------:R1:W2:Y:S02]  /*14dc0*/  MUFU.EX2 R201, R2 ;  /* 0x0000000200c97308 */ /* 0x0002a40000000800 */
[----:B-1----:R-:W-:Y:S01]  /*14dd0*/  FFMA.FTZ R2, R124, c[0x0][0x2d0], -R151 ;  /* 0x0000b4007c027a23 */ /* 0x002fe20000010897 */
[----:B--2---:R-:W-:Y:S01]  /*14de0*/  F2FP.PACK_AB R109, R201, R203 ;  /* 0x000000cbc96d723e */ /* 0x004fe200000000ff */
[----:B------:R-:W-:Y:S01]  /*14df0*/  IMAD.MOV.U32 R124, RZ, RZ, R195 ;  /* 0x000000ffff7c7224 */ /* 0x000fe200078e00c3 */
[----:B------:R-:W-:Y:S01]  /*14e00*/  MOV R195, R194 ;  /* 0x000000c200c37202 */ /* 0x000fe20000000f00 */
[----:B------:R-:W-:Y:S02]  /*14e10*/  IMAD.MOV.U32 R194, RZ, RZ, R123 ;  /* 0x000000ffffc27224 */ /* 0x000fe400078e007b */
[----:B------:R-:W-:Y:S01]  /*14e20*/  IMAD.MOV.U32 R123, RZ, RZ, R192 ;  /* 0x000000ffff7b7224 */ /* 0x000fe200078e00c0 */
[----:B------:R-:W-:Y:S01]  /*14e30*/  MOV R192, R163 ;  /* 0x000000a300c07202 */ /* 0x000fe20000000f00 */
[----:B------:R-:W-:Y:S02]  /*14e40*/  IMAD.MOV.U32 R163, RZ, RZ, R202 ;  /* 0x000000ffffa37224 */ /* 0x000fe400078e00ca */
[----:B------:R1:W-:Y:S02]  /*14e50*/  MUFU.EX2 R202, R2 ;  /* 0x0000000200ca7308 */ /* 0x0003e40000000800 */
[----:B-1----:R-:W-:Y:S08]  /*14e60*/  FFMA.FTZ R2, R200, c[0x0][0x2d0], -R151 ;  /* 0x0000b400c8027a23 */ /* 0x002ff00000010897 */
[----:B------:R1:W2:Y:S02]  /*14e70*/  MUFU.EX2 R200, R2 ;  /* 0x0000000200c87308 */ /* 0x0002a40000000800 */
[--C-:B-1----:R-:W-:Y:S01]  /*14e80*/  FFMA.FTZ R2, R199, c[0x0][0x2d0], -R184.reuse ;  /* 0x0000b400c7027a23 */ /* 0x102fe200000108b8 */
[----:B--2---:R-:W-:Y:S07]  /*14e90*/  F2FP.PACK_AB R110, R200, R202 ;  /* 0x000000cac86e723e */ /* 0x004fee00000000ff */
[----:B------:R1:W-:Y:S02]  /*14ea0*/  MUFU.EX2 R199, R2 ;  /* 0x0000000200c77308 */ /* 0x0003e40000000800 */
[----:B-1----:R-:W-:Y:S02]  /*14eb0*/  FFMA.FTZ R2, R124, c[0x0][0x2d0], -R184 ;  /* 0x0000b4007c027a23 */ /* 0x002fe400000108b8 */
[----:B------:R-:W-:Y:S01]  /*14ec0*/  IMAD.MOV.U32 R124, RZ, RZ, R194 ;  /* 0x000000ffff7c7224 */ /* 0x000fe200078e00c2 */
[----:B------:R-:W-:Y:S01]  /*14ed0*/  MOV R194, R122 ;  /* 0x0000007a00c27202 */ /* 0x000fe20000000f00 */
[----:B------:R-:W-:Y:S02]  /*14ee0*/  IMAD.MOV.U32 R122, RZ, RZ, R121 ;  /* 0x000000ffff7a7224 */ /* 0x000fe400078e0079 */
[----:B------:R-:W-:Y:S01]  /*14ef0*/  IMAD.MOV.U32 R121, RZ, RZ, R162 ;  /* 0x000000ffff797224 */ /* 0x000fe200078e00a2 */
[----:B------:R-:W-:Y:S02]  /*14f00*/  MOV R162, R198 ;  /* 0x000000c600a27202 */ /* 0x000fe40000000f00 */
[----:B------:R-:W1:Y:S02]  /*14f10*/  MUFU.EX2 R198, R2 ;  /* 0x0000000200c67308 */ /* 0x000e640000000800 */
[----:B-1----:R-:W-:Y:S01]  /*14f20*/  F2FP.PACK_AB R111, R198, R199 ;  /* 0x000000c7c66f723e */ /* 0x002fe200000000ff */
[----:B------:R-:W-:Y:S02]  /*14f30*/  FFMA.FTZ R2, R123, c[0x0][0x2d0], -R149 ;  /* 0x0000b4007b027a23 */ /* 0x000fe40000010895 */
[----:B------:R-:W-:Y:S02]  /*14f40*/  IMAD.MOV.U32 R123, RZ, RZ, R193 ;  /* 0x000000ffff7b7224 */ /* 0x000fe400078e00c1 */
[----:B------:R-:W-:Y:S01]  /*14f50*/  IMAD.MOV.U32 R193, RZ, RZ, R159 ;  /* 0x000000ffffc17224 */ /* 0x000fe200078e009f */
[----:B------:R-:W-:Y:S01]  /*14f60*/  MOV R159, R197 ;  /* 0x000000c5009f7202 */ /* 0x000fe20000000f00 */
[C---:B------:R-:W-:Y:S01]  /*14f70*/  HMMA.16816.F32 R8, R108.reuse, R104, R8 ;  /* 0x000000686c08723c */ /* 0x040fe20000001808 */
[----:B------:R1:W-:Y:S07]  /*14f80*/  MUFU.EX2 R197, R2 ;  /* 0x0000000200c57308 */ /* 0x0003ee0000000800 */
[-C--:B------:R-:W-:Y:S08]  /*14f90*/  HMMA.16816.F32 R12, R108, R106.reuse, R12 ;  /* 0x0000006a6c0c723c */ /* 0x080ff0000000180c */
[C---:B------:R-:W-:Y:S01]  /*14fa0*/  HMMA.16816.F32 R16, R100.reuse, R106, R16 ;  /* 0x0000006a6410723c */ /* 0x040fe20000001810 */
[----:B------:R-:W2:Y:S07]  /*14fb0*/  LDSM.16.MT88.4 R104, [R210+0x1900] ;  /* 0x00190000d268783b */ /* 0x000eae0000004200 */
[-C--:B------:R-:W-:Y:S04]  /*14fc0*/  HMMA.16816.F32 R20, R100, R112.reuse, R20 ;  /* 0x000000706414723c */ /* 0x080fe80000001814 */
[----:B-1----:R-:W-:Y:S02]  /*14fd0*/  FFMA.FTZ R2, R194, c[0x0][0x2d0], -R149 ;  /* 0x0000b400c2027a23 */ /* 0x002fe40000010895 */
        /* <DEDUP_REMOVED lines=10> */
[----:B------:R-:W1:Y:S03]  /*15080*/  LDSM.16.MT88.4 R112, [R209+0x2900] ;  /* 0x00290000d170783b */ /* 0x000e660000004200 */
[----:B------:R-:W-:Y:S02]  /*15090*/  IMAD.MOV.U32 R164, RZ, RZ, R196 ;  /* 0x000000ffffa47224 */ /* 0x000fe400078e00c4 */
[----:B------:R3:W-:Y:S02]  /*150a0*/  MUFU.EX2 R196, R2 ;  /* 0x0000000200c47308 */ /* 0x0007e40000000800 */
[-C--:B------:R-:W-:Y:S08]  /*150b0*/  HMMA.16816.F32 R36, R100, R116.reuse, R36 ;  /* 0x000000746424723c */ /* 0x080ff00000001824 */
[C---:B------:R-:W-:Y:S08]  /*150c0*/  HMMA.16816.F32 R40, R108.reuse, R116, R40 ;  /* 0x000000746c28723c */ /* 0x040ff00000001828 */
[-C--:B------:R-:W-:Y:S04]  /*150d0*/  HMMA.16816.F32 R44, R108, R118.reuse, R44 ;  /* 0x000000766c2c723c */ /* 0x080fe8000000182c */
[--C-:B---3--:R-:W-:Y:S01]  /*150e0*/  FFMA.FTZ R2, R124, c[0x0][0x2d0], -R150.reuse ;  /* 0x0000b4007c027a23 */ /* 0x108fe20000010896 */
[----:B------:R-:W-:Y:S03]  /*150f0*/  MOV R124, R195 ;  /* 0x000000c3007c7202 */ /* 0x000fe60000000f00 */
[C---:B------:R-:W-:Y:S01]  /*15100*/  HMMA.16816.F32 R48, R100.reuse, R118, R48 ;  /* 0x000000766430723c */ /* 0x040fe20000001830 */
[----:B------:R-:W3:Y:S01]  /*15110*/  LDSM.16.MT88.4 R116, [R210+0x2900] ;  /* 0x00290000d274783b */ /* 0x000ee20000004200 */
[----:B------:R4:W-:Y:S06]  /*15120*/  MUFU.EX2 R195, R2 ;  /* 0x0000000200c37308 */ /* 0x0009ec0000000800 */
[-C--:B--2---:R-:W-:Y:S08]  /*15130*/  HMMA.16816.F32 R52, R100, R104.reuse, R52 ;  /* 0x000000686434723c */ /* 0x084ff00000001834 */
[C---:B------:R-:W-:Y:S08]  /*15140*/  HMMA.16816.F32 R56, R108.reuse, R104, R56 ;  /* 0x000000686c38723c */ /* 0x040ff00000001838 */
[-C--:B------:R-:W-:Y:S04]  /*15150*/  HMMA.16816.F32 R60, R108, R106.reuse, R60 ;  /* 0x0000006a6c3c723c */ /* 0x080fe8000000183c */
[----:B----4-:R-:W-:Y:S02]  /*15160*/  FFMA.FTZ R2, R123, c[0x0][0x2d0], -R150 ;  /* 0x0000b4007b027a23 */ /* 0x010fe40000010896 */
[----:B------:R-:W-:Y:S02]  /*15170*/  IMAD.MOV.U32 R123, RZ, RZ, R193 ;  /* 0x000000ffff7b7224 */ /* 0x000fe400078e00c1 */
[C---:B------:R-:W-:Y:S01]  /*15180*/  HMMA.16816.F32 R64, R100.reuse, R106, R64 ;  /* 0x0000006a6440723c */ /* 0x040fe20000001840 */
[----:B------:R-:W2:Y:S01]  /*15190*/  LDL.LU R107, [R1+0x4] ;  /* 0x00000400016b7983 */ /* 0x000ea20000300800 */
        /* <DEDUP_REMOVED lines=17> */
[--C-:B-1----:R-:W-:Y:S01]  /*152b0*/  FFMA.FTZ R2, R124, c[0x0][0x2d0], -R150.reuse ;  /* 0x0000b4007c027a23 */ /* 0x102fe20000010896 */
[----:B------:R-:W-:Y:S01]  /*152c0*/  MOV R124, R166 ;  /* 0x000000a6007c7202 */ /* 0x000fe20000000f00 */
[----:B------:R-:W-:Y:S01]  /*152d0*/  FFMA.FTZ R150, R123, c[0x0][0x2d0], -R150 ;  /* 0x0000b4007b967a23 */ /* 0x000fe20000010896 */
[----:B------:R-:W-:Y:S01]  /*152e0*/  MOV R123, R163 ;  /* 0x000000a3007b7202 */ /* 0x000fe20000000f00 */
[----:B------:R-:W-:Y:S01]  /*152f0*/  HMMA.16816.F32 R96, R100, R118, R96 ;  /* 0x000000766460723c */ /* 0x000fe20000001860 */
[----:B------:R1:W-:Y:S03]  /*15300*/  MUFU.EX2 R191, R2 ;  /* 0x0000000200bf7308 */ /* 0x0003e60000000800 */
[----:B------:R-:W-:Y:S01]  /*15310*/  IMAD.MOV.U32 R163, RZ, RZ, R162 ;  /* 0x000000ffffa37224 */ /* 0x000fe200078e00a2 */
[----:B---3--:R-:W-:Y:S01]  /*15320*/  F2FP.PACK_AB R149, R193, R195 ;  /* 0x000000c3c195723e */ /* 0x008fe200000000ff */
[----:B------:R-:W-:Y:S05]  /*15330*/  IMAD.MOV.U32 R162, RZ, RZ, R186 ;  /* 0x000000ffffa27224 */ /* 0x000fea00078e00ba */
[----:B------:R4:W-:Y:S01]  /*15340*/  MUFU.EX2 R190, R150 ;  /* 0x0000009600be7308 */ /* 0x0009e20000000800 */
[--C-:B-1----:R-:W-:Y:S02]  /*15350*/  FFMA.FTZ R2, R122, c[0x0][0x2d0], -R151.reuse ;  /* 0x0000b4007a027a23 */ /* 0x102fe40000010897 */
[----:B------:R-:W-:Y:S07]  /*15360*/  IMAD.MOV.U32 R122, RZ, RZ, R164 ;  /* 0x000000ffff7a7224 */ /* 0x000fee00078e00a4 */
[----:B------:R1:W-:Y:S01]  /*15370*/  MUFU.EX2 R188, R2 ;  /* 0x0000000200bc7308 */ /* 0x0003e20000000800 */
[----:B----4-:R-:W-:Y:S01]  /*15380*/  F2FP.PACK_AB R150, R192, R194 ;  /* 0x000000c2c096723e */ /* 0x010fe200000000ff */
[----:B-1----:R-:W-:Y:S02]  /*15390*/  FFMA.FTZ R2, R121, c[0x0][0x2d0], -R151 ;  /* 0x0000b40079027a23 */ /* 0x002fe40000010897 */
[----:B------:R-:W-:Y:S06]  /*153a0*/  IMAD.MOV.U32 R121, RZ, RZ, R165 ;  /* 0x000000ffff797224 */ /* 0x000fec00078e00a5 */
[----:B------:R1:W3:Y:S02]  /*153b0*/  MUFU.EX2 R189, R2 ;  /* 0x0000000200bd7308 */ /* 0x0002e40000000800 */
[--C-:B-1----:R-:W-:Y:S01]  /*153c0*/  FFMA.FTZ R2, R167, c[0x0][0x2d0], -R184.reuse ;  /* 0x0000b400a7027a23 */ /* 0x102fe200000108b8 */
[----:B---3--:R-:W-:Y:S01]  /*153d0*/  F2FP.PACK_AB R176, R189, R188 ;  /* 0x000000bcbdb0723e */ /* 0x008fe200000000ff */
[----:B------:R-:W1:Y:S06]  /*153e0*/  LDSM.16.MT88.4 R164, [R209+0xd00] ;  /* 0x000d0000d1a4783b */ /* 0x000e6c0000004200 */
[----:B------:R3:W-:Y:S02]  /*153f0*/  MUFU.EX2 R186, R2 ;  /* 0x0000000200ba7308 */ /* 0x0007e40000000800 */
[--C-:B---3--:R-:W-:Y:S08]  /*15400*/  FFMA.FTZ R2, R187, c[0x0][0x2d0], -R184.reuse ;  /* 0x0000b400bb027a23 */ /* 0x108ff000000108b8 */
[----:B------:R3:W4:Y:S02]  /*15410*/  MUFU.EX2 R187, R2 ;  /* 0x0000000200bb7308 */ /* 0x0007240000000800 */
[--C-:B---3--:R-:W-:Y:S01]  /*15420*/  FFMA.FTZ R2, R185, c[0x0][0x2d0], -R151.reuse ;  /* 0x0000b400b9027a23 */ /* 0x108fe20000010897 */
[----:B----4-:R-:W-:Y:S01]  /*15430*/  F2FP.PACK_AB R177, R187, R186 ;  /* 0x000000babbb1723e */ /* 0x010fe200000000ff */
[----:B------:R-:W-:Y:S01]  /*15440*/  FFMA.FTZ R151, R159, c[0x0][0x2d0], -R151 ;  /* 0x0000b4009f977a23 */ /* 0x000fe20000010897 */
[----:B------:R-:W-:Y:S05]  /*15450*/  MOV R159, R158 ;  /* 0x0000009e009f7202 */ /* 0x000fea0000000f00 */
[----:B------:R3:W-:Y:S01]  /*15460*/  MUFU.EX2 R185, R2 ;  /* 0x0000000200b97308 */ /* 0x0007e20000000800 */
[----:B------:R-:W-:Y:S09]  /*15470*/  IMAD.MOV.U32 R158, RZ, RZ, R147 ;  /* 0x000000ffff9e7224 */ /* 0x000ff200078e0093 */
[----:B------:R4:W1:Y:S01]  /*15480*/  MUFU.EX2 R147, R151 ;  /* 0x0000009700937308 */ /* 0x0008620000000800 */
[--C-:B---3--:R-:W-:Y:S02]  /*15490*/  FFMA.FTZ R2, R124, c[0x0][0x2d0], -R184.reuse ;  /* 0x0000b4007c027a23 */ /* 0x108fe400000108b8 */
[----:B------:R-:W-:Y:S01]  /*154a0*/  FFMA.FTZ R184, R148, c[0x0][0x2d0], -R184 ;  /* 0x0000b40094b87a23 */ /* 0x000fe200000108b8 */
[----:B------:R-:W-:Y:S01]  /*154b0*/  F2FP.PACK_AB R148, R196, R197 ;  /* 0x000000c5c494723e */ /* 0x000fe200000000ff */
[----:B------:R-:W-:Y:S01]  /*154c0*/  IMAD.MOV.U32 R124, RZ, RZ, R163 ;  /* 0x000000ffff7c7224 */ /* 0x000fe200078e00a3 */
[----:B------:R-:W-:Y:S01]  /*154d0*/  MOV R163, R162 ;  /* 0x000000a200a37202 */ /* 0x000fe20000000f00 */
[----:B------:R-:W-:Y:S03]  /*154e0*/  IMAD.MOV.U32 R162, RZ, RZ, R146 ;  /* 0x000000ffffa27224 */ /* 0x000fe600078e0092 */
        /* <DEDUP_REMOVED lines=15> */
[----:B------:R-:W-:Y:S01]  /*155e0*/  MOV R8, R163 ;  /* 0x000000a300087202 */ /* 0x000fe20000000f00 */
[----:B------:R-:W-:Y:S01]  /*155f0*/  IMAD.MOV.U32 R11, RZ, RZ, R162 ;  /* 0x000000ffff0b7224 */ /* 0x000fe200078e00a2 */
[----:B------:R-:W-:Y:S03]  /*15600*/  MOV R9, R160 ;  /* 0x000000a000097202 */ /* 0x000fe60000000f00 */
        /* <DEDUP_REMOVED lines=9> */
[----:B------:R-:W-:Y:S02]  /*156a0*/  IMAD.MOV.U32 R13, RZ, RZ, R123 ;  /* 0x000000ffff0d7224 */ /* 0x000fe400078e007b */
[-C--:B------:R-:W-:Y:S04]  /*156b0*/  HMMA.16816.F32 R100, R148, R112.reuse, R20 ;  /* 0x000000709464723c */ /* 0x080fe80000001814 */
[----:B------:R-:W-:Y:S02]  /*156c0*/  FADD.FTZ R3, R15, R11 ;  /* 0x0000000b0f037221 */ /* 0x000fe40000010000 */
[----:B------:R-:W-:Y:S02]  /*156d0*/  FADD.FTZ R0, R13, R0 ;  /* 0x000000000d007221 */ /* 0x000fe40000010000 */
[C---:B------:R-:W-:Y:S04]  /*156e0*/  HMMA.16816.F32 R104, R176.reuse, R112, R24 ;  /* 0x00000070b068723c */ /* 0x040fe80000001818 */
[----:B------:R-:W-:Y:S02]  /*156f0*/  FADD.FTZ R8, R14, R0 ;  /* 0x000000000e087221 */ /* 0x000fe40000010000 */
[----:B------:R-:W-:Y:S02]  /*15700*/  IMAD.MOV.U32 R12, RZ, RZ, R124 ;  /* 0x000000ffff0c7224 */ /* 0x000fe400078e007c */
        /* <DEDUP_REMOVED lines=81> */
.L_x_732:
[----:B------:R-:W-:-:S13]  /*15c20*/  ISETP.GE.AND P0, PT, R204, RZ, PT ;  /* 0x000000ffcc00720c */ /* 0x000fda0003f06270 */
[----:B------:R-:W-:Y:S05]  /*15c30*/  @!P0 BRA `(.L_x_734) ;  /* 0x000032a000008947 */ /* 0x000fea0003800000 */
[----:B------:R-:W2:Y:S01]  /*15c40*/  LDL.64 R10, [R1+0x40] ;  /* 0x00004000010a7983 */ /* 0x000ea20000100a00 */
[----:B------:R-:W-:-:S03]  /*15c50*/  ULDC.64 UR4, c[0x0][0x208] ;  /* 0x0000820000047ab9 */ /* 0x000fc60000000a00 */
[----:B------:R-:W3:Y:S04]  /*15c60*/  LDL.64 R8, [R1+0x38] ;  /* 0x0000380001087983 */ /* 0x000ee80000100a00 */
[----:B-1----:R-:W4:Y:S04]  /*15c70*/  LDL.64 R6, [R1+0x58] ;  /* 0x0000580001067983 */ /* 0x002f280000100a00 */
[----:B------:R-:W2:Y:S01]  /*15c80*/  LDL.LU.64 R4, [R1+0x48] ;  /* 0x0000480001047983 */ /* 0x000ea20000300a00 */
[----:B------:R-:W-:Y:S01]  /*15c90*/  USHF.L.U64.HI UR5, UR4, 0x5, UR5 ;  /* 0x0000000504057899 */ /* 0x000fe20008010205 */
[----:B------:R-:W-:Y:S01]  /*15ca0*/  IMAD.MOV.U32 R2, RZ, RZ, R144 ;  /* 0x000000ffff027224 */ /* 0x000fe200078e0090 */
[----:B------:R-:W-:Y:S01]  /*15cb0*/  USHF.L.U32 UR8, UR4, 0x5, URZ ;  /* 0x0000000504087899 */ /* 0x000fe2000800063f */
[----:B------:R-:W-:-:S02]  /*15cc0*/  IMAD.MOV.U32 R0, RZ, RZ, R145 ;  /* 0x000000ffff007224 */ /* 0x000fc400078e0091 */
[----:B------:R-:W-:Y:S01]  /*15cd0*/  IMAD.MOV.U32 R147, RZ, RZ, R142 ;  /* 0x000000ffff937224 */ /* 0x000fe200078e008e */
[----:B------:R-:W-:Y:S01]  /*15ce0*/  ULDC UR4, c[0x0][0x208] ;  /* 0x0000820000047ab9 */ /* 0x000fe20000000800 */
[----:B------:R-:W-:Y:S01]  /*15cf0*/  IMAD.MOV.U32 R146, RZ, RZ, R143 ;  /* 0x000000ffff927224 */ /* 0x000fe200078e008f */
[----:B------:R-:W-:Y:S01]  /*15d00*/  USHF.L.U32 UR4, UR4, 0x6, URZ ;  /* 0x0000000604047899 */ /* 0x000fe2000800063f */
[C---:B---3--:R-:W-:Y:S02]  /*15d10*/  IADD3 RZ, P1, R8.reuse, 0x20, RZ ;  /* 0x0000002008ff7810 */ /* 0x048fe40007f3e0ff */
[----:B------:R-:W-:Y:S02]  /*15d20*/  IADD3 RZ, P0, R8, 0x40, RZ ;  /* 0x0000004008ff7810 */ /* 0x000fe40007f1e0ff */
[C---:B----4-:R-:W-:Y:S01]  /*15d30*/  IADD3 RZ, P2, R6.reuse, 0x40, RZ ;  /* 0x0000004006ff7810 */ /* 0x050fe20007f5e0ff */
[----:B--2---:R-:W-:Y:S01]  /*15d40*/  IMAD.X R248, RZ, RZ, R11, P1 ;  /* 0x000000fffff87224 */ /* 0x004fe200008e060b */
[----:B------:R-:W-:Y:S01]  /*15d50*/  IADD3 RZ, P3, R6, 0x20, RZ ;  /* 0x0000002006ff7810 */ /* 0x000fe20007f7e0ff */
[----:B------:R-:W-:Y:S01]  /*15d60*/  IMAD.MOV.U32 R4, RZ, RZ, R6 ;  /* 0x000000ffff047224 */ /* 0x000fe200078e0006 */
[----:B------:R-:W-:Y:S01]  /*15d70*/  IADD3.X R247, RZ, R11, RZ, P0, !PT ;  /* 0x0000000bfff77210 */ /* 0x000fe200007fe4ff */
[----:B------:R-:W-:Y:S01]  /*15d80*/  IMAD.X R231, RZ, RZ, R5, P2 ;  /* 0x000000ffffe77224 */ /* 0x000fe200010e0605 */
[----:B------:R-:W-:-:S02]  /*15d90*/  IADD3.X R233, RZ, R5, RZ, P3, !PT ;  /* 0x00000005ffe97210 */ /* 0x000fc40001ffe4ff */
[----:B------:R1:W-:Y:S01]  /*15da0*/  STL.64 [R1+0x48], R4 ;  /* 0x0000480401007387 */ /* 0x0003e20000100a00 */
[C---:B------:R-:W-:Y:S02]  /*15db0*/  IADD3 R232, R6.reuse, 0x20, RZ ;  /* 0x0000002006e87810 */ /* 0x040fe40007ffe0ff */
[----:B------:R-:W-:Y:S02]  /*15dc0*/  IADD3 R230, R6, 0x40, RZ ;  /* 0x0000004006e67810 */ /* 0x000fe40007ffe0ff */
[C---:B------:R-:W-:Y:S02]  /*15dd0*/  IADD3 R246, R8.reuse, 0x20, RZ ;  /* 0x0000002008f67810 */ /* 0x040fe40007ffe0ff */
[----:B------:R-:W-:Y:S02]  /*15de0*/  IADD3 R245, R8, 0x40, RZ ;  /* 0x0000004008f57810 */ /* 0x000fe40007ffe0ff */
.L_x_735:
[----:B------:R-:W2:Y:S01]  /*15df0*/  LDL.64 R202, [R1+0x48] ;  /* 0x0000480001ca7983 */ /* 0x000ea20000100a00 */
[----:B------:R-:W-:Y:S04]  /*15e00*/  DEPBAR.LE SB0, 0x0 ;  /* 0x000080000000791a */ /* 0x000fe80000000000 */
[----:B------:R-:W-:Y:S01]  /*15e10*/  MOV R53, 0x6 ;  /* 0x0000000600357802 */ /* 0x000fe20000000f00 */
[----:B------:R-:W3:Y:S01]  /*15e20*/  LDL R205, [R1+0x64] ;  /* 0x0000640001cd7983 */ /* 0x000ee20000100800 */
[----:B------:R-:W-:Y:S01]  /*15e30*/  MOV R3, c[0x0][0x208] ;  /* 0x0000820000037a02 */ /* 0x000fe20000000f00 */
[C---:B------:R-:W-:Y:S01]  /*15e40*/  IMAD.WIDE.U32 R184, R204.reuse, UR4, R232 ;  /* 0x00000004ccb87c25 */ /* 0x040fe2000f8e00e8 */
[----:B------:R-:W-:Y:S01]  /*15e50*/  SHF.R.S32.HI R52, RZ, 0x1f, R204 ;  /* 0x0000001fff347819 */ /* 0x000fe200000114cc */
[----:B------:R-:W4:Y:S01]  /*15e60*/  LDL.64 R206, [R1+0x58] ;  /* 0x0000580001ce7983 */ /* 0x000f220000100a00 */
[----:B------:R-:W-:Y:S01]  /*15e70*/  SHF.L.U64.HI R3, R3, R53, c[0x0][0x20c] ;  /* 0x0000830003037619 */ /* 0x000fe20000010235 */
[----:B------:R-:W-:Y:S01]  /*15e80*/  IMAD.WIDE.U32 R144, R204, UR4, R230 ;  /* 0x00000004cc907c25 */ /* 0x000fe2000f8e00e6 */
[----:B------:R-:W-:Y:S02]  /*15e90*/  LEA R200, P1, R184, c[0x0][0x1f8], 0x1 ;  /* 0x00007e00b8c87a11 */ /* 0x000fe400078208ff */
[----:B------:R-:W-:Y:S01]  /*15ea0*/  MOV R188, UR8 ;  /* 0x0000000800bc7c02 */ /* 0x000fe20008000f00 */
[----:B------:R-:W-:Y:S01]  /*15eb0*/  BAR.SYNC.DEFER_BLOCKING 0x0 ;  /* 0x0000000000007b1d */ /* 0x000fe20000010000 */
[----:B------:R-:W-:Y:S01]  /*15ec0*/  IMAD R3, R3, R204, RZ ;  /* 0x000000cc03037224 */ /* 0x000fe200078e02ff */
[----:B------:R-:W-:Y:S02]  /*15ed0*/  MOV R189, UR5 ;  /* 0x0000000500bd7c02 */ /* 0x000fe40008000f00 */
[----:B------:R-:W-:Y:S01]  /*15ee0*/  LEA R198, P0, R144, c[0x0][0x1f8], 0x1 ;  /* 0x00007e0090c67a11 */ /* 0x000fe200078008ff */
[----:B------:R-:W-:Y:S01]  /*15ef0*/  IMAD R3, R52, UR4, R3 ;  /* 0x0000000434037c24 */ /* 0x000fe2000f8e0203 */
[----:B------:R-:W-:Y:S02]  /*15f00*/  MOV R227, 0x5 ;  /* 0x0000000500e37802 */ /* 0x000fe40000000f00 */
[----:B------:R-:W-:Y:S02]  /*15f10*/  MOV R226, c[0x0][0x1e0] ;  /* 0x0000780000e27a02 */ /* 0x000fe40000000f00 */
[C---:B------:R-:W-:Y:S02]  /*15f20*/  IADD3 R185, R3.reuse, R185, RZ ;  /* 0x000000b903b97210 */ /* 0x040fe40007ffe0ff */
[----:B------:R-:W-:Y:S02]  /*15f30*/  SHF.L.U32 R226, R226, 0x5, RZ ;  /* 0x00000005e2e27819 */ /* 0x000fe400000006ff */
[----:B------:R-:W-:Y:S01]  /*15f40*/  LEA.HI.X R201, R184, c[0x0][0x1fc], R185, 0x1, P1 ;  /* 0x00007f00b8c97a11 */ /* 0x000fe200008f0cb9 */
[----:B------:R-:W-:Y:S08]  /*15f50*/  LDSM.16.M88.4 R64, [R211+0x6100] ;  /* 0x00610000d340783b */ /* 0x000ff00000000200 */
[----:B------:R-:W1:Y:S08]  /*15f60*/  LDSM.16.M88.4 R16, [R208+0x3100] ;  /* 0x00310000d010783b */ /* 0x000e700000000200 */
[----:B------:R-:W1:Y:S08]  /*15f70*/  LDSM.16.M88.4 R60, [R211+0x7100] ;  /* 0x00710000d33c783b */ /* 0x000e700000000200 */
[----:B------:R-:W1:Y:S08]  /*15f80*/  LDSM.16.M88.4 R32, [R208+0x3500] ;  /* 0x00350000d020783b */ /* 0x000e700000000200 */
[----:B------:R-:W4:Y:S06]  /*15f90*/  LDL.64 R228, [R1+0x38] ;  /* 0x0000380001e47983 */ /* 0x000f2c0000100a00 */
[----:B------:R-:W1:Y:S08]  /*15fa0*/  LDSM.16.M88.4 R48, [R208+0x3900] ;  /* 0x00390000d030783b */ /* 0x000e700000000200 */
[----:B------:R-:W1:Y:S02]  /*15fb0*/  LDSM.16.M88.4 R140, [R208+0x3d00] ;  /* 0x003d0000d08c783b */ /* 0x000e640000000200 */
[-C--:B-1----:R-:W-:Y:S06]  /*15fc0*/  HMMA.16816.F32 R4, R64, R16.reuse, RZ ;  /* 0x000000104004723c */ /* 0x082fec00000018ff */
[----:B------:R-:W-:Y:S02]  /*15fd0*/  LDSM.16.M88.4 R148, [R212+0x6100] ;  /* 0x00610000d494783b */ /* 0x000fe40000000200 */
[C---:B------:R-:W-:Y:S06]  /*15fe0*/  HMMA.16816.F32 R8, R60.reuse, R16, RZ ;  /* 0x000000103c08723c */ /* 0x040fec00000018ff */
[----:B-----5:R-:W1:Y:S02]  /*15ff0*/  LDSM.16.M88.4 R176, [R213] ;  /* 0x00000000d5b0783b */ /* 0x020e640000000200 */
[-C--:B------:R-:W-:Y:S06]  /*16000*/  HMMA.16816.F32 R12, R60, R18.reuse, RZ ;  /* 0x000000123c0c723c */ /* 0x080fec00000018ff */
[----:B------:R-:W1:Y:S02]  /*16010*/  LDSM.16.M88.4 R180, [R212+0x7100] ;  /* 0x00710000d4b4783b */ /* 0x000e640000000200 */
[C---:B------:R-:W-:Y:S06]  /*16020*/  HMMA.16816.F32 R16, R64.reuse, R18, RZ ;  /* 0x000000124010723c */ /* 0x040fec00000018ff */
[----:B------:R-:W-:Y:S02]  /*16030*/  LDSM.16.M88.4 R192, [R222] ;  /* 0x00000000dec0783b */ /* 0x000fe40000000200 */
[-C--:B------:R-:W-:Y:S08]  /*16040*/  HMMA.16816.F32 R20, R64, R32.reuse, RZ ;  /* 0x000000204014723c */ /* 0x080ff000000018ff */
[C---:B------:R-:W-:Y:S08]  /*16050*/  HMMA.16816.F32 R24, R60.reuse, R32, RZ ;  /* 0x000000203c18723c */ /* 0x040ff000000018ff */
[-C--:B------:R-:W-:Y:S08]  /*16060*/  HMMA.16816.F32 R28, R60, R34.reuse, RZ ;  /* 0x000000223c1c723c */ /* 0x080ff000000018ff */
[C---:B------:R-:W-:Y:S08]  /*16070*/  HMMA.16816.F32 R32, R64.reuse, R34, RZ ;  /* 0x000000224020723c */ /* 0x040ff000000018ff */
[-C--:B------:R-:W-:Y:S08]  /*16080*/  HMMA.16816.F32 R36, R64, R48.reuse, RZ ;  /* 0x000000304024723c */ /* 0x080ff000000018ff */
[C---:B------:R-:W-:Y:S08]  /*16090*/  HMMA.16816.F32 R40, R60.reuse, R48, RZ ;  /* 0x000000303c28723c */ /* 0x040ff000000018ff */
[-C--:B------:R-:W-:Y:S08]  /*160a0*/  HMMA.16816.F32 R44, R60, R50.reuse, RZ ;  /* 0x000000323c2c723c */ /* 0x080ff000000018ff */
[C---:B------:R-:W-:Y:S08]  /*160b0*/  HMMA.16816.F32 R48, R64.reuse, R50, RZ ;  /* 0x000000324030723c */ /* 0x040ff000000018ff */
[-C--:B------:R-:W-:Y:S08]  /*160c0*/  HMMA.16816.F32 R52, R64, R140.reuse, RZ ;  /* 0x0000008c4034723c */ /* 0x080ff000000018ff */
[C---:B------:R-:W-:Y:S07]  /*160d0*/  HMMA.16816.F32 R56, R60.reuse, R140, RZ ;  /* 0x0000008c3c38723c */ /* 0x040fee00000018ff */
[----:B------:R-:W-:Y:S01]  /*160e0*/  IADD3 R140, R3, R145, RZ ;  /* 0x00000091038c7210 */ /* 0x000fe20007ffe0ff */
[-C--:B------:R-:W-:Y:S04]  /*160f0*/  HMMA.16816.F32 R60, R60, R142.reuse, RZ ;  /* 0x0000008e3c3c723c */ /* 0x080fe800000018ff */
[----:B------:R-:W-:Y:S01]  /*16100*/  LEA.HI.X R199, R144, c[0x0][0x1fc], R140, 0x1, P0 ;  /* 0x00007f0090c77a11 */ /* 0x000fe200000f0c8c */
[C---:B------:R-:W-:Y:S02]  /*16110*/  IMAD.WIDE.U32 R140, R204.reuse, UR4, R188 ;  /* 0x00000004cc8c7c25 */ /* 0x040fe4000f8e00bc */
[----:B------:R-:W-:Y:S01]  /*16120*/  LDSM.16.M88.4 R188, [R223] ;  /* 0x00000000dfbc783b */ /* 0x000fe20000000200 */
[----:B------:R-:W-:Y:S08]  /*16130*/  HMMA.16816.F32 R64, R64, R142, RZ ;  /* 0x0000008e4040723c */ /* 0x000ff000000018ff */
[-C--:B-1----:R-:W-:Y:S08]  /*16140*/  HMMA.16816.F32 R4, R148, R176.reuse, R4 ;  /* 0x000000b09404723c */ /* 0x082ff00000001804 */
[C---:B------:R-:W-:Y:S08]  /*16150*/  HMMA.16816.F32 R8, R180.reuse, R176, R8 ;  /* 0x000000b0b408723c */ /* 0x040ff00000001808 */
[-C--:B------:R-:W-:Y:S08]  /*16160*/  HMMA.16816.F32 R12, R180, R178.reuse, R12 ;  /* 0x000000b2b40c723c */ /* 0x080ff0000000180c */
[C---:B------:R-:W-:Y:S04]  /*16170*/  HMMA.16816.F32 R16, R148.reuse, R178, R16 ;  /* 0x000000b29410723c */ /* 0x040fe80000001810 */
[----:B--2---:R-:W-:Y:S05]  /*16180*/  IMAD.WIDE.U32 R186, R204, UR4, R202 ;  /* 0x00000004ccba7c25 */ /* 0x004fea000f8e00ca */
[----:B------:R-:W-:Y:S03]  /*16190*/  IADD3 R187, R187, R3, RZ ;  /* 0x00000003bbbb7210 */ /* 0x000fe60007ffe0ff */
[C---:B------:R-:W-:Y:S02]  /*161a0*/  LEA R196, P2, R186.reuse, c[0x0][0x1f8], 0x1 ;  /* 0x00007e00bac47a11 */ /* 0x040fe400078408ff */
[----:B---3--:R-:W-:Y:S02]  /*161b0*/  ISETP.NE.AND P3, PT, R205, RZ, PT ;  /* 0x000000ffcd00720c */ /* 0x008fe40003f65270 */
[----:B------:R-:W-:Y:S02]  /*161c0*/  LEA.HI.X R197, R186, c[0x0][0x1fc], R187, 0x1, P2 ;  /* 0x00007f00bac57a11 */ /* 0x000fe400010f0cbb */
[----:B------:R-:W1:Y:S01]  /*161d0*/  LDSM.16.M88.4 R184, [R224] ;  /* 0x00000000e0b8783b */ /* 0x000e620000000200 */
[-C--:B----4-:R-:W-:Y:S02]  /*161e0*/  IADD3 R144, P0, R206, R140.reuse, RZ ;  /* 0x0000008cce907210 */ /* 0x090fe40007f1e0ff */
[----:B------:R-:W-:Y:S04]  /*161f0*/  IADD3 R3, R3, R141, RZ ;  /* 0x0000008d03037210 */ /* 0x000fe80007ffe0ff */
[C---:B------:R-:W-:Y:S01]  /*16200*/  IADD3.X R142, R3.reuse, R203, RZ, P0, !PT ;  /* 0x000000cb038e7210 */ /* 0x040fe200007fe4ff */
[----:B------:R-:W-:Y:S01]  /*16210*/  @!PT LDS RZ, [RZ] ;  /* 0x00000000fffff984 */ /* 0x000fe20000000800 */
[----:B------:R-:W-:Y:S01]  /*16220*/  @!PT LDS RZ, [RZ] ;  /* 0x00000000fffff984 */ /* 0x000fe20000000800 */
[----:B------:R-:W-:Y:S01]  /*16230*/  @!PT LDS RZ, [RZ] ;  /* 0x00000000fffff984 */ /* 0x000fe20000000800 */
[----:B------:R2:W-:Y:S01]  /*16240*/  LDGSTS.E.BYPASS.LTC128B.128 [R225+0x100], [R196.64], !P5 ;  /* 0x00100000c4e17fae */ /* 0x0005e2000e901d46 */
[-C--:B------:R-:W-:Y:S02]  /*16250*/  IADD3 R141, P0, R232, R140.reuse, RZ ;  /* 0x0000008ce88d7210 */ /* 0x080fe40007f1e0ff */
[----:B------:R-:W-:Y:S05]  /*16260*/  IADD3 R140, P2, R230, R140, RZ ;  /* 0x0000008ce68c7210 */ /* 0x000fea0007f5e0ff */
[----:B------:R3:W-:Y:S08]  /*16270*/  LDGSTS.E.BYPASS.LTC128B.128 [R225+0x1100], [R200.64], !P6 ;  /* 0x01100000c8e17fae */ /* 0x0007f0000f101d46 */
[----:B------:R-:W4:Y:S06]  /*16280*/  LDL.64 R206, [R1+0x40] ;  /* 0x0000400001ce7983 */ /* 0x000f2c0000100a00 */
[----:B------:R-:W4:Y:S04]  /*16290*/  LDL.LU R252, [R1+0x4] ;  /* 0x0000040001fc7983 */ /* 0x000f280000300800 */
[----:B------:R-:W4:Y:S01]  /*162a0*/  LDL.LU R251, [R1+0x8] ;  /* 0x0000080001fb7983 */ /* 0x000f220000300800 */
[C---:B--2---:R-:W-:Y:S03]  /*162b0*/  LEA R196, P1, R144.reuse, c[0x0][0x1f8], 0x1 ;  /* 0x00007e0090c47a11 */ /* 0x044fe600078208ff */
[----:B------:R-:W2:Y:S01]  /*162c0*/  LDL.LU R250, [R1+0xc] ;  /* 0x00000c0001fa7983 */ /* 0x000ea20000300800 */
[----:B------:R-:W-:Y:S01]  /*162d0*/  LEA.HI.X R197, R144, c[0x0][0x1fc], R142, 0x1, P1 ;  /* 0x00007f0090c57a11 */ /* 0x000fe200008f0c8e */
[-C--:B-1----:R-:W-:Y:S02]  /*162e0*/  HMMA.16816.F32 R20, R148, R184.reuse, R20 ;  /* 0x000000b89414723c */ /* 0x082fe40000001814 */
[----:B------:R1:W-:Y:S01]  /*162f0*/  LDGSTS.E.BYPASS.LTC128B.128 [R225+0x2100], [R198.64], !P3 ;  /* 0x02100000c6e17fae */ /* 0x0003e2000d901d46 */
[----:B------:R-:W-:Y:S02]  /*16300*/  IADD3.X R142, R3, R233, RZ, P0, !PT ;  /* 0x000000e9038e7210 */ /* 0x000fe400007fe4ff */
[----:B------:R-:W-:Y:S02]  /*16310*/  LEA R144, P0, R141, c[0x0][0x1f8], 0x1 ;  /* 0x00007e008d907a11 */ /* 0x000fe400078008ff */
[----:B------:R-:W-:Y:S01]  /*16320*/  IADD3.X R3, R3, R231, RZ, P2, !PT ;  /* 0x000000e703037210 */ /* 0x000fe200017fe4ff */
[C---:B------:R-:W-:Y:S02]  /*16330*/  HMMA.16816.F32 R24, R180.reuse, R184, R24 ;  /* 0x000000b8b418723c */ /* 0x040fe40000001818 */
[----:B------:R1:W-:Y:S02]  /*16340*/  LDGSTS.E.BYPASS.LTC128B.128 [R225+0x900], [R196.64], !P5 ;  /* 0x00900000c4e17fae */ /* 0x0003e4000e901d46 */
[----:B------:R-:W-:Y:S02]  /*16350*/  LEA.HI.X R145, R141, c[0x0][0x1fc], R142, 0x1, P0 ;  /* 0x00007f008d917a11 */ /* 0x000fe400000f0c8e */
[C---:B------:R-:W-:Y:S02]  /*16360*/  LEA R142, P0, R140.reuse, c[0x0][0x1f8], 0x1 ;  /* 0x00007e008c8e7a11 */ /* 0x040fe400078008ff */
[-C--:B------:R-:W-:Y:S02]  /*16370*/  HMMA.16816.F32 R28, R180, R186.reuse, R28 ;  /* 0x000000bab41c723c */ /* 0x080fe4000000181c */
[----:B------:R1:W-:Y:S02]  /*16380*/  LDGSTS.E.BYPASS.LTC128B.128 [R225+0x1900], [R144.64], !P6 ;  /* 0x0190000090e17fae */ /* 0x0003e4000f101d46 */
[----:B------:R-:W-:Y:S02]  /*16390*/  LEA.HI.X R143, R140, c[0x0][0x1fc], R3, 0x1, P0 ;  /* 0x00007f008c8f7a11 */ /* 0x000fe400000f0c03 */
[C---:B------:R-:W-:Y:S02]  /*163a0*/  ISETP.GT.AND P0, PT, R204.reuse, RZ, PT ;  /* 0x000000ffcc00720c */ /* 0x040fe40003f04270 */
[C---:B------:R-:W-:Y:S02]  /*163b0*/  HMMA.16816.F32 R32, R148.reuse, R186, R32 ;  /* 0x000000ba9420723c */ /* 0x040fe40000001820 */
[----:B------:R1:W-:Y:S02]  /*163c0*/  LDGSTS.E.BYPASS.LTC128B.128 [R225+0x2900], [R142.64], !P3 ;  /* 0x029000008ee17fae */ /* 0x0003e4000d901d46 */
[----:B------:R-:W-:Y:S04]  /*163d0*/  IADD3 R204, R204, -0x1, RZ ;  /* 0xffffffffcccc7810 */ /* 0x000fe80007ffe0ff */
[-C--:B------:R-:W-:Y:S02]  /*163e0*/  HMMA.16816.F32 R36, R148, R188.reuse, R36 ;  /* 0x000000bc9424723c */ /* 0x080fe40000001824 */
[----:B---3--:R-:W-:Y:S06]  /*163f0*/  LDSM.16.M88.4 R200, [R211+0x9100] ;  /* 0x00910000d3c8783b */ /* 0x008fec0000000200 */
[C---:B------:R-:W-:Y:S02]  /*16400*/  HMMA.16816.F32 R40, R180.reuse, R188, R40 ;  /* 0x000000bcb428723c */ /* 0x040fe40000001828 */
[----:B------:R-:W0:Y:S06]  /*16410*/  LDGDEPBAR ;  /* 0x00000000000079af */ /* 0x000e2c0000000000 */
[-C--:B------:R-:W-:Y:S02]  /*16420*/  HMMA.16816.F32 R44, R180, R190.reuse, R44 ;  /* 0x000000beb42c723c */ /* 0x080fe4000000182c */
[----:B-1----:R-:W-:Y:S06]  /*16430*/  LDSM.16.M88.4 R196, [R208+0x4100] ;  /* 0x00410000d0c4783b */ /* 0x002fec0000000200 */
[C---:B------:R-:W-:Y:S02]  /*16440*/  HMMA.16816.F32 R48, R148.reuse, R190, R48 ;  /* 0x000000be9430723c */ /* 0x040fe40000001830 */
[----:B------:R-:W1:Y:S06]  /*16450*/  LDSM.16.M88.4 R140, [R211+0x8100] ;  /* 0x00810000d38c783b */ /* 0x000e6c0000000200 */
[-C--:B------:R-:W-:Y:S02]  /*16460*/  HMMA.16816.F32 R52, R148, R192.reuse, R52 ;  /* 0x000000c09434723c */ /* 0x080fe40000001834 */
[----:B------:R-:W3:Y:S04]  /*16470*/  LDL.LU R249, [R1+0x10] ;  /* 0x0000100001f97983 */ /* 0x000ee80000300800 */
[----:B------:R-:W1:Y:S02]  /*16480*/  LDSM.16.M88.4 R176, [R208+0x4500] ;  /* 0x00450000d0b0783b */ /* 0x000e640000000200 */
[C---:B------:R-:W-:Y:S06]  /*16490*/  HMMA.16816.F32 R56, R180.reuse, R192, R56 ;  /* 0x000000c0b438723c */ /* 0x040fec0000001838 */
[----:B------:R-:W1:Y:S02]  /*164a0*/  LDSM.16.M88.4 R184, [R208+0x4900] ;  /* 0x00490000d0b8783b */ /* 0x000e640000000200 */
[-C--:B------:R-:W-:Y:S06]  /*164b0*/  HMMA.16816.F32 R60, R180, R194.reuse, R60 ;  /* 0x000000c2b43c723c */ /* 0x080fec000000183c */
[----:B------:R-:W-:Y:S02]  /*164c0*/  LDSM.16.M88.4 R180, [R212+0x8100] ;  /* 0x00810000d4b4783b */ /* 0x000fe40000000200 */
[----:B------:R-:W-:Y:S06]  /*164d0*/  HMMA.16816.F32 R64, R148, R194, R64 ;  /* 0x000000c29440723c */ /* 0x000fec0000001840 */
[----:B------:R-:W1:Y:S02]  /*164e0*/  LDSM.16.M88.4 R148, [R208+0x4d00] ;  /* 0x004d0000d094783b */ /* 0x000e640000000200 */
[-C--:B-1----:R-:W-:Y:S06]  /*164f0*/  HMMA.16816.F32 R4, R140, R196.reuse, R4 ;  /* 0x000000c48c04723c */ /* 0x082fec0000001804 */
[----:B------:R-:W1:Y:S02]  /*16500*/  LDSM.16.M88.4 R188, [R221] ;  /* 0x00000000ddbc783b */ /* 0x000e640000000200 */
[C---:B------:R-:W-:Y:S06]  /*16510*/  HMMA.16816.F32 R8, R200.reuse, R196, R8 ;  /* 0x000000c4c808723c */ /* 0x040fec0000001808 */
[----:B------:R-:W1:Y:S02]  /*16520*/  LDSM.16.M88.4 R192, [R212+0x9100] ;  /* 0x00910000d4c0783b */ /* 0x000e640000000200 */
[-C--:B------:R-:W-:Y:S08]  /*16530*/  HMMA.16816.F32 R12, R200, R198.reuse, R12 ;  /* 0x000000c6c80c723c */ /* 0x080ff0000000180c */
[C---:B------:R-:W-:Y:S01]  /*16540*/  HMMA.16816.F32 R16, R140.reuse, R198, R16 ;  /* 0x000000c68c10723c */ /* 0x040fe20000001810 */
[----:B------:R-:W-:Y:S07]  /*16550*/  LDSM.16.M88.4 R196, [R218] ;  /* 0x00000000dac4783b */ /* 0x000fee0000000200 */
[-C--:B------:R-:W-:Y:S08]  /*16560*/  HMMA.16816.F32 R20, R140, R176.reuse, R20 ;  /* 0x000000b08c14723c */ /* 0x080ff00000001814 */
[C---:B------:R-:W-:Y:S08]  /*16570*/  HMMA.16816.F32 R24, R200.reuse, R176, R24 ;  /* 0x000000b0c818723c */ /* 0x040ff00000001818 */
[-C--:B------:R-:W-:Y:S08]  /*16580*/  HMMA.16816.F32 R28, R200, R178.reuse, R28 ;  /* 0x000000b2c81c723c */ /* 0x080ff0000000181c */
[C---:B------:R-:W-:Y:S01]  /*16590*/  HMMA.16816.F32 R32, R140.reuse, R178, R32 ;  /* 0x000000b28c20723c */ /* 0x040fe20000001820 */
[----:B------:R-:W1:Y:S07]  /*165a0*/  LDSM.16.M88.4 R176, [R220] ;  /* 0x00000000dcb0783b */ /* 0x000e6e0000000200 */
[-C--:B------:R-:W-:Y:S08]  /*165b0*/  HMMA.16816.F32 R36, R140, R184.reuse, R36 ;  /* 0x000000b88c24723c */ /* 0x080ff00000001824 */
[C---:B------:R-:W-:Y:S08]  /*165c0*/  HMMA.16816.F32 R40, R200.reuse, R184, R40 ;  /* 0x000000b8c828723c */ /* 0x040ff00000001828 */
[-C--:B------:R-:W-:Y:S08]  /*165d0*/  HMMA.16816.F32 R44, R200, R186.reuse, R44 ;  /* 0x000000bac82c723c */ /* 0x080ff0000000182c */
[C---:B------:R-:W-:Y:S01]  /*165e0*/  HMMA.16816.F32 R48, R140.reuse, R186, R48 ;  /* 0x000000ba8c30723c */ /* 0x040fe20000001830 */
[----:B------:R-:W1:Y:S07]  /*165f0*/  LDSM.16.M88.4 R184, [R219] ;  /* 0x00000000dbb8783b */ /* 0x000e6e0000000200 */
[-C--:B------:R-:W-:Y:S08]  /*16600*/  HMMA.16816.F32 R52, R140, R148.reuse, R52 ;  /* 0x000000948c34723c */ /* 0x080ff00000001834 */
[C---:B------:R-:W-:Y:S08]  /*16610*/  HMMA.16816.F32 R56, R200.reuse, R148, R56 ;  /* 0x00000094c838723c */ /* 0x040ff00000001838 */
[-C--:B------:R-:W-:Y:S01]  /*16620*/  HMMA.16816.F32 R60, R200, R150.reuse, R60 ;  /* 0x00000096c83c723c */ /* 0x080fe2000000183c */
[----:B------:R-:W-:Y:S07]  /*16630*/  LDSM.16.M88.4 R200, [R211+0xb100] ;  /* 0x00b10000d3c8783b */ /* 0x000fee0000000200 */
[----:B------:R-:W-:Y:S01]  /*16640*/  HMMA.16816.F32 R64, R140, R150, R64 ;  /* 0x000000968c40723c */ /* 0x000fe20000001840 */
[----:B------:R-:W-:Y:S07]  /*16650*/  LDSM.16.M88.4 R140, [R211+0xa100] ;  /* 0x00a10000d38c783b */ /* 0x000fee0000000200 */
[-C--:B-1----:R-:W-:Y:S01]  /*16660*/  HMMA.16816.F32 R4, R180, R188.reuse, R4 ;  /* 0x000000bcb404723c */ /* 0x082fe20000001804 */
[----:B------:R-:W1:Y:S07]  /*16670*/  LDSM.16.M88.4 R148, [R208+0x5100] ;  /* 0x00510000d094783b */ /* 0x000e6e0000000200 */
        /* <DEDUP_REMOVED lines=43> */
[C---:B--2---:R-:W-:Y:S08]  /*16930*/  HMMA.16816.F32 R8, R188.reuse, R184, R8 ;  /* 0x000000b8bc08723c */ /* 0x044ff00000001808 */
        /* <DEDUP_REMOVED lines=80> */
[----:B-1----:R-:W-:Y:S05]  /*16e40*/  FMNMX.FTZ R145, R145, R143, !PT ;  /* 0x0000008f91917209 */ /* 0x002fea0007810000 */
        /* <DEDUP_REMOVED lines=14> */
[----:B------:R3:W3:Y:S01]  /*16f30*/  MUFU.EX2 R141, R0 ;  /* 0x00000000008d7308 */ /* 0x0006e20000000800 */
        /* <DEDUP_REMOVED lines=40> */
[----:B------:R-:W-:Y:S01]  /*171c0*/  MUFU.EX2 R243, R17 ;  /* 0x0000001100f37308 */ /* 0x000fe20000000800 */
[----:B------:R-:W-:Y:S01]  /*171d0*/  @P0 SHF.L.U32 R4, R6, 0x6, RZ ;  /* 0x0000000606040819 */ /* 0x000fe200000006ff */
[----:B------:R-:W-:Y:S02]  /*171e0*/  FFMA.FTZ R45, R45, c[0x0][0x2d0], -R186 ;  /* 0x0000b4002d2d7a23 */ /* 0x000fe400000108ba */
[----:B--2---:R-:W-:Y:S02]  /*171f0*/  FMUL.FTZ R3, R2, c[0x0][0x2d0] ;  /* 0x0000b40002037a20 */ /* 0x004fe40000410000 */
[----:B------:R-:W1:Y:S01]  /*17200*/  SHFL.BFLY PT, R2, R0, 0x2, 0x1f ;  /* 0x0c401f0000027f89 */ /* 0x000e6200000e0000 */
[C---:B---3--:R-:W-:Y:S02]  /*17210*/  FMUL.FTZ R102, R140.reuse, R102 ;  /* 0x000000668c667220 */ /* 0x048fe40000410000 */
[C---:B------:R-:W-:Y:S01]  /*17220*/  FMUL.FTZ R103, R140.reuse, R103 ;  /* 0x000000678c677220 */ /* 0x040fe20000410000 */
[----:B------:R-:W2:Y:S01]  /*17230*/  MUFU.EX2 R244, R16 ;  /* 0x0000001000f47308 */ /* 0x000ea20000000800 */
[C---:B------:R-:W-:Y:S02]  /*17240*/  FMUL.FTZ R114, R140.reuse, R114 ;  /* 0x000000728c727220 */ /* 0x040fe40000410000 */
[C---:B------:R-:W-:Y:S02]  /*17250*/  FMUL.FTZ R115, R140.reuse, R115 ;  /* 0x000000738c737220 */ /* 0x040fe40000410000 */
[C---:B------:R-:W-:Y:S02]  /*17260*/  FMUL.FTZ R116, R141.reuse, R116 ;  /* 0x000000748d747220 */ /* 0x040fe40000410000 */
[C---:B------:R-:W-:Y:S02]  /*17270*/  FMUL.FTZ R117, R141.reuse, R117 ;  /* 0x000000758d757220 */ /* 0x040fe40000410000 */
[C---:B------:R-:W-:Y:S01]  /*17280*/  FMUL.FTZ R118, R140.reuse, R118 ;  /* 0x000000768c767220 */ /* 0x040fe20000410000 */
[----:B------:R-:W3:Y:S01]  /*17290*/  MUFU.EX2 R238, R19 ;  /* 0x0000001300ee7308 */ /* 0x000ee20000000800 */
[C---:B------:R-:W-:Y:S02]  /*172a0*/  FMUL.FTZ R119, R140.reuse, R119 ;  /* 0x000000778c777220 */ /* 0x040fe40000410000 */
[C---:B------:R-:W-:Y:S02]  /*172b0*/  FMUL.FTZ R128, R141.reuse, R128 ;  /* 0x000000808d807220 */ /* 0x040fe40000410000 */
[C---:B------:R-:W-:Y:S02]  /*172c0*/  FMUL.FTZ R129, R141.reuse, R129 ;  /* 0x000000818d817220 */ /* 0x040fe40000410000 */
[C---:B------:R-:W-:Y:S02]  /*172d0*/  FMUL.FTZ R130, R140.reuse, R130 ;  /* 0x000000828c827220 */ /* 0x040fe40000410000 */
[----:B------:R-:W-:Y:S01]  /*172e0*/  FMUL.FTZ R131, R140, R131 ;  /* 0x000000838c837220 */ /* 0x000fe20000410000 */
[----:B-1----:R-:W-:Y:S01]  /*172f0*/  FMNMX.FTZ R0, R0, R2, !PT ;  /* 0x0000000200007209 */ /* 0x002fe20007810000 */
[----:B------:R-:W-:Y:S01]  /*17300*/  MUFU.EX2 R236, R8 ;  /* 0x0000000800ec7308 */ /* 0x000fe20000000800 */
[----:B------:R-:W-:Y:S01]  /*17310*/  FMUL.FTZ R136, R141, R136 ;  /* 0x000000888d887220 */ /* 0x000fe20000410000 */
[----:B--2---:R-:W-:Y:S02]  /*17320*/  F2FP.PACK_AB R150, R243, R244 ;  /* 0x000000f4f396723e */ /* 0x004fe400000000ff */
[----:B------:R-:W1:Y:S01]  /*17330*/  SHFL.BFLY PT, R2, R0, 0x1, 0x1f ;  /* 0x0c201f0000027f89 */ /* 0x000e6200000e0000 */
[C---:B------:R-:W-:Y:S02]  /*17340*/  FMUL.FTZ R137, R141.reuse, R137 ;  /* 0x000000898d897220 */ /* 0x040fe40000410000 */
[C---:B------:R-:W-:Y:S02]  /*17350*/  FMUL.FTZ R138, R140.reuse, R138 ;  /* 0x0000008a8c8a7220 */ /* 0x040fe40000410000 */
[----:B------:R-:W-:Y:S01]  /*17360*/  FMUL.FTZ R139, R140, R139 ;  /* 0x0000008b8c8b7220 */ /* 0x000fe20000410000 */
[----:B------:R-:W2:Y:S01]  /*17370*/  MUFU.EX2 R3, R3 ;  /* 0x0000000300037308 */ /* 0x000ea20000000800 */
[C---:B------:R-:W-:Y:S01]  /*17380*/  FMUL.FTZ R68, R141.reuse, R68 ;  /* 0x000000448d447220 */ /* 0x040fe20000410000 */
[----:B---3--:R-:W-:Y:S01]  /*17390*/  F2FP.PACK_AB R151, R238, R241 ;  /* 0x000000f1ee97723e */ /* 0x008fe200000000ff */
[C---:B------:R-:W-:Y:S02]  /*173a0*/  FMUL.FTZ R69, R141.reuse, R69 ;  /* 0x000000458d457220 */ /* 0x040fe40000410000 */
[C---:B------:R-:W-:Y:S02]  /*173b0*/  FMUL.FTZ R70, R140.reuse, R70 ;  /* 0x000000468c467220 */ /* 0x040fe40000410000 */
[C---:B------:R-:W-:Y:S03]  /*173c0*/  FMUL.FTZ R71, R140.reuse, R71 ;  /* 0x000000478c477220 */ /* 0x040fe60000410000 */
[----:B------:R3:W-:Y:S01]  /*173d0*/  MUFU.EX2 R234, R12 ;  /* 0x0000000c00ea7308 */ /* 0x0007e20000000800 */
[C---:B------:R-:W-:Y:S02]  /*173e0*/  FMUL.FTZ R80, R141.reuse, R80 ;  /* 0x000000508d507220 */ /* 0x040fe40000410000 */
[C---:B------:R-:W-:Y:S02]  /*173f0*/  FMUL.FTZ R81, R141.reuse, R81 ;  /* 0x000000518d517220 */ /* 0x040fe40000410000 */
[C---:B------:R-:W-:Y:S02]  /*17400*/  FMUL.FTZ R82, R140.reuse, R82 ;  /* 0x000000528c527220 */ /* 0x040fe40000410000 */
[----:B------:R-:W-:Y:S01]  /*17410*/  FMUL.FTZ R83, R140, R83 ;  /* 0x000000538c537220 */ /* 0x000fe20000410000 */
        /* <DEDUP_REMOVED lines=19> */
[----:B------:R-:W-:Y:S01]  /*17550*/  @P0 IADD3 R4, P3, R226, R4, RZ ;  /* 0x00000004e2040210 */ /* 0x000fe20007f7e0ff */
[C---:B------:R-:W-:Y:S01]  /*17560*/  FMUL.FTZ R109, R3.reuse, R109 ;  /* 0x0000006d036d7220 */ /* 0x040fe20000410000 */
[----:B------:R-:W-:Y:S01]  /*17570*/  @P0 IADD3.X R7, R2, R247, RZ, P1, !PT ;  /* 0x000000f702070210 */ /* 0x000fe20000ffe4ff */
[C---:B------:R-:W-:Y:S01]  /*17580*/  FMUL.FTZ R120, R3.reuse, R120 ;  /* 0x0000007803787220 */ /* 0x040fe20000410000 */
[C---:B------:R-:W-:Y:S01]  /*17590*/  @P0 LEA R18, P1, R6.reuse, c[0x0][0x1c8], 0x1 ;  /* 0x0000720006120a11 */ /* 0x040fe200078208ff */
[----:B------:R-:W-:Y:S01]  /*175a0*/  MUFU.EX2 R197, R36 ;  /* 0x0000002400c57308 */ /* 0x000fe20000000800 */
[----:B------:R-:W-:Y:S01]  /*175b0*/  MOV R226, c[0x0][0x1e0] ;  /* 0x0000780000e27a02 */ /* 0x000fe20000000f00 */
[----:B-1----:R-:W-:Y:S01]  /*175c0*/  FMUL.FTZ R13, R3, R161 ;  /* 0x000000a1030d7220 */ /* 0x002fe20000410000 */
[----:B------:R-:W-:Y:S01]  /*175d0*/  @P0 LEA.HI.X R19, R6, c[0x0][0x1cc], R7, 0x1, P1 ;  /* 0x0000730006130a11 */ /* 0x000fe200008f0c07 */
[----:B------:R-:W-:Y:S01]  /*175e0*/  FFMA.FTZ R6, R9, c[0x0][0x2d0], -R186 ;  /* 0x0000b40009067a23 */ /* 0x000fe200000108ba */
[----:B------:R-:W-:Y:S01]  /*175f0*/  @P0 IADD3.X R17, R2, R248, RZ, P2, !PT ;  /* 0x000000f802110210 */ /* 0x000fe200017fe4ff */
[----:B------:R-:W-:Y:S01]  /*17600*/  FMUL.FTZ R121, R3, R121 ;  /* 0x0000007903797220 */ /* 0x000fe20000410000 */
[----:B------:R-:W-:Y:S01]  /*17610*/  @P0 LEA R16, P2, R5, c[0x0][0x1c8], 0x1 ;  /* 0x0000720005100a11 */ /* 0x000fe200078408ff */
[----:B------:R-:W-:Y:S01]  /*17620*/  FMUL.FTZ R124, R3, R124 ;  /* 0x0000007c037c7220 */ /* 0x000fe20000410000 */
[----:B------:R-:W-:Y:S01]  /*17630*/  SHF.L.U64.HI R226, R226, R227, c[0x0][0x1e4] ;  /* 0x00007900e2e27619 */ /* 0x000fe200000102e3 */
[----:B------:R1:W4:Y:S01]  /*17640*/  MUFU.EX2 R235, R6 ;  /* 0x0000000600eb7308 */ /* 0x0003220000000800 */
[----:B------:R-:W-:Y:S01]  /*17650*/  @P0 LEA.HI.X R17, R5, c[0x0][0x1cc], R17, 0x1, P2 ;  /* 0x0000730005110a11 */ /* 0x000fe200010f0c11 */
[----:B------:R-:W-:Y:S01]  /*17660*/  FMUL.FTZ R125, R3, R125 ;  /* 0x0000007d037d7220 */ /* 0x000fe20000410000 */
[----:B------:R-:W-:Y:S01]  /*17670*/  @P0 IADD3 R146, P2, R4, R228, RZ ;  /* 0x000000e404920210 */ /* 0x000fe20007f5e0ff */
[----:B--2---:R-:W-:Y:S01]  /*17680*/  FMUL.FTZ R106, R0, R106 ;  /* 0x0000006a006a7220 */ /* 0x004fe20000410000 */
[----:B------:R-:W-:Y:S01]  /*17690*/  @P0 IADD3 R7, P1, R4, R246, RZ ;  /* 0x000000f604070210 */ /* 0x000fe20007f3e0ff */
[----:B------:R2:W-:Y:S01]  /*176a0*/  @P0 LDGSTS.E.BYPASS.LTC128B.128 [R225+0x4100], [R16.64], !P6 ;  /* 0x0410000010e10fae */ /* 0x0005e2000f101d46 */
[----:B------:R-:W-:Y:S01]  /*176b0*/  @P0 IADD3.X R2, R226, R2, RZ, P3, !PT ;  /* 0x00000002e2020210 */ /* 0x000fe20001ffe4ff */
[----:B------:R-:W-:Y:S01]  /*176c0*/  FMUL.FTZ R107, R0, R107 ;  /* 0x0000006b006b7220 */ /* 0x000fe20000410000 */
[----:B------:R-:W-:Y:S01]  /*176d0*/  @P0 IADD3 R5, P3, R4, R245, RZ ;  /* 0x000000f504050210 */ /* 0x000fe20007f7e0ff */
[----:B------:R-:W-:Y:S01]  /*176e0*/  FMUL.FTZ R110, R0, R110 ;  /* 0x0000006e006e7220 */ /* 0x000fe20000410000 */
[----:B------:R-:W-:Y:S01]  /*176f0*/  @P0 IADD3.X R9, R2, R207, RZ, P2, !PT ;  /* 0x000000cf02090210 */ /* 0x000fe200017fe4ff */
[----:B------:R-:W-:Y:S01]  /*17700*/  FMUL.FTZ R111, R0, R111 ;  /* 0x0000006f006f7220 */ /* 0x000fe20000410000 */
[C---:B------:R-:W-:Y:S01]  /*17710*/  @P0 IADD3.X R147, R2.reuse, R248, RZ, P1, !PT ;  /* 0x000000f802930210 */ /* 0x040fe20000ffe4ff */
[----:B------:R-:W-:Y:S01]  /*17720*/  MUFU.EX2 R226, R32 ;  /* 0x0000002000e27308 */ /* 0x000fe20000000800 */
[----:B------:R-:W-:Y:S01]  /*17730*/  @P0 IADD3.X R2, R2, R247, RZ, P3, !PT ;  /* 0x000000f702020210 */ /* 0x000fe20001ffe4ff */
[C---:B------:R-:W-:Y:S01]  /*17740*/  FMUL.FTZ R122, R0.reuse, R122 ;  /* 0x0000007a007a7220 */ /* 0x040fe20000410000 */
[----:B------:R-:W-:Y:S01]  /*17750*/  ISETP.NE.AND P3, PT, R205, RZ, PT ;  /* 0x000000ffcd00720c */ /* 0x000fe20003f65270 */
[----:B------:R-:W-:Y:S01]  /*17760*/  FMUL.FTZ R123, R0, R123 ;  /* 0x0000007b007b7220 */ /* 0x000fe20000410000 */
[----:B------:R-:W-:Y:S01]  /*17770*/  @P0 LEA R8, P4, R146, c[0x0][0x1c8], 0x1 ;  /* 0x0000720092080a11 */ /* 0x000fe200078808ff */
[C---:B------:R-:W-:Y:S01]  /*17780*/  FMUL.FTZ R126, R0.reuse, R126 ;  /* 0x0000007e007e7220 */ /* 0x040fe20000410000 */
[----:B------:R-:W-:Y:S01]  /*17790*/  @P0 LEA R4, P1, R5, c[0x0][0x1c8], 0x1 ;  /* 0x0000720005040a11 */ /* 0x000fe200078208ff */
[----:B------:R-:W-:Y:S01]  /*177a0*/  FMUL.FTZ R127, R0, R127 ;  /* 0x0000007f007f7220 */ /* 0x000fe20000410000 */
[----:B------:R-:W-:Y:S01]  /*177b0*/  @P0 LEA.HI.X R9, R146, c[0x0][0x1cc], R9, 0x1, P4 ;  /* 0x0000730092090a11 */ /* 0x000fe200020f0c09 */
[----:B------:R-:W-:Y:S01]  /*177c0*/  MUFU.EX2 R196, R37 ;  /* 0x0000002500c47308 */ /* 0x000fe20000000800 */
[----:B-1----:R-:W-:Y:S01]  /*177d0*/  @P0 LEA R6, P2, R7, c[0x0][0x1c8], 0x1 ;  /* 0x0000720007060a11 */ /* 0x002fe200078408ff */
[----:B------:R-:W-:Y:S01]  /*177e0*/  FMUL.FTZ R132, R3, R132 ;  /* 0x0000008403847220 */ /* 0x000fe20000410000 */
[----:B------:R-:W-:Y:S01]  /*177f0*/  @P0 LEA.HI.X R5, R5, c[0x0][0x1cc], R2, 0x1, P1 ;  /* 0x0000730005050a11 */ /* 0x000fe200008f0c02 */
[----:B------:R-:W-:Y:S01]  /*17800*/  FMUL.FTZ R2, R142, c[0x0][0x2d0] ;  /* 0x0000b4008e027a20 */ /* 0x000fe20000410000 */
[----:B------:R-:W-:Y:S01]  /*17810*/  @P0 LEA.HI.X R7, R7, c[0x0][0x1cc], R147, 0x1, P2 ;  /* 0x0000730007070a11 */ /* 0x000fe200010f0c93 */
[----:B------:R1:W-:Y:S01]  /*17820*/  @P0 LDGSTS.E.BYPASS.LTC128B.128 [R225+0x5100], [R18.64], !P3 ;  /* 0x0510000012e10fae */ /* 0x0003e2000d901d46 */
[----:B---3--:R-:W-:Y:S01]  /*17830*/  F2FP.PACK_AB R148, R242, R239 ;  /* 0x000000eff294723e */ /* 0x008fe200000000ff */
[--C-:B------:R-:W-:Y:S01]  /*17840*/  FFMA.FTZ R10, R10, c[0x0][0x2d0], -R2.reuse ;  /* 0x0000b4000a0a7a23 */ /* 0x100fe20000010802 */
[----:B------:R-:W-:Y:S01]  /*17850*/  F2FP.PACK_AB R149, R240, R237 ;  /* 0x000000edf095723e */ /* 0x000fe200000000ff */
[--C-:B------:R-:W-:Y:S01]  /*17860*/  FFMA.FTZ R11, R11, c[0x0][0x2d0], -R2.reuse ;  /* 0x0000b4000b0b7a23 */ /* 0x100fe20000010802 */
[----:B------:R-:W-:Y:S01]  /*17870*/  MUFU.EX2 R193, R38 ;  /* 0x0000002600c17308 */ /* 0x000fe20000000800 */
[--C-:B------:R-:W-:Y:S02]  /*17880*/  FFMA.FTZ R14, R14, c[0x0][0x2d0], -R2.reuse ;  /* 0x0000b4000e0e7a23 */ /* 0x100fe40000010802 */
[----:B------:R3:W-:Y:S01]  /*17890*/  @P0 LDGSTS.E.BYPASS.LTC128B.128 [R225+0x3900], [R8.64], !P5 ;  /* 0x0390000008e10fae */ /* 0x0007e2000e901d46 */
[--C-:B------:R-:W-:Y:S02]  /*178a0*/  FFMA.FTZ R15, R15, c[0x0][0x2d0], -R2.reuse ;  /* 0x0000b4000f0f7a23 */ /* 0x100fe40000010802 */
[C---:B--2---:R-:W-:Y:S02]  /*178b0*/  FMUL.FTZ R16, R141.reuse, R164 ;  /* 0x000000a48d107220 */ /* 0x044fe40000410000 */
[----:B------:R-:W-:Y:S02]  /*178c0*/  FMUL.FTZ R17, R141, R165 ;  /* 0x000000a58d117220 */ /* 0x000fe40000410000 */
[----:B------:R2:W-:Y:S01]  /*178d0*/  MUFU.EX2 R188, R10 ;  /* 0x0000000a00bc7308 */ /* 0x0005e20000000800 */
[----:B------:R4:W-:Y:S01]  /*178e0*/  @P0 LDGSTS.E.BYPASS.LTC128B.128 [R225+0x4900], [R6.64], !P6 ;  /* 0x0490000006e10fae */ /* 0x0009e2000f101d46 */
[--C-:B------:R-:W-:Y:S02]  /*178f0*/  FFMA.FTZ R42, R42, c[0x0][0x2d0], -R2.reuse ;  /* 0x0000b4002a2a7a23 */ /* 0x100fe40000010802 */
[--C-:B------:R-:W-:Y:S02]  /*17900*/  FFMA.FTZ R43, R43, c[0x0][0x2d0], -R2.reuse ;  /* 0x0000b4002b2b7a23 */ /* 0x100fe40000010802 */
[--C-:B------:R-:W-:Y:S02]  /*17910*/  FFMA.FTZ R46, R46, c[0x0][0x2d0], -R2.reuse ;  /* 0x0000b4002e2e7a23 */ /* 0x100fe40000010802 */
[----:B------:R-:W-:Y:S01]  /*17920*/  FFMA.FTZ R47, R47, c[0x0][0x2d0], -R2 ;  /* 0x0000b4002f2f7a23 */ /* 0x000fe20000010802 */
[----:B------:R4:W-:Y:S01]  /*17930*/  @P0 LDGSTS.E.BYPASS.LTC128B.128 [R225+0x5900], [R4.64], !P3 ;  /* 0x0590000004e10fae */ /* 0x0009e2000d901d46 */
[----:B------:R4:W4:Y:S01]  /*17940*/  MUFU.EX2 R187, R11 ;  /* 0x0000000b00bb7308 */ /* 0x0009220000000800 */
[C---:B------:R-:W-:Y:S02]  /*17950*/  FMUL.FTZ R133, R3.reuse, R133 ;  /* 0x0000008503857220 */ /* 0x040fe40000410000 */
[C---:B-1----:R-:W-:Y:S02]  /*17960*/  FMUL.FTZ R18, R140.reuse, R166 ;  /* 0x000000a68c127220 */ /* 0x042fe40000410000 */
[----:B------:R-:W-:Y:S02]  /*17970*/  FMUL.FTZ R19, R140, R167 ;  /* 0x000000a78c137220 */ /* 0x000fe40000410000 */
[----:B------:R-:W1:Y:S01]  /*17980*/  LDSM.16.MT88.4 R176, [R209+0x100] ;  /* 0x00010000d1b0783b */ /* 0x000e620000004200 */
[C---:B------:R-:W-:Y:S02]  /*17990*/  FMUL.FTZ R134, R0.reuse, R134 ;  /* 0x0000008600867220 */ /* 0x040fe40000410000 */
[----:B------:R4:W-:Y:S01]  /*179a0*/  MUFU.EX2 R189, R14 ;  /* 0x0000000e00bd7308 */ /* 0x0009e20000000800 */
[C---:B---3--:R-:W-:Y:S02]  /*179b0*/  FMUL.FTZ R8, R3.reuse, R156 ;  /* 0x0000009c03087220 */ /* 0x048fe40000410000 */
[----:B------:R-:W-:Y:S02]  /*179c0*/  FMUL.FTZ R9, R3, R157 ;  /* 0x0000009d03097220 */ /* 0x000fe40000410000 */
[----:B------:R-:W3:Y:S01]  /*179d0*/  LDSM.16.MT88.4 R180, [R210+0x100] ;  /* 0x00010000d2b4783b */ /* 0x000ee20000004200 */
[----:B--2---:R-:W-:Y:S02]  /*179e0*/  FMUL.FTZ R10, R0, R158 ;  /* 0x0000009e000a7220 */ /* 0x004fe40000410000 */
[C---:B----4-:R-:W-:Y:S01]  /*179f0*/  FMUL.FTZ R6, R140.reuse, R154 ;  /* 0x0000009a8c067220 */ /* 0x050fe20000410000 */
[----:B------:R-:W-:Y:S01]  /*17a00*/  F2FP.PACK_AB R154, R229, R234 ;  /* 0x000000eae59a723e */ /* 0x000fe200000000ff */
[----:B------:R-:W2:Y:S01]  /*17a10*/  MUFU.EX2 R190, R15 ;  /* 0x0000000f00be7308 */ /* 0x000ea20000000800 */
[----:B------:R-:W-:Y:S02]  /*17a20*/  FMUL.FTZ R7, R140, R155 ;  /* 0x0000009b8c077220 */ /* 0x000fe40000410000 */
[----:B------:R-:W-:Y:S01]  /*17a30*/  LDSM.16.MT88.4 R164, [R210+0x500] ;  /* 0x00050000d2a4783b */ /* 0x000fe20000004200 */
[C---:B------:R-:W-:Y:S02]  /*17a40*/  FMUL.FTZ R11, R0.reuse, R159 ;  /* 0x0000009f000b7220 */ /* 0x040fe40000410000 */
[----:B------:R-:W-:Y:S01]  /*17a50*/  FMUL.FTZ R4, R141, R152 ;  /* 0x000000988d047220 */ /* 0x000fe20000410000 */
[----:B------:R-:W-:Y:S01]  /*17a60*/  F2FP.PACK_AB R152, R235, R236 ;  /* 0x000000eceb98723e */ /* 0x000fe200000000ff */
[----:B------:R-:W-:Y:S01]  /*17a70*/  FMUL.FTZ R5, R141, R153 ;  /* 0x000000998d057220 */ /* 0x000fe20000410000 */
[----:B------:R-:W-:Y:S01]  /*17a80*/  F2FP.PACK_AB R153, R187, R188 ;  /* 0x000000bcbb99723e */ /* 0x000fe200000000ff */
[----:B------:R4:W-:Y:S01]  /*17a90*/  MUFU.EX2 R191, R39 ;  /* 0x0000002700bf7308 */ /* 0x0009e20000000800 */
[----:B------:R-:W3:Y:S01]  /*17aa0*/  LDSM.16.MT88.4 R156, [R209+0x1100] ;  /* 0x00110000d19c783b */ /* 0x000ee20000004200 */
[C---:B------:R-:W-:Y:S02]  /*17ab0*/  FMUL.FTZ R135, R0.reuse, R135 ;  /* 0x0000008700877220 */ /* 0x040fe40000410000 */
[C---:B------:R-:W-:Y:S02]  /*17ac0*/  FMUL.FTZ R14, R0.reuse, R162 ;  /* 0x000000a2000e7220 */ /* 0x040fe40000410000 */
[--C-:B------:R-:W-:Y:S02]  /*17ad0*/  FFMA.FTZ R146, R35, c[0x0][0x2d0], -R185.reuse ;  /* 0x0000b40023927a23 */ /* 0x100fe400000108b9 */
[----:B------:R-:W-:Y:S01]  /*17ae0*/  FMUL.FTZ R35, R0, R175 ;  /* 0x000000af00237220 */ /* 0x000fe20000410000 */
[----:B------:R-:W0:Y:S01]  /*17af0*/  LDGDEPBAR ;  /* 0x00000000000079af */ /* 0x000e220000000000 */
[----:B------:R-:W-:Y:S01]  /*17b00*/  MUFU.EX2 R195, R48 ;  /* 0x0000003000c37308 */ /* 0x000fe20000000800 */
[C---:B------:R-:W-:Y:S02]  /*17b10*/  FMUL.FTZ R72, R3.reuse, R72 ;  /* 0x0000004803487220 */ /* 0x040fe40000410000 */
[C---:B------:R-:W-:Y:S01]  /*17b20*/  FMUL.FTZ R73, R3.reuse, R73 ;  /* 0x0000004903497220 */ /* 0x040fe20000410000 */
[----:B--2---:R-:W-:Y:S01]  /*17b30*/  F2FP.PACK_AB R155, R190, R189 ;  /* 0x000000bdbe9b723e */ /* 0x004fe200000000ff */
[C---:B------:R-:W-:Y:S01]  /*17b40*/  FMUL.FTZ R15, R0.reuse, R163 ;  /* 0x000000a3000f7220 */ /* 0x040fe20000410000 */
[-C--:B-1----:R-:W-:Y:S01]  /*17b50*/  HMMA.16816.F32 R4, R148, R176.reuse, R4 ;  /* 0x000000b09404723c */ /* 0x082fe20000001804 */
[----:B------:R-:W1:Y:S03]  /*17b60*/  LDSM.16.MT88.4 R160, [R210+0x1100] ;  /* 0x00110000d2a0783b */ /* 0x000e660000004200 */
[----:B------:R-:W-:Y:S01]  /*17b70*/  MUFU.EX2 R194, R49 ;  /* 0x0000003100c27308 */ /* 0x000fe20000000800 */
[C---:B------:R-:W-:Y:S02]  /*17b80*/  FMUL.FTZ R74, R0.reuse, R74 ;  /* 0x0000004a004a7220 */ /* 0x040fe40000410000 */
[C---:B------:R-:W-:Y:S01]  /*17b90*/  FMUL.FTZ R75, R0.reuse, R75 ;  /* 0x0000004b004b7220 */ /* 0x040fe20000410000 */
[C---:B------:R-:W-:Y:S01]  /*17ba0*/  HMMA.16816.F32 R8, R152.reuse, R176, R8 ;  /* 0x000000b09808723c */ /* 0x040fe20000001808 */
[----:B----4-:R-:W-:Y:S03]  /*17bb0*/  LDSM.16.MT88.4 R36, [R210+0x2500] ;  /* 0x00250000d224783b */ /* 0x010fe60000004200 */
[C---:B------:R-:W-:Y:S02]  /*17bc0*/  FMUL.FTZ R76, R3.reuse, R76 ;  /* 0x0000004c034c7220 */ /* 0x040fe40000410000 */
[----:B------:R-:W-:Y:S01]  /*17bd0*/  MUFU.EX2 R192, R51 ;  /* 0x0000003300c07308 */ /* 0x000fe20000000800 */
[----:B------:R-:W-:Y:S01]  /*17be0*/  FMUL.FTZ R77, R3, R77 ;  /* 0x0000004d034d7220 */ /* 0x000fe20000410000 */
[-C--:B------:R-:W-:Y:S04]  /*17bf0*/  HMMA.16816.F32 R12, R152, R178.reuse, R12 ;  /* 0x000000b2980c723c */ /* 0x080fe8000000180c */
[C---:B------:R-:W-:Y:S02]  /*17c00*/  FMUL.FTZ R78, R0.reuse, R78 ;  /* 0x0000004e004e7220 */ /* 0x040fe40000410000 */
[----:B------:R-:W-:Y:S02]  /*17c10*/  FMUL.FTZ R79, R0, R79 ;  /* 0x0000004f004f7220 */ /* 0x000fe40000410000 */
[----:B------:R-:W-:Y:S01]  /*17c20*/  MUFU.EX2 R147, R46 ;  /* 0x0000002e00937308 */ /* 0x000fe20000000800 */
[C---:B------:R-:W-:Y:S04]  /*17c30*/  HMMA.16816.F32 R16, R148.reuse, R178, R16 ;  /* 0x000000b29410723c */ /* 0x040fe80000001810 */
[----:B------:R-:W-:Y:S02]  /*17c40*/  FMUL.FTZ R85, R141, R85 ;  /* 0x000000558d557220 */ /* 0x000fe40000410000 */
[C---:B------:R-:W-:Y:S02]  /*17c50*/  FMUL.FTZ R86, R140.reuse, R86 ;  /* 0x000000568c567220 */ /* 0x040fe40000410000 */
[-C--:B---3--:R-:W-:Y:S01]  /*17c60*/  HMMA.16816.F32 R100, R148, R180.reuse, R100 ;  /* 0x000000b49464723c */ /* 0x088fe20000001864 */
[----:B------:R-:W-:Y:S03]  /*17c70*/  MUFU.EX2 R202, R146 ;  /* 0x0000009200ca7308 */ /* 0x000fe60000000800 */
[----:B------:R-:W-:Y:S02]  /*17c80*/  FMUL.FTZ R87, R140, R87 ;  /* 0x000000578c577220 */ /* 0x000fe40000410000 */
[C---:B------:R-:W-:Y:S02]  /*17c90*/  FMUL.FTZ R88, R3.reuse, R88 ;  /* 0x0000005803587220 */ /* 0x040fe40000410000 */
[C---:B------:R-:W-:Y:S03]  /*17ca0*/  HMMA.16816.F32 R104, R152.reuse, R180, R104 ;  /* 0x000000b49868723c */ /* 0x040fe60000001868 */
[----:B------:R-:W-:Y:S01]  /*17cb0*/  MUFU.EX2 R181, R40 ;  /* 0x0000002800b57308 */ /* 0x000fe20000000800 */
[C---:B------:R-:W-:Y:S02]  /*17cc0*/  FMUL.FTZ R89, R3.reuse, R89 ;  /* 0x0000005903597220 */ /* 0x040fe40000410000 */
        /* <DEDUP_REMOVED lines=9> */
[-C--:B------:R-:W-:Y:S04]  /*17d60*/  HMMA.16816.F32 R116, R148, R156.reuse, R116 ;  /* 0x0000009c9474723c */ /* 0x080fe80000001874 */
        /* <DEDUP_REMOVED lines=10> */
[----:B--2---:R-:W-:Y:S01]  /*17e10*/  LDSM.16.MT88.4 R48, [R209+0x900] ;  /* 0x00090000d130783b */ /* 0x004fe20000004200 */
[C---:B------:R-:W-:Y:S04]  /*17e20*/  HMMA.16816.F32 R128, R148.reuse, R158, R128 ;  /* 0x0000009e9480723c */ /* 0x040fe80000001880 */
[C---:B------:R-:W-:Y:S01]  /*17e30*/  FMUL.FTZ R94, R0.reuse, R94 ;  /* 0x0000005e005e7220 */ /* 0x040fe20000410000 */
[----:B------:R2:W-:Y:S01]  /*17e40*/  MUFU.EX2 R206, R22 ;  /* 0x0000001600ce7308 */ /* 0x0005e20000000800 */
[----:B------:R-:W-:Y:S01]  /*17e50*/  FMUL.FTZ R95, R0, R95 ;  /* 0x0000005f005f7220 */ /* 0x000fe20000410000 */
[----:B------:R-:W1:Y:S01]  /*17e60*/  LDSM.16.MT88.4 R156, [R209+0x2100] ;  /* 0x00210000d19c783b */ /* 0x000e620000004200 */
[C---:B------:R-:W-:Y:S04]  /*17e70*/  FMUL.FTZ R96, R141.reuse, R96 ;  /* 0x000000608d607220 */ /* 0x040fe80000410000 */
[C---:B---3--:R-:W-:Y:S02]  /*17e80*/  FMUL.FTZ R20, R141.reuse, R168 ;  /* 0x000000a88d147220 */ /* 0x048fe40000410000 */
[C---:B------:R-:W-:Y:S01]  /*17e90*/  FMUL.FTZ R97, R141.reuse, R97 ;  /* 0x000000618d617220 */ /* 0x040fe20000410000 */
[----:B------:R3:W-:Y:S01]  /*17ea0*/  MUFU.EX2 R207, R33 ;  /* 0x0000002100cf7308 */ /* 0x0007e20000000800 */
[C---:B------:R-:W-:Y:S02]  /*17eb0*/  FMUL.FTZ R98, R140.reuse, R98 ;  /* 0x000000628c627220 */ /* 0x040fe40000410000 */
[----:B------:R-:W-:Y:S02]  /*17ec0*/  FMUL.FTZ R99, R140, R99 ;  /* 0x000000638c637220 */ /* 0x000fe40000410000 */
[----:B----4-:R-:W-:Y:S02]  /*17ed0*/  FMUL.FTZ R21, R141, R169 ;  /* 0x000000a98d157220 */ /* 0x010fe40000410000 */
[--C-:B------:R-:W-:Y:S02]  /*17ee0*/  FFMA.FTZ R24, R24, c[0x0][0x2d0], -R186.reuse ;  /* 0x0000b40018187a23 */ /* 0x100fe400000108ba */
[----:B------:R-:W-:Y:S01]  /*17ef0*/  FFMA.FTZ R25, R25, c[0x0][0x2d0], -R186 ;  /* 0x0000b40019197a23 */ /* 0x000fe200000108ba */
[----:B------:R4:W4:Y:S01]  /*17f00*/  MUFU.EX2 R205, R32 ;  /* 0x0000002000cd7308 */ /* 0x0009220000000800 */
[--C-:B------:R-:W-:Y:S02]  /*17f10*/  FFMA.FTZ R26, R26, c[0x0][0x2d0], -R2.reuse ;  /* 0x0000b4001a1a7a23 */ /* 0x100fe40000010802 */
[----:B------:R-:W-:Y:S02]  /*17f20*/  FFMA.FTZ R27, R27, c[0x0][0x2d0], -R2 ;  /* 0x0000b4001b1b7a23 */ /* 0x000fe40000010802 */
[----:B--2---:R-:W-:Y:S02]  /*17f30*/  FMUL.FTZ R22, R140, R170 ;  /* 0x000000aa8c167220 */ /* 0x004fe40000410000 */
[--C-:B------:R-:W-:Y:S02]  /*17f40*/  FFMA.FTZ R28, R28, c[0x0][0x2d0], -R186.reuse ;  /* 0x0000b4001c1c7a23 */ /* 0x100fe400000108ba */
[----:B------:R-:W-:Y:S01]  /*17f50*/  FFMA.FTZ R29, R29, c[0x0][0x2d0], -R186 ;  /* 0x0000b4001d1d7a23 */ /* 0x000fe200000108ba */
[----:B------:R2:W2:Y:S01]  /*17f60*/  MUFU.EX2 R203, R34 ;  /* 0x0000002200cb7308 */ /* 0x0004a20000000800 */
[--C-:B------:R-:W-:Y:S01]  /*17f70*/  FFMA.FTZ R30, R30, c[0x0][0x2d0], -R2.reuse ;  /* 0x0000b4001e1e7a23 */ /* 0x100fe20000010802 */
[-C--:B-1----:R-:W-:Y:S03]  /*17f80*/  HMMA.16816.F32 R20, R148, R160.reuse, R20 ;  /* 0x000000a09414723c */ /* 0x082fe60000001814 */
[----:B---3--:R-:W-:Y:S02]  /*17f90*/  FMUL.FTZ R33, R3, R173 ;  /* 0x000000ad03217220 */ /* 0x008fe40000410000 */
[----:B------:R-:W-:Y:S02]  /*17fa0*/  FFMA.FTZ R31, R31, c[0x0][0x2d0], -R2 ;  /* 0x0000b4001f1f7a23 */ /* 0x000fe40000010802 */
[--C-:B------:R-:W-:Y:S01]  /*17fb0*/  FFMA.FTZ R65, R65, c[0x0][0x2d0], -R184.reuse ;  /* 0x0000b40041417a23 */ /* 0x100fe200000108b8 */
[C---:B------:R-:W-:Y:S01]  /*17fc0*/  HMMA.16816.F32 R132, R152.reuse, R160, R132 ;  /* 0x000000a09884723c */ /* 0x040fe20000001884 */
[----:B------:R1:W-:Y:S03]  /*17fd0*/  MUFU.EX2 R201, R24 ;  /* 0x0000001800c97308 */ /* 0x0003e60000000800 */
[----:B----4-:R-:W-:Y:S02]  /*17fe0*/  FMUL.FTZ R32, R3, R172 ;  /* 0x000000ac03207220 */ /* 0x010fe40000410000 */
[--C-:B------:R-:W-:Y:S02]  /*17ff0*/  FFMA.FTZ R67, R67, c[0x0][0x2d0], -R185.reuse ;  /* 0x0000b40043437a23 */ /* 0x100fe400000108b9 */
[----:B------:R-:W-:Y:S03]  /*18000*/  FFMA.FTZ R52, R52, c[0x0][0x2d0], -R184 ;  /* 0x0000b40034347a23 */ /* 0x000fe600000108b8 */
[----:B------:R3:W4:Y:S01]  /*18010*/  MUFU.EX2 R200, R25 ;  /* 0x0000001900c87308 */ /* 0x0007220000000800 */
[----:B------:R-:W-:Y:S02]  /*18020*/  FFMA.FTZ R61, R61, c[0x0][0x2d0], -R186 ;  /* 0x0000b4003d3d7a23 */ /* 0x000fe400000108ba */
[----:B--2---:R-:W-:Y:S02]  /*18030*/  FMUL.FTZ R34, R0, R174 ;  /* 0x000000ae00227220 */ /* 0x004fe40000410000 */
[--C-:B------:R-:W-:Y:S02]  /*18040*/  FFMA.FTZ R53, R53, c[0x0][0x2d0], -R184.reuse ;  /* 0x0000b40035357a23 */ /* 0x100fe400000108b8 */
[----:B------:R-:W-:Y:S02]  /*18050*/  FFMA.FTZ R64, R64, c[0x0][0x2d0], -R184 ;  /* 0x0000b40040407a23 */ /* 0x000fe400000108b8 */
[--C-:B------:R-:W-:Y:S01]  /*18060*/  FFMA.FTZ R54, R54, c[0x0][0x2d0], -R185.reuse ;  /* 0x0000b40036367a23 */ /* 0x100fe200000108b9 */
[-C--:B------:R-:W-:Y:S01]  /*18070*/  HMMA.16816.F32 R32, R152, R162.reuse, R32 ;  /* 0x000000a29820723c */ /* 0x080fe20000001820 */
[----:B------:R-:W-:Y:S02]  /*18080*/  MUFU.EX2 R182, R41 ;  /* 0x0000002900b67308 */ /* 0x000fe40000000800 */
[--C-:B------:R-:W-:Y:S01]  /*18090*/  FFMA.FTZ R55, R55, c[0x0][0x2d0], -R185.reuse ;  /* 0x0000b40037377a23 */ /* 0x100fe200000108b9 */
[----:B-1----:R-:W-:Y:S01]  /*180a0*/  F2FP.PACK_AB R24, R227, R228 ;  /* 0x000000e4e318723e */ /* 0x002fe200000000ff */
[----:B------:R-:W-:Y:S02]  /*180b0*/  FFMA.FTZ R66, R66, c[0x0][0x2d0], -R185 ;  /* 0x0000b40042427a23 */ /* 0x000fe400000108b9 */
[--C-:B------:R-:W-:Y:S01]  /*180c0*/  FFMA.FTZ R57, R57, c[0x0][0x2d0], -R186.reuse ;  /* 0x0000b40039397a23 */ /* 0x100fe200000108ba */
[C---:B------:R-:W-:Y:S01]  /*180d0*/  HMMA.16816.F32 R136, R148.reuse, R162, R136 ;  /* 0x000000a29488723c */ /* 0x040fe20000001888 */
[----:B------:R-:W1:Y:S02]  /*180e0*/  LDSM.16.MT88.4 R160, [R210+0x2100] ;  /* 0x00210000d2a0783b */ /* 0x000e640000004200 */
[----:B------:R-:W-:Y:S01]  /*180f0*/  MUFU.EX2 R146, R47 ;  /* 0x0000002f00927308 */ /* 0x000fe20000000800 */
[----:B------:R-:W-:Y:S01]  /*18100*/  FFMA.FTZ R60, R60, c[0x0][0x2d0], -R186 ;  /* 0x0000b4003c3c7a23 */ /* 0x000fe200000108ba */
[----:B---3--:R-:W-:Y:S01]  /*18110*/  F2FP.PACK_AB R25, R205, R206 ;  /* 0x000000cecd19723e */ /* 0x008fe200000000ff */
[--C-:B------:R-:W-:Y:S02]  /*18120*/  FFMA.FTZ R58, R58, c[0x0][0x2d0], -R2.reuse ;  /* 0x0000b4003a3a7a23 */ /* 0x100fe40000010802 */
[-C--:B------:R-:W-:Y:S04]  /*18130*/  HMMA.16816.F32 R68, R148, R156.reuse, R68 ;  /* 0x0000009c9444723c */ /* 0x080fe80000001844 */
[--C-:B------:R-:W-:Y:S01]  /*18140*/  FFMA.FTZ R59, R59, c[0x0][0x2d0], -R2.reuse ;  /* 0x0000b4003b3b7a23 */ /* 0x100fe20000010802 */
[----:B------:R-:W-:Y:S01]  /*18150*/  MUFU.EX2 R65, R65 ;  /* 0x0000004100417308 */ /* 0x000fe20000000800 */
[--C-:B------:R-:W-:Y:S02]  /*18160*/  FFMA.FTZ R62, R62, c[0x0][0x2d0], -R2.reuse ;  /* 0x0000b4003e3e7a23 */ /* 0x100fe40000010802 */
[C---:B------:R-:W-:Y:S04]  /*18170*/  HMMA.16816.F32 R72, R152.reuse, R156, R72 ;  /* 0x0000009c9848723c */ /* 0x040fe80000001848 */
[----:B------:R-:W-:Y:S02]  /*18180*/  FFMA.FTZ R2, R63, c[0x0][0x2d0], -R2 ;  /* 0x0000b4003f027a23 */ /* 0x000fe40000010802 */
[----:B------:R-:W-:Y:S01]  /*18190*/  FFMA.FTZ R56, R56, c[0x0][0x2d0], -R186 ;  /* 0x0000b40038387a23 */ /* 0x000fe200000108ba */
[----:B------:R-:W-:Y:S01]  /*181a0*/  MUFU.EX2 R67, R67 ;  /* 0x0000004300437308 */ /* 0x000fe20000000800 */
[-C--:B------:R-:W-:Y:S04]  /*181b0*/  HMMA.16816.F32 R76, R152, R158.reuse, R76 ;  /* 0x0000009e984c723c */ /* 0x080fe8000000184c */
[----:B------:R-:W-:Y:S02]  /*181c0*/  FFMA.FTZ R3, R3, R250, R236 ;  /* 0x000000fa03037223 */ /* 0x000fe400000100ec */
[----:B------:R-:W-:Y:S02]  /*181d0*/  FFMA.FTZ R0, R0, R249, R188 ;  /* 0x000000f900007223 */ /* 0x000fe400000100bc */
[C---:B------:R-:W-:Y:S01]  /*181e0*/  HMMA.16816.F32 R80, R148.reuse, R158, R80 ;  /* 0x0000009e9450723c */ /* 0x040fe20000001850 */
[----:B------:R-:W2:Y:S01]  /*181f0*/  LDSM.16.MT88.4 R156, [R209+0x500] ;  /* 0x00050000d19c783b */ /* 0x000ea20000004200 */
[----:B------:R-:W-:Y:S02]  /*18200*/  MUFU.EX2 R61, R61 ;  /* 0x0000003d003d7308 */ /* 0x000fe40000000800 */
[----:B------:R-:W-:Y:S02]  /*18210*/  FADD.FTZ R3, R235, R3 ;  /* 0x00000003eb037221 */ /* 0x000fe40000010000 */
[----:B------:R-:W-:Y:S02]  /*18220*/  FADD.FTZ R0, R187, R0 ;  /* 0x00000000bb007221 */ /* 0x000fe40000010000 */
[----:B------:R-:W-:Y:S01]  /*18230*/  FADD.FTZ R3, R234, R3 ;  /* 0x00000003ea037221 */ /* 0x000fe20000010000 */
[-C--:B-1----:R-:W-:Y:S03]  /*18240*/  HMMA.16816.F32 R84, R148, R160.reuse, R84 ;  /* 0x000000a09454723c */ /* 0x082fe60000001854 */
[----:B------:R1:W-:Y:S01]  /*18250*/  MUFU.EX2 R179, R26 ;  /* 0x0000001a00b37308 */ /* 0x0003e20000000800 */
[----:B------:R-:W-:Y:S02]  /*18260*/  FFMA.FTZ R141, R141, R252, R239 ;  /* 0x000000fc8d8d7223 */ /* 0x000fe400000100ef */
[----:B------:R-:W-:Y:S02]  /*18270*/  FFMA.FTZ R140, R140, R251, R237 ;  /* 0x000000fb8c8c7223 */ /* 0x000fe400000100ed */
[C---:B------:R-:W-:Y:S05]  /*18280*/  HMMA.16816.F32 R88, R152.reuse, R160, R88 ;  /* 0x000000a09858723c */ /* 0x040fea0000001858 */
[----:B------:R3:W2:Y:S03]  /*18290*/  MUFU.EX2 R178, R27 ;  /* 0x0000001b00b27308 */ /* 0x0006a60000000800 */
[-C--:B------:R-:W-:Y:S01]  /*182a0*/  HMMA.16816.F32 R92, R152, R162.reuse, R92 ;  /* 0x000000a2985c723c */ /* 0x080fe2000000185c */
[----:B------:R-:W-:Y:S06]  /*182b0*/  LDSM.16.MT88.4 R152, [R210+0x1500] ;  /* 0x00150000d298783b */ /* 0x000fec0000004200 */
[----:B------:R4:W-:Y:S01]  /*182c0*/  MUFU.EX2 R199, R28 ;  /* 0x0000001c00c77308 */ /* 0x0009e20000000800 */
[----:B------:R-:W-:Y:S01]  /*182d0*/  HMMA.16816.F32 R96, R148, R162, R96 ;  /* 0x000000a29460723c */ /* 0x000fe20000001860 */
[----:B------:R-:W4:Y:S03]  /*182e0*/  LDSM.16.MT88.4 R148, [R209+0x1500] ;  /* 0x00150000d194783b */ /* 0x000f260000004200 */
[----:B-1----:R-:W-:Y:S05]  /*182f0*/  F2FP.PACK_AB R26, R207, R226 ;  /* 0x000000e2cf1a723e */ /* 0x002fea00000000ff */
[----:B------:R1:W1:Y:S03]  /*18300*/  MUFU.EX2 R198, R29 ;  /* 0x0000001d00c67308 */ /* 0x0002660000000800 */
[----:B---3--:R-:W-:Y:S07]  /*18310*/  F2FP.PACK_AB R27, R202, R203 ;  /* 0x000000cbca1b723e */ /* 0x008fee00000000ff */
[----:B------:R3:W-:Y:S01]  /*18320*/  MUFU.EX2 R177, R30 ;  /* 0x0000001e00b17308 */ /* 0x0007e20000000800 */
[-C--:B--2---:R-:W-:Y:S05]  /*18330*/  HMMA.16816.F32 R4, R24, R156.reuse, R4 ;  /* 0x0000009c1804723c */ /* 0x084fea0000001804 */
        /* <DEDUP_REMOVED lines=186> */
.L_x_734:
[----:B------:R-:W2:Y:S04]  /*18ee0*/  LDL.LU R5, [R1+0x4] ;  /* 0x0000040001057983 */ /* 0x000ea80000300800 */
        /* <DEDUP_REMOVED lines=152> */
.L_x_681:
        /* <DEDUP_REMOVED lines=153> */
.L_x_737:
        /* <DEDUP_REMOVED lines=11> */
[----:B------:R-:W-:Y:S01]  /*1a2b0*/  IMAD R12, R29, 0x20, R52 ;  /* 0x000000201d0c7824 */ /* 0x000fe200078e0234 */
[----:B------:R-:W-:Y:S01]  /*1a2c0*/  LOP3.LUT R4, R4, 0xffffffc, RZ, 0xc0, !PT ;  /* 0x0ffffffc04047812 */ /* 0x000fe200078ec0ff */
[----:B-----5:R-:W-:Y:S01]  /*1a2d0*/  IMAD R24, R24, c[0x0][0x4e8], RZ ;  /* 0x00013a0018187a24 */ /* 0x020fe200078e02ff */
[----:B------:R-:W-:Y:S01]  /*1a2e0*/  LEA.HI R7, R7, R8, RZ, 0x2 ;  /* 0x0000000807077211 */ /* 0x000fe200078f10ff */
[----:B------:R-:W-:Y:S01]  /*1a2f0*/  BSSY B0, `(.L_x_738) ;  /* 0x0000085000007945 */ /* 0x000fe20003800000 */
[----:B------:R-:W-:-:S02]  /*1a300*/  IADD3 R6, R29, -R5, RZ ;  /* 0x800000051d067210 */ /* 0x000fc40007ffe0ff */
[----:B------:R-:W-:Y:S01]  /*1a310*/  LOP3.LUT R5, R0, 0xffffffc0, RZ, 0xc0, !PT ;  /* 0xffffffc000057812 */ /* 0x000fe200078ec0ff */
[----:B------:R-:W-:Y:S01]  /*1a320*/  IMAD.IADD R0, R49, 0x1, -R4 ;  /* 0x0000000131007824 */ /* 0x000fe200078e0a04 */
[----:B------:R-:W-:Y:S02]  /*1a330*/  SHF.R.S32.HI R4, RZ, 0x2, R7 ;  /* 0x00000002ff047819 */ /* 0x000fe40000011407 */
[----:B------:R-:W-:Y:S01]  /*1a340*/  ISETP.NE.AND P2, PT, R9, 0x1, PT ;  /* 0x000000010900780c */ /* 0x000fe20003f45270 */
[----:B------:R-:W-:Y:S01]  /*1a350*/  IMAD R6, R6, 0x8, R5 ;  /* 0x0000000806067824 */ /* 0x000fe200078e0205 */
[----:B------:R-:W-:Y:S01]  /*1a360*/  LEA R16, R0, R4, 0x4 ;  /* 0x0000000400107211 */ /* 0x000fe200078e20ff */
[----:B------:R-:W-:Y:S01]  /*1a370*/  IMAD R0, R3, c[0x0][0x3a0], RZ ;  /* 0x0000e80003007a24 */ /* 0x000fe200078e02ff */
[----:B------:R-:W-:Y:S01]  /*1a380*/  LEA.HI R10, R52, R52, RZ, 0x1 ;  /* 0x00000034340a7211 */ /* 0x000fe200078f08ff */
[----:B------:R-:W-:Y:S01]  /*1a390*/  IMAD.WIDE.U32 R4, R69, c[0x0][0x490], R2 ;  /* 0x0001240045047a25 */ /* 0x000fe200078e0002 */
[----:B------:R-:W-:-:S02]  /*1a3a0*/  LOP3.LUT P0, RZ, R8, 0x3, RZ, 0xc0, !PT ;  /* 0x0000000308ff7812 */ /* 0x000fc4000780c0ff */
[----:B------:R-:W-:Y:S01]  /*1a3b0*/  LOP3.LUT R10, R10, 0x3fffffe, RZ, 0xc0, !PT ;  /* 0x03fffffe0a0a7812 */ /* 0x000fe200078ec0ff */
[----:B------:R-:W-:Y:S01]  /*1a3c0*/  IMAD.IADD R6, R16, 0x1, R6 ;  /* 0x0000000110067824 */ /* 0x000fe200078e0206 */
[----:B------:R-:W-:Y:S01]  /*1a3d0*/  LEA.HI R13, R56, R55, RZ, 0x3 ;  /* 0x00000037380d7211 */ /* 0x000fe200078f18ff */
[C---:B------:R-:W-:Y:S02]  /*1a3e0*/  IMAD R7, R2.reuse, c[0x0][0x3a4], R0 ;  /* 0x0000e90002077a24 */ /* 0x040fe400078e0200 */
[----:B------:R-:W-:-:S04]  /*1a3f0*/  IMAD.WIDE.U32 R2, R2, c[0x0][0x3a0], RZ ;  /* 0x0000e80002027a25 */ /* 0x000fc800078e00ff */
[----:B-1----:R-:W-:Y:S02]  /*1a400*/  IMAD R0, R21, 0x80, R6 ;  /* 0x0000008015007824 */ /* 0x002fe400078e0206 */
[----:B------:R-:W-:Y:S02]  /*1a410*/  IMAD R9, R57, c[0x0][0x490], RZ ;  /* 0x0001240039097a24 */ /* 0x000fe400078e02ff */
[----:B------:R-:W-:Y:S01]  /*1a420*/  IMAD.IADD R3, R3, 0x1, R7 ;  /* 0x0000000103037824 */ /* 0x000fe200078e0207 */
        /* <DEDUP_REMOVED lines=113> */
.L_x_739:
[----:B---3--:R-:W-:Y:S05]  /*1ab40*/  BSYNC B0 ;  /* 0x0000000000007941 */ /* 0x008fea0003800000 */
.L_x_738:
        /* <DEDUP_REMOVED lines=23> */
.L_x_741:
[----:B------:R-:W-:Y:S05]  /*1acc0*/  BSYNC B0 ;  /* 0x0000000000007941 */ /* 0x000fea0003800000 */
.L_x_740:
        /* <DEDUP_REMOVED lines=23> */
.L_x_743:
[----:B------:R-:W-:Y:S05]  /*1ae40*/  BSYNC B0 ;  /* 0x0000000000007941 */ /* 0x000fea0003800000 */
.L_x_742:
        /* <DEDUP_REMOVED lines=24> */
.L_x_736:
        /* <DEDUP_REMOVED lines=19> */
.L_x_744:
        /* <DEDUP_REMOVED lines=40> */
.L_x_746:
[----:B------:R-:W-:Y:S05]  /*1b380*/  BSYNC B0 ;  /* 0x0000000000007941 */ /* 0x000fea0003800000 */
.L_x_745:
        /* <DEDUP_REMOVED lines=64> */
.L_x_748:
[----:B------:R-:W-:Y:S05]  /*1b790*/  BSYNC B0 ;  /* 0x0000000000007941 */ /* 0x000fea0003800000 */
.L_x_747:
        /* <DEDUP_REMOVED lines=21> */
.L_x_750:
[----:B------:R-:W-:Y:S05]  /*1b8f0*/  BSYNC B0 ;  /* 0x0000000000007941 */ /* 0x000fea0003800000 */
.L_x_749:
        /* <DEDUP_REMOVED lines=21> */
.L_x_752:
[----:B------:R-:W-:Y:S05]  /*1ba50*/  BSYNC B0 ;  /* 0x0000000000007941 */ /* 0x000fea0003800000 */
.L_x_751:
        /* <DEDUP_REMOVED lines=22> */
.L_x_753:
        /* <DEDUP_REMOVED lines=12> */
.L_x_764:


//--------------------- .nv.shared._ZN7cutlass13device_kernelIN5flash19enable_sm80_to_sm89INS1_16FlashAttnFwdSm80INS1_25CollectiveMainloopFwdSm80ILi4ELi1ELb0EN4cute5tupleIJNS5_1CILi128EEENS7_ILi64EEENS7_ILi96EEEEEELi96ENS_6half_tEfNS_4arch4Sm80ELb0ELb0ELb0ELb0ELb0ELb0ELb1ELb0EEENS1_21CollectiveEpilogueFwdINS6_IJS8_SA_S9_EEENS6_IJNS7_ILi1EEESI_SI_EEESC_SE_Li128ELb0ELb1ELb0ELb0EEENS1_19SingleTileSchedulerILb0ELb0ELb1ELi128EEEEEEEEEvNT_6ParamsE --------------------------
	.section	.nv.shared._ZN7cutlass13device_kernelIN5flash19enable_sm80_to_sm89INS1_16FlashAttnFwdSm80INS1_25CollectiveMainloopFwdSm80ILi4ELi1ELb0EN4cute5tupleIJNS5_1CILi128EEENS7_ILi64EEENS7_ILi96EEEEEELi96ENS_6half_tEfNS_4arch4Sm80ELb0ELb0ELb0ELb0ELb0ELb0ELb1ELb0EEENS1_21CollectiveEpilogueFwdINS6_IJS8_SA_S9_EEENS6_IJNS7_ILi1EEESI_SI_EEESC_SE_Li128ELb0ELb1ELb0ELb0EEENS1_19SingleTileSchedulerILb0ELb0ELb1ELi128EEEEEEEEEvNT_6ParamsE,"aw",@nobits
	.sectionflags	@""
	.align	16


//--------------------- .nv.global                --------------------------
	.section	.nv.global,"aw",@nobits
.nv.global:
	.type		_ZN65_INTERNAL_1b41c762_29_flash_fwd_hdim96_fp16_sm80_cu_9afb97bd_40324cute1_E,@object
	.size		_ZN65_INTERNAL_1b41c762_29_flash_fwd_hdim96_fp16_sm80_cu_9afb97bd_40324cute1_E,(_ZN65_INTERNAL_1b41c762_29_flash_fwd_hdim96_fp16_sm80_cu_9afb97bd_40324cuda3std3__45__cpo6cbeginE - _ZN65_INTERNAL_1b41c762_29_flash_fwd_hdim96_fp16_sm80_cu_9afb97bd_40324cute1_E)
_ZN65_INTERNAL_1b41c762_29_flash_fwd_hdim96_fp16_sm80_cu_9afb97bd_40324cute1_E:
	.zero		1
	.type		_ZN65_INTERNAL_1b41c762_29_flash_fwd_hdim96_fp16_sm80_cu_9afb97bd_40324cuda3std3__45__cpo6cbeginE,@object
	.size		_ZN65_INTERNAL_1b41c762_29_flash_fwd_hdim96_fp16_sm80_cu_9afb97bd_40324cuda3std3__45__cpo6cbeginE,(_ZN65_INTERNAL_1b41c762_29_flash_fwd_hdim96_fp16_sm80_cu_9afb97bd_40324cuda3std3__48in_placeE - _ZN65_INTERNAL_1b41c762_29_flash_fwd_hdim96_fp16_sm80_cu_9afb97bd_40324cuda3std3__45__cpo6cbeginE)
_ZN65_INTERNAL_1b41c762_29_flash_fwd_hdim96_fp16_sm80_cu_9afb97bd_40324cuda3std3__45__cpo6cbeginE:
	.zero		1
	.type		_ZN65_INTERNAL_1b41c762_29_flash_fwd_hdim96_fp16_sm80_cu_9afb97bd_40324cuda3std3__48in_placeE,@object
	.size		_ZN65_INTERNAL_1b41c762_29_flash_fwd_hdim96_fp16_sm80_cu_9afb97bd_40324cuda3std3__48in_placeE,(_ZN65_INTERNAL_1b41c762_29_flash_fwd_hdim96_fp16_sm80_cu_9afb97bd_40324cuda3std6ranges3__45__cpo9iter_moveE - _ZN65_INTERNAL_1b41c762_29_flash_fwd_hdim96_fp16_sm80_cu_9afb97bd_40324cuda3std3__48in_placeE)
_ZN65_INTERNAL_1b41c762_29_flash_fwd_hdim96_fp16_sm80_cu_9afb97bd_40324cuda3std3__48in_placeE:
	.zero		1
	.type		_ZN65_INTERNAL_1b41c762_29_flash_fwd_hdim96_fp16_sm80_cu_9afb97bd_40324cuda3std6ranges3__45__cpo9iter_moveE,@object
	.size		_ZN65_INTERNAL_1b41c762_29_flash_fwd_hdim96_fp16_sm80_cu_9afb97bd_40324cuda3std6ranges3__45__cpo9iter_moveE,(_ZN65_INTERNAL_1b41c762_29_flash_fwd_hdim96_fp16_sm80_cu_9afb97bd_40324cuda3std3__45__cpo5beginE - _ZN65_INTERNAL_1b41c762_29_flash_fwd_hdim96_fp16_sm80_cu_9afb97bd_40324cuda3std6ranges3__45__cpo9iter_moveE)
_ZN65_INTERNAL_1b41c762_29_flash_fwd_hdim96_fp16_sm80_cu_9afb97bd_40324cuda3std6ranges3__45__cpo9iter_moveE:
	.zero		1
	.type		_ZN65_INTERNAL_1b41c762_29_flash_fwd_hdim96_fp16_sm80_cu_9afb97bd_40324cuda3std3__45__cpo5beginE,@object
	.size		_ZN65_INTERNAL_1b41c762_29_flash_fwd_hdim96_fp16_sm80_cu_9afb97bd_40324cuda3std3__45__cpo5beginE,(_ZN65_INTERNAL_1b41c762_29_flash_fwd_hdim96_fp16_sm80_cu_9afb97bd_40324cuda3std3__467_GLOBAL__N__1b41c762_29_flash_fwd_hdim96_fp16_sm80_cu_9afb97bd_40326ignoreE - _ZN65_INTERNAL_1b41c762_29_flash_fwd_hdim96_fp16_sm80_cu_9afb97bd_40324cuda3std3__45__cpo5beginE)
_ZN65_INTERNAL_1b41c762_29_flash_fwd_hdim96_fp16_sm80_cu_9afb97bd_40324cuda3std3__45__cpo5beginE:
	.zero		1
	.type		_ZN65_INTERNAL_1b41c762_29_flash_fwd_hdim96_fp16_sm80_cu_9afb97bd_40324cuda3std3__467_GLOBAL__N__1b41c762_29_flash_fwd_hdim96_fp16_sm80_cu_9afb97bd_40326ignoreE,@object
	.size		_ZN65_INTERNAL_1b41c762_29_flash_fwd_hdim96_fp16_sm80_cu_9afb97bd_40324cuda3std3__467_GLOBAL__N__1b41c762_29_flash_fwd_hdim96_fp16_sm80_cu_9afb97bd_40326ignoreE,(_ZN65_INTERNAL_1b41c762_29_flash_fwd_hdim96_fp16_sm80_cu_9afb97bd_40324cute7productE - _ZN65_INTERNAL_1b41c762_29_flash_fwd_hdim96_fp16_sm80_cu_9afb97bd_40324cuda3std3__467_GLOBAL__N__1b41c762_29_flash_fwd_hdim96_fp16_sm80_cu_9afb97bd_40326ignoreE)
_ZN65_INTERNAL_1b41c762_29_flash_fwd_hdim96_fp16_sm80_cu_9afb97bd_40324cuda3std3__467_GLOBAL__N__1b41c762_29_flash_fwd_hdim96_fp16_sm80_cu_9afb97bd_40326ignoreE:
	.zero		1
	.type		_ZN65_INTERNAL_1b41c762_29_flash_fwd_hdim96_fp16_sm80_cu_9afb97bd_40324cute7productE,@object
	.size		_ZN65_INTERNAL_1b41c762_29_flash_fwd_hdim96_fp16_sm80_cu_9afb97bd_40324cute7productE,(_ZN65_INTERNAL_1b41c762_29_flash_fwd_hdim96_fp16_sm80_cu_9afb97bd_40324cuda3std3__45__cpo3endE - _ZN65_INTERNAL_1b41c762_29_flash_fwd_hdim96_fp16_sm80_cu_9afb97bd_40324cute7productE)
_ZN65_INTERNAL_1b41c762_29_flash_fwd_hdim96_fp16_sm80_cu_9afb97bd_40324cute7productE:
	.zero		1
	.type		_ZN65_INTERNAL_1b41c762_29_flash_fwd_hdim96_fp16_sm80_cu_9afb97bd_40324cuda3std3__45__cpo3endE,@object
	.size		_ZN65_INTERNAL_1b41c762_29_flash_fwd_hdim96_fp16_sm80_cu_9afb97bd_40324cuda3std3__45__cpo3endE,(_ZN65_INTERNAL_1b41c762_29_flash_fwd_hdim96_fp16_sm80_cu_9afb97bd_40324cuda3std3__419piecewise_constructE - _ZN65_INTERNAL_1b41c762_29_flash_fwd_hdim96_fp16_sm80_cu_9afb97bd_40324cuda3std3__45__cpo3endE)
_ZN65_INTERNAL_1b41c762_29_flash_fwd_hdim96_fp16_sm80_cu_9afb97bd_40324cuda3std3__45__cpo3endE:
	.zero		1
	.type		_ZN65_INTERNAL_1b41c762_29_flash_fwd_hdim96_fp16_sm80_cu_9afb97bd_40324cuda3std3__419piecewise_constructE,@object
	.size		_ZN65_INTERNAL_1b41c762_29_flash_fwd_hdim96_fp16_sm80_cu_9afb97bd_40324cuda3std3__419piecewise_constructE,(_ZN65_INTERNAL_1b41c762_29_flash_fwd_hdim96_fp16_sm80_cu_9afb97bd_40324cuda3std3__45__cpo4cendE - _ZN65_INTERNAL_1b41c762_29_flash_fwd_hdim96_fp16_sm80_cu_9afb97bd_40324cuda3std3__419piecewise_constructE)
_ZN65_INTERNAL_1b41c762_29_flash_fwd_hdim96_fp16_sm80_cu_9afb97bd_40324cuda3std3__419piecewise_constructE:
	.zero		1
	.type		_ZN65_INTERNAL_1b41c762_29_flash_fwd_hdim96_fp16_sm80_cu_9afb97bd_40324cuda3std3__45__cpo4cendE,@object
	.size		_ZN65_INTERNAL_1b41c762_29_flash_fwd_hdim96_fp16_sm80_cu_9afb97bd_40324cuda3std3__45__cpo4cendE,(_ZN65_INTERNAL_1b41c762_29_flash_fwd_hdim96_fp16_sm80_cu_9afb97bd_40324cuda3std6ranges3__45__cpo4swapE - _ZN65_INTERNAL_1b41c762_29_flash_fwd_hdim96_fp16_sm80_cu_9afb97bd_40324cuda3std3__45__cpo4cendE)
_ZN65_INTERNAL_1b41c762_29_flash_fwd_hdim96_fp16_sm80_cu_9afb97bd_40324cuda3std3__45__cpo4cendE:
	.zero		1
	.type		_ZN65_INTERNAL_1b41c762_29_flash_fwd_hdim96_fp16_sm80_cu_9afb97bd_40324cuda3std6ranges3__45__cpo4swapE,@object
	.size		_ZN65_INTERNAL_1b41c762_29_flash_fwd_hdim96_fp16_sm80_cu_9afb97bd_40324cuda3std6ranges3__45__cpo4swapE,(.L_7 - _ZN65_INTERNAL_1b41c762_29_flash_fwd_hdim96_fp16_sm80_cu_9afb97bd_40324cuda3std6ranges3__45__cpo4swapE)
_ZN65_INTERNAL_1b41c762_29_flash_fwd_hdim96_fp16_sm80_cu_9afb97bd_40324cuda3std6ranges3__45__cpo4swapE:
	.zero		1
.L_7:


//--------------------- .nv.shared._ZN7cutlass13device_kernelIN5flash19enable_sm80_to_sm89INS1_16FlashAttnFwdSm80INS1_25CollectiveMainloopFwdSm80ILi4ELi1ELb0EN4cute5tupleIJNS5_1CILi128EEENS7_ILi64EEENS7_ILi96EEEEEELi96ENS_6half_tEfNS_4arch4Sm80ELb0ELb0ELb0ELb1ELb0ELb0ELb1ELb0EEENS1_21CollectiveEpilogueFwdINS6_IJS8_SA_S9_EEENS6_IJNS7_ILi1EEESI_SI_EEESC_SE_Li128ELb1ELb1ELb0ELb0EEENS1_19SingleTileSchedulerILb1ELb0ELb1ELi128EEEEEEEEEvNT_6ParamsE --------------------------
	.section	.nv.shared._ZN7cutlass13device_kernelIN5flash19enable_sm80_to_sm89INS1_16FlashAttnFwdSm80INS1_25CollectiveMainloopFwdSm80ILi4ELi1ELb0EN4cute5tupleIJNS5_1CILi128EEENS7_ILi64EEENS7_ILi96EEEEEELi96ENS_6half_tEfNS_4arch4Sm80ELb0ELb0ELb0ELb1ELb0ELb0ELb1ELb0EEENS1_21CollectiveEpilogueFwdINS6_IJS8_SA_S9_EEENS6_IJNS7_ILi1EEESI_SI_EEESC_SE_Li128ELb1ELb1ELb0ELb0EEENS1_19SingleTileSchedulerILb1ELb0ELb1ELi128EEEEEEEEEvNT_6ParamsE,"aw",@nobits
	.sectionflags	@""
	.align	16


//--------------------- .nv.shared._ZN7cutlass13device_kernelIN5flash19enable_sm80_to_sm89INS1_16FlashAttnFwdSm80INS1_25CollectiveMainloopFwdSm80ILi4ELi1ELb0EN4cute5tupleIJNS5_1CILi128EEENS7_ILi64EEENS7_ILi96EEEEEELi96ENS_6half_tEfNS_4arch4Sm80ELb0ELb0ELb0ELb1ELb0ELb1ELb1ELb0EEENS1_21CollectiveEpilogueFwdINS6_IJS8_SA_S9_EEENS6_IJNS7_ILi1EEESI_SI_EEESC_SE_Li128ELb1ELb1ELb0ELb0EEENS1_19SingleTileSchedulerILb1ELb0ELb1ELi128EEEEEEEEEvNT_6ParamsE --------------------------
	.section	.nv.shared._ZN7cutlass13device_kernelIN5flash19enable_sm80_to_sm89INS1_16FlashAttnFwdSm80INS1_25CollectiveMainloopFwdSm80ILi4ELi1ELb0EN4cute5tupleIJNS5_1CILi128EEENS7_ILi64EEENS7_ILi96EEEEEELi96ENS_6half_tEfNS_4arch4Sm80ELb0ELb0ELb0ELb1ELb0ELb1ELb1ELb0EEENS1_21CollectiveEpilogueFwdINS6_IJS8_SA_S9_EEENS6_IJNS7_ILi1EEESI_SI_EEESC_SE_Li128ELb1ELb1ELb0ELb0EEENS1_19SingleTileSchedulerILb1ELb0ELb1ELi128EEEEEEEEEvNT_6ParamsE,"aw",@nobits
	.sectionflags	@""
	.align	16


//--------------------- .nv.shared._ZN7cutlass13device_kernelIN5flash19enable_sm80_to_sm89INS1_16FlashAttnFwdSm80INS1_25CollectiveMainloopFwdSm80ILi4ELi1ELb0EN4cute5tupleIJNS5_1CILi128EEENS7_ILi48EEENS7_ILi96EEEEEELi96ENS_6half_tEfNS_4arch4Sm80ELb0ELb1ELb0ELb0ELb0ELb0ELb1ELb0EEENS1_21CollectiveEpilogueFwdINS6_IJS8_SA_S9_EEENS6_IJNS7_ILi1EEESI_SI_EEESC_SE_Li128ELb0ELb1ELb0ELb0EEENS1_19SingleTileSchedulerILb0ELb0ELb1ELi128EEEEEEEEEvNT_6ParamsE --------------------------
	.section	.nv.shared._ZN7cutlass13device_kernelIN5flash19enable_sm80_to_sm89INS1_16FlashAttnFwdSm80INS1_25CollectiveMainloopFwdSm80ILi4ELi1ELb0EN4cute5tupleIJNS5_1CILi128EEENS7_ILi48EEENS7_ILi96EEEEEELi96ENS_6half_tEfNS_4arch4Sm80ELb0ELb1ELb0ELb0ELb0ELb0ELb1ELb0EEENS1_21CollectiveEpilogueFwdINS6_IJS8_SA_S9_EEENS6_IJNS7_ILi1EEESI_SI_EEESC_SE_Li128ELb0ELb1ELb0ELb0EEENS1_19SingleTileSchedulerILb0ELb0ELb1ELi128EEEEEEEEEvNT_6ParamsE,"aw",@nobits
	.sectionflags	@""
	.align	16


//--------------------- .nv.shared._ZN7cutlass13device_kernelIN5flash19enable_sm80_to_sm89INS1_16FlashAttnFwdSm80INS1_25CollectiveMainloopFwdSm80ILi4ELi1ELb0EN4cute5tupleIJNS5_1CILi128EEENS7_ILi48EEENS7_ILi96EEEEEELi96ENS_6half_tEfNS_4arch4Sm80ELb0ELb1ELb0ELb1ELb0ELb0ELb1ELb0EEENS1_21CollectiveEpilogueFwdINS6_IJS8_SA_S9_EEENS6_IJNS7_ILi1EEESI_SI_EEESC_SE_Li128ELb1ELb1ELb0ELb0EEENS1_19SingleTileSchedulerILb1ELb0ELb1ELi128EEEEEEEEEvNT_6ParamsE --------------------------
	.section	.nv.shared._ZN7cutlass13device_kernelIN5flash19enable_sm80_to_sm89INS1_16FlashAttnFwdSm80INS1_25CollectiveMainloopFwdSm80ILi4ELi1ELb0EN4cute5tupleIJNS5_1CILi128EEENS7_ILi48EEENS7_ILi96EEEEEELi96ENS_6half_tEfNS_4arch4Sm80ELb0ELb1ELb0ELb1ELb0ELb0ELb1ELb0EEENS1_21CollectiveEpilogueFwdINS6_IJS8_SA_S9_EEENS6_IJNS7_ILi1EEESI_SI_EEESC_SE_Li128ELb1ELb1ELb0ELb0EEENS1_19SingleTileSchedulerILb1ELb0ELb1ELi128EEEEEEEEEvNT_6ParamsE,"aw",@nobits
	.sectionflags	@""
	.align	16


//--------------------- .nv.shared._ZN7cutlass13device_kernelIN5flash19enable_sm80_to_sm89INS1_16FlashAttnFwdSm80INS1_25CollectiveMainloopFwdSm80ILi4ELi1ELb0EN4cute5tupleIJNS5_1CILi128EEENS7_ILi48EEENS7_ILi96EEEEEELi96ENS_6half_tEfNS_4arch4Sm80ELb0ELb1ELb0ELb1ELb0ELb1ELb1ELb0EEENS1_21CollectiveEpilogueFwdINS6_IJS8_SA_S9_EEENS6_IJNS7_ILi1EEESI_SI_EEESC_SE_Li128ELb1ELb1ELb0ELb0EEENS1_19SingleTileSchedulerILb1ELb0ELb1ELi128EEEEEEEEEvNT_6ParamsE --------------------------
	.section	.nv.shared._ZN7cutlass13device_kernelIN5flash19enable_sm80_to_sm89INS1_16FlashAttnFwdSm80INS1_25CollectiveMainloopFwdSm80ILi4ELi1ELb0EN4cute5tupleIJNS5_1CILi128EEENS7_ILi48EEENS7_ILi96EEEEEELi96ENS_6half_tEfNS_4arch4Sm80ELb0ELb1ELb0ELb1ELb0ELb1ELb1ELb0EEENS1_21CollectiveEpilogueFwdINS6_IJS8_SA_S9_EEENS6_IJNS7_ILi1EEESI_SI_EEESC_SE_Li128ELb1ELb1ELb0ELb0EEENS1_19SingleTileSchedulerILb1ELb0ELb1ELi128EEEEEEEEEvNT_6ParamsE,"aw",@nobits
	.sectionflags	@""
	.align	16


//--------------------- .nv.shared._ZN7cutlass13device_kernelIN5flash19enable_sm80_to_sm89INS1_16FlashAttnFwdSm80INS1_25CollectiveMainloopFwdSm80ILi4ELi1ELb0EN4cute5tupleIJNS5_1CILi128EEENS7_ILi64EEENS7_ILi96EEEEEELi96ENS_6half_tEfNS_4arch4Sm80ELb1ELb0ELb0ELb0ELb0ELb0ELb1ELb0EEENS1_21CollectiveEpilogueFwdINS6_IJS8_SA_S9_EEENS6_IJNS7_ILi1EEESI_SI_EEESC_SE_Li128ELb0ELb1ELb0ELb0EEENS1_30DynamicPersistentTileSchedulerILi128ELi128ELb0ELb1ELb0EEEEEEEEEvNT_6ParamsE --------------------------
	.section	.nv.shared._ZN7cutlass13device_kernelIN5flash19enable_sm80_to_sm89INS1_16FlashAttnFwdSm80INS1_25CollectiveMainloopFwdSm80ILi4ELi1ELb0EN4cute5tupleIJNS5_1CILi128EEENS7_ILi64EEENS7_ILi96EEEEEELi96ENS_6half_tEfNS_4arch4Sm80ELb1ELb0ELb0ELb0ELb0ELb0ELb1ELb0EEENS1_21CollectiveEpilogueFwdINS6_IJS8_SA_S9_EEENS6_IJNS7_ILi1EEESI_SI_EEESC_SE_Li128ELb0ELb1ELb0ELb0EEENS1_30DynamicPersistentTileSchedulerILi128ELi128ELb0ELb1ELb0EEEEEEEEEvNT_6ParamsE,"aw",@nobits
	.sectionflags	@""
	.align	16


//--------------------- .nv.shared._ZN7cutlass13device_kernelIN5flash19enable_sm80_to_sm89INS1_16FlashAttnFwdSm80INS1_25CollectiveMainloopFwdSm80ILi4ELi1ELb0EN4cute5tupleIJNS5_1CILi128EEENS7_ILi64EEENS7_ILi96EEEEEELi96ENS_6half_tEfNS_4arch4Sm80ELb1ELb0ELb0ELb1ELb0ELb0ELb1ELb0EEENS1_21CollectiveEpilogueFwdINS6_IJS8_SA_S9_EEENS6_IJNS7_ILi1EEESI_SI_EEESC_SE_Li128ELb1ELb1ELb0ELb0EEENS1_19SingleTileSchedulerILb1ELb0ELb1ELi128EEEEEEEEEvNT_6ParamsE --------------------------
	.section	.nv.shared._ZN7cutlass13device_kernelIN5flash19enable_sm80_to_sm89INS1_16FlashAttnFwdSm80INS1_25CollectiveMainloopFwdSm80ILi4ELi1ELb0EN4cute5tupleIJNS5_1CILi128EEENS7_ILi64EEENS7_ILi96EEEEEELi96ENS_6half_tEfNS_4arch4Sm80ELb1ELb0ELb0ELb1ELb0ELb0ELb1ELb0EEENS1_21CollectiveEpilogueFwdINS6_IJS8_SA_S9_EEENS6_IJNS7_ILi1EEESI_SI_EEESC_SE_Li128ELb1ELb1ELb0ELb0EEENS1_19SingleTileSchedulerILb1ELb0ELb1ELi128EEEEEEEEEvNT_6ParamsE,"aw",@nobits
	.sectionflags	@""
	.align	16


//--------------------- .nv.shared._ZN7cutlass13device_kernelIN5flash19enable_sm80_to_sm89INS1_16FlashAttnFwdSm80INS1_25CollectiveMainloopFwdSm80ILi4ELi1ELb0EN4cute5tupleIJNS5_1CILi128EEENS7_ILi64EEENS7_ILi96EEEEEELi96ENS_6half_tEfNS_4arch4Sm80ELb1ELb0ELb0ELb1ELb0ELb1ELb1ELb0EEENS1_21CollectiveEpilogueFwdINS6_IJS8_SA_S9_EEENS6_IJNS7_ILi1EEESI_SI_EEESC_SE_Li128ELb1ELb1ELb0ELb0EEENS1_19SingleTileSchedulerILb1ELb0ELb1ELi128EEEEEEEEEvNT_6ParamsE --------------------------
	.section	.nv.shared._ZN7cutlass13device_kernelIN5flash19enable_sm80_to_sm89INS1_16FlashAttnFwdSm80INS1_25CollectiveMainloopFwdSm80ILi4ELi1ELb0EN4cute5tupleIJNS5_1CILi128EEENS7_ILi64EEENS7_ILi96EEEEEELi96ENS_6half_tEfNS_4arch4Sm80ELb1ELb0ELb0ELb1ELb0ELb1ELb1ELb0EEENS1_21CollectiveEpilogueFwdINS6_IJS8_SA_S9_EEENS6_IJNS7_ILi1EEESI_SI_EEESC_SE_Li128ELb1ELb1ELb0ELb0EEENS1_19SingleTileSchedulerILb1ELb0ELb1ELi128EEEEEEEEEvNT_6ParamsE,"aw",@nobits
	.sectionflags	@""
	.align	16
